def attn_fwd(
    Q,
    K,
    V,
    Out,
    Lse,
    sm_scale,
    stride_qz,
    stride_qh,
    stride_qm,
    stride_qk,
    stride_kz,
    stride_kh,
    stride_kn,
    stride_kk,
    stride_vz,
    stride_vh,
    stride_vn,
    stride_vk,
    stride_oz,
    stride_oh,
    stride_om,
    stride_ok,
    seqlen_q,
    seqlen_k,
    BLOCK_M: tl.constexpr,
    BLOCK_N: tl.constexpr,
    HEAD_DIM: tl.constexpr,
    CAUSAL: tl.constexpr,
):
    start_m = tl.program_id(0)
    off_hz = tl.program_id(1)
    q_off = off_hz * stride_qh
    k_off = off_hz * stride_kh
    v_off = off_hz * stride_vh
    offs_m = start_m * BLOCK_M + tl.arange(0, BLOCK_M)
    offs_d = tl.arange(0, HEAD_DIM)
    offs_n = tl.arange(0, BLOCK_N)
    q_ptrs = Q + q_off + offs_m[:, None] * stride_qm + offs_d[None, :] * stride_qk
    k_ptrs = K + k_off + offs_d[:, None] * stride_kk + offs_n[None, :] * stride_kn
    v_ptrs = V + v_off + offs_n[:, None] * stride_vn + offs_d[None, :] * stride_vk
    m_i = tl.full([BLOCK_M], float("-inf"), dtype=tl.float32)
    l_i = tl.zeros([BLOCK_M], dtype=tl.float32) + 1.0
    acc = tl.zeros([BLOCK_M, HEAD_DIM], dtype=tl.float32)
    q = tl.load(q_ptrs)
    acc, l_i, m_i = _attn_fwd_inner(
        acc,
        l_i,
        m_i,
        q,
        k_ptrs,
        v_ptrs,
        sm_scale,
        stride_kn,
        stride_vn,
        start_m,
        seqlen_k,
        BLOCK_M,
        BLOCK_N,
        HEAD_DIM,
        CAUSAL,
    )
    acc = acc / l_i[:, None]
    lse = m_i + tl.math.log2(l_i) / 1.4426950408889634
    o_ptrs = (
        Out
        + off_hz * stride_oh
        + offs_m[:, None] * stride_om
        + offs_d[None, :] * stride_ok
    )
    tl.store(o_ptrs, acc.to(Out.dtype.element_ty))
    tl.store(Lse + off_hz * seqlen_q + offs_m, lse)

# config = {"BLOCK_M": 128, "BLOCK_N": 16, "HEAD_DIM": 256, "arch": "sm_90", "causal": true, "dtype": "fp16", "num_stages": 2, "num_warps": 4}
# arch = sm_90


// ===== COMPILED SASS (sm_90a) =====

	.target	sm_90a

	.elftype	@"ET_EXEC"


//--------------------- .note.nv.tkinfo           --------------------------
	.section	.note.nv.tkinfo,"",@"SHT_NOTE"
	.sectionflags	@"SHF_NOTE_NV_TKINFO"
	.tkinfo
        /*0018*/ 	.word	0x00000002
        /*0030*/ 	.string	""
        /*0030*/ 	.string	"ptxas"
        /*0030*/ 	.string	"Cuda compilation tools, release 13.0, V13.0.88"
        /*0030*/ 	.string	"Build cuda_13.0.r13.0/compiler.36424714_0"
        /*0030*/ 	.string	"-v  -suppress-debug-info  -lineinfo  -arch sm_90a "



//--------------------- .note.nv.cuinfo           --------------------------
	.section	.note.nv.cuinfo,"",@"SHT_NOTE"
	.sectionflags	@"SHF_NOTE_NV_CUINFO"
        /*0018*/ 	.short	0x0002
        /*001a*/ 	.short	0x005a
        /*001c*/ 	.short	0x0082
	.zero		2


//--------------------- .nv.info                  --------------------------
	.section	.nv.info,"",@"SHT_CUDA_INFO"
	.align	4


	//----- nvinfo : EIATTR_REGCOUNT
	.align		4
        /*0000*/ 	.byte	0x04, 0x2f
        /*0002*/ 	.short	(.L_2 - .L_1)
	.align		4
.L_1:
        /*0004*/ 	.word	index@(attn_fwd)
        /*0008*/ 	.word	0x000000ff


	//----- nvinfo : EIATTR_FRAME_SIZE
	.align		4
.L_2:
        /*000c*/ 	.byte	0x04, 0x11
        /*000e*/ 	.short	(.L_4 - .L_3)
	.align		4
.L_3:
        /*0010*/ 	.word	index@(attn_fwd)
        /*0014*/ 	.word	0x00000580


	//----- nvinfo : EIATTR_MIN_STACK_SIZE
	.align		4
.L_4:
        /*0018*/ 	.byte	0x04, 0x12
        /*001a*/ 	.short	(.L_6 - .L_5)
	.align		4
.L_5:
        /*001c*/ 	.word	index@(attn_fwd)
        /*0020*/ 	.word	0x00000580
.L_6:


//--------------------- .nv.compat                --------------------------
	.section	.nv.compat,"",@"SHT_CUDA_COMPAT_INFO"
	.align	4
        /*0000*/ 	.byte	0x02, 0x09, 0x01, 0x00, 0x02, 0x02, 0x04, 0x00, 0x02, 0x05, 0x05, 0x00, 0x03, 0x07, 0x01, 0x01
        /*0010*/ 	.byte	0x02, 0x03, 0x00, 0x00, 0x02, 0x06, 0x01, 0x00, 0x04, 0x0b, 0x08, 0x00, 0x00, 0x00, 0x00, 0x00
        /*0020*/ 	.byte	0x00, 0x00, 0x00, 0x00


//--------------------- .nv.info.attn_fwd         --------------------------
	.section	.nv.info.attn_fwd,"",@"SHT_CUDA_INFO"
	.sectionflags	@""
	.align	4


	//----- nvinfo : EIATTR_CUDA_API_VERSION
	.align		4
        /*0000*/ 	.byte	0x04, 0x37
        /*0002*/ 	.short	(.L_8 - .L_7)
.L_7:
        /*0004*/ 	.word	0x00000082


	//----- nvinfo : EIATTR_KPARAM_INFO
	.align		4
.L_8:
        /*0008*/ 	.byte	0x04, 0x17
        /*000a*/ 	.short	(.L_10 - .L_9)
.L_9:
        /*000c*/ 	.word	0x00000000
        /*0010*/ 	.short	0x0019
        /*0012*/ 	.short	0x0080
        /*0014*/ 	.byte	0x00, 0xf4, 0x21, 0x00


	//----- nvinfo : EIATTR_KPARAM_INFO
	.align		4
.L_10:
        /*0018*/ 	.byte	0x04, 0x17
        /*001a*/ 	.short	(.L_12 - .L_11)
.L_11:
        /*001c*/ 	.word	0x00000000
        /*0020*/ 	.short	0x0018
        /*0022*/ 	.short	0x0078
        /*0024*/ 	.byte	0x00, 0xf4, 0x21, 0x00


	//----- nvinfo : EIATTR_KPARAM_INFO
	.align		4
.L_12:
        /*0028*/ 	.byte	0x04, 0x17
        /*002a*/ 	.short	(.L_14 - .L_13)
.L_13:
        /*002c*/ 	.word	0x00000000
        /*0030*/ 	.short	0x0017
        /*0032*/ 	.short	0x0070
        /*0034*/ 	.byte	0x00, 0xf0, 0x11, 0x00


	//----- nvinfo : EIATTR_KPARAM_INFO
	.align		4
.L_14:
        /*0038*/ 	.byte	0x04, 0x17
        /*003a*/ 	.short	(.L_16 - .L_15)
.L_15:
        /*003c*/ 	.word	0x00000000
        /*0040*/ 	.short	0x0016
        /*0042*/ 	.short	0x006c
        /*0044*/ 	.byte	0x00, 0xf0, 0x11, 0x00


	//----- nvinfo : EIATTR_KPARAM_INFO
	.align		4
.L_16:
        /*0048*/ 	.byte	0x04, 0x17
        /*004a*/ 	.short	(.L_18 - .L_17)
.L_17:
        /*004c*/ 	.word	0x00000000
        /*0050*/ 	.short	0x0015
        /*0052*/ 	.short	0x0068
        /*0054*/ 	.byte	0x00, 0xf0, 0x11, 0x00


	//----- nvinfo : EIATTR_KPARAM_INFO
	.align		4
.L_18:
        /*0058*/ 	.byte	0x04, 0x17
        /*005a*/ 	.short	(.L_20 - .L_19)
.L_19:
        /*005c*/ 	.word	0x00000000
        /*0060*/ 	.short	0x0014
        /*0062*/ 	.short	0x0064
        /*0064*/ 	.byte	0x00, 0xf0, 0x11, 0x00


	//----- nvinfo : EIATTR_KPARAM_INFO
	.align		4
.L_20:
        /*0068*/ 	.byte	0x04, 0x17
        /*006a*/ 	.short	(.L_22 - .L_21)
.L_21:
        /*006c*/ 	.word	0x00000000
        /*0070*/ 	.short	0x0013
        /*0072*/ 	.short	0x0060
        /*0074*/ 	.byte	0x00, 0xf0, 0x11, 0x00


	//----- nvinfo : EIATTR_KPARAM_INFO
	.align		4
.L_22:
        /*0078*/ 	.byte	0x04, 0x17
        /*007a*/ 	.short	(.L_24 - .L_23)
.L_23:
        /*007c*/ 	.word	0x00000000
        /*0080*/ 	.short	0x0012
        /*0082*/ 	.short	0x005c
        /*0084*/ 	.byte	0x00, 0xf0, 0x11, 0x00


	//----- nvinfo : EIATTR_KPARAM_INFO
	.align		4
.L_24:
        /*0088*/ 	.byte	0x04, 0x17
        /*008a*/ 	.short	(.L_26 - .L_25)
.L_25:
        /*008c*/ 	.word	0x00000000
        /*0090*/ 	.short	0x0011
        /*0092*/ 	.short	0x0058
        /*0094*/ 	.byte	0x00, 0xf0, 0x11, 0x00


	//----- nvinfo : EIATTR_KPARAM_INFO
	.align		4
.L_26:
        /*0098*/ 	.byte	0x04, 0x17
        /*009a*/ 	.short	(.L_28 - .L_27)
.L_27:
        /*009c*/ 	.word	0x00000000
        /*00a0*/ 	.short	0x0010
        /*00a2*/ 	.short	0x0054
        /*00a4*/ 	.byte	0x00, 0xf0, 0x11, 0x00


	//----- nvinfo : EIATTR_KPARAM_INFO
	.align		4
.L_28:
        /*00a8*/ 	.byte	0x04, 0x17
        /*00aa*/ 	.short	(.L_30 - .L_29)
.L_29:
        /*00ac*/ 	.word	0x00000000
        /*00b0*/ 	.short	0x000f
        /*00b2*/ 	.short	0x0050
        /*00b4*/ 	.byte	0x00, 0xf0, 0x11, 0x00


	//----- nvinfo : EIATTR_KPARAM_INFO
	.align		4
.L_30:
        /*00b8*/ 	.byte	0x04, 0x17
        /*00ba*/ 	.short	(.L_32 - .L_31)
.L_31:
        /*00bc*/ 	.word	0x00000000
        /*00c0*/ 	.short	0x000e
        /*00c2*/ 	.short	0x004c
        /*00c4*/ 	.byte	0x00, 0xf0, 0x11, 0x00


	//----- nvinfo : EIATTR_KPARAM_INFO
	.align		4
.L_32:
        /*00c8*/ 	.byte	0x04, 0x17
        /*00ca*/ 	.short	(.L_34 - .L_33)
.L_33:
        /*00cc*/ 	.word	0x00000000
        /*00d0*/ 	.short	0x000d
        /*00d2*/ 	.short	0x0048
        /*00d4*/ 	.byte	0x00, 0xf0, 0x11, 0x00


	//----- nvinfo : EIATTR_KPARAM_INFO
	.align		4
.L_34:
        /*00d8*/ 	.byte	0x04, 0x17
        /*00da*/ 	.short	(.L_36 - .L_35)
.L_35:
        /*00dc*/ 	.word	0x00000000
        /*00e0*/ 	.short	0x000c
        /*00e2*/ 	.short	0x0044
        /*00e4*/ 	.byte	0x00, 0xf0, 0x11, 0x00


	//----- nvinfo : EIATTR_KPARAM_INFO
	.align		4
.L_36:
        /*00e8*/ 	.byte	0x04, 0x17
        /*00ea*/ 	.short	(.L_38 - .L_37)
.L_37:
        /*00ec*/ 	.word	0x00000000
        /*00f0*/ 	.short	0x000b
        /*00f2*/ 	.short	0x0040
        /*00f4*/ 	.byte	0x00, 0xf0, 0x11, 0x00


	//----- nvinfo : EIATTR_KPARAM_INFO
	.align		4
.L_38:
        /*00f8*/ 	.byte	0x04, 0x17
        /*00fa*/ 	.short	(.L_40 - .L_39)
.L_39:
        /*00fc*/ 	.word	0x00000000
        /*0100*/ 	.short	0x000a
        /*0102*/ 	.short	0x003c
        /*0104*/ 	.byte	0x00, 0xf0, 0x11, 0x00


	//----- nvinfo : EIATTR_KPARAM_INFO
	.align		4
.L_40:
        /*0108*/ 	.byte	0x04, 0x17
        /*010a*/ 	.short	(.L_42 - .L_41)
.L_41:
        /*010c*/ 	.word	0x00000000
        /*0110*/ 	.short	0x0009
        /*0112*/ 	.short	0x0038
        /*0114*/ 	.byte	0x00, 0xf0, 0x11, 0x00


	//----- nvinfo : EIATTR_KPARAM_INFO
	.align		4
.L_42:
        /*0118*/ 	.byte	0x04, 0x17
        /*011a*/ 	.short	(.L_44 - .L_43)
.L_43:
        /*011c*/ 	.word	0x00000000
        /*0120*/ 	.short	0x0008
        /*0122*/ 	.short	0x0034
        /*0124*/ 	.byte	0x00, 0xf0, 0x11, 0x00


	//----- nvinfo : EIATTR_KPARAM_INFO
	.align		4
.L_44:
        /*0128*/ 	.byte	0x04, 0x17
        /*012a*/ 	.short	(.L_46 - .L_45)
.L_45:
        /*012c*/ 	.word	0x00000000
        /*0130*/ 	.short	0x0007
        /*0132*/ 	.short	0x0030
        /*0134*/ 	.byte	0x00, 0xf0, 0x11, 0x00


	//----- nvinfo : EIATTR_KPARAM_INFO
	.align		4
.L_46:
        /*0138*/ 	.byte	0x04, 0x17
        /*013a*/ 	.short	(.L_48 - .L_47)
.L_47:
        /*013c*/ 	.word	0x00000000
        /*0140*/ 	.short	0x0006
        /*0142*/ 	.short	0x002c
        /*0144*/ 	.byte	0x00, 0xf0, 0x11, 0x00


	//----- nvinfo : EIATTR_KPARAM_INFO
	.align		4
.L_48:
        /*0148*/ 	.byte	0x04, 0x17
        /*014a*/ 	.short	(.L_50 - .L_49)
.L_49:
        /*014c*/ 	.word	0x00000000
        /*0150*/ 	.short	0x0005
        /*0152*/ 	.short	0x0028
        /*0154*/ 	.byte	0x00, 0xf0, 0x11, 0x00


	//----- nvinfo : EIATTR_KPARAM_INFO
	.align		4
.L_50:
        /*0158*/ 	.byte	0x04, 0x17
        /*015a*/ 	.short	(.L_52 - .L_51)
.L_51:
        /*015c*/ 	.word	0x00000000
        /*0160*/ 	.short	0x0004
        /*0162*/ 	.short	0x0020
        /*0164*/ 	.byte	0x00, 0xf4, 0x21, 0x00


	//----- nvinfo : EIATTR_KPARAM_INFO
	.align		4
.L_52:
        /*0168*/ 	.byte	0x04, 0x17
        /*016a*/ 	.short	(.L_54 - .L_53)
.L_53:
        /*016c*/ 	.word	0x00000000
        /*0170*/ 	.short	0x0003
        /*0172*/ 	.short	0x0018
        /*0174*/ 	.byte	0x00, 0xf4, 0x21, 0x00


	//----- nvinfo : EIATTR_KPARAM_INFO
	.align		4
.L_54:
        /*0178*/ 	.byte	0x04, 0x17
        /*017a*/ 	.short	(.L_56 - .L_55)
.L_55:
        /*017c*/ 	.word	0x00000000
        /*0180*/ 	.short	0x0002
        /*0182*/ 	.short	0x0010
        /*0184*/ 	.byte	0x00, 0xf4, 0x21, 0x00


	//----- nvinfo : EIATTR_KPARAM_INFO
	.align		4
.L_56:
        /*0188*/ 	.byte	0x04, 0x17
        /*018a*/ 	.short	(.L_58 - .L_57)
.L_57:
        /*018c*/ 	.word	0x00000000
        /*0190*/ 	.short	0x0001
        /*0192*/ 	.short	0x0008
        /*0194*/ 	.byte	0x00, 0xf4, 0x21, 0x00


	//----- nvinfo : EIATTR_KPARAM_INFO
	.align		4
.L_58:
        /*0198*/ 	.byte	0x04, 0x17
        /*019a*/ 	.short	(.L_60 - .L_59)
.L_59:
        /*019c*/ 	.word	0x00000000
        /*01a0*/ 	.short	0x0000
        /*01a2*/ 	.short	0x0000
        /*01a4*/ 	.byte	0x00, 0xf4, 0x21, 0x00


	//----- nvinfo : EIATTR_SPARSE_MMA_MASK
	.align		4
.L_60:
        /*01a8*/ 	.byte	0x03, 0x50
        /*01aa*/ 	.short	0x0000


	//----- nvinfo : EIATTR_MAXREG_COUNT
	.align		4
        /*01ac*/ 	.byte	0x03, 0x1b
        /*01ae*/ 	.short	0x00ff


	//----- nvinfo : EIATTR_NUM_BARRIERS
	.align		4
        /*01b0*/ 	.byte	0x02, 0x4c
        /*01b2*/ 	.byte	0x01
	.zero		1


	//----- nvinfo : EIATTR_ANNOTATIONS
	.align		4
        /*01b4*/ 	.byte	0x04, 0x55
        /*01b6*/ 	.short	(.L_62 - .L_61)


	//   ....[0]....
.L_61:
        /*01b8*/ 	.word	0x00000001
        /*01bc*/ 	.byte	0xe0, 0x00, 0x00, 0x00, 0x01, 0x00, 0x00, 0x00, 0xf0, 0x5e, 0x00, 0x00, 0x01, 0x00, 0x00, 0x00
        /* <DEDUP_REMOVED lines=372> */
        /*190c*/ 	.byte	0x70, 0x3d, 0x01, 0x00, 0x01, 0x00, 0x00, 0x00, 0x00, 0x3e, 0x01, 0x00


	//----- nvinfo : EIATTR_MERCURY_ISA_VERSION
	.align		4
.L_62:
        /*1918*/ 	.byte	0x03, 0x5f
        /*191a*/ 	.short	0x0101


	//----- nvinfo : EIATTR_COOP_GROUP_MASK_REGIDS
	.align		4
        /*191c*/ 	.byte	0x04, 0x29
        /*191e*/ 	.short	(.L_64 - .L_63)


	//   ....[0]....
.L_63:
        /*1920*/ 	.word	0xffffffff


	//   ....[1]....
        /*1924*/ 	.word	0xffffffff


	//   ....[2]....
        /*1928*/ 	.word	0xffffffff


	//   ....[3]....
        /*192c*/ 	.word	0xffffffff


	//   ....[4]....
        /*1930*/ 	.word	0xffffffff


	//   ....[5]....
        /*1934*/ 	.word	0xffffffff


	//   ....[6]....
        /*1938*/ 	.word	0xffffffff


	//   ....[7]....
        /*193c*/ 	.word	0xffffffff


	//   ....[8]....
        /*1940*/ 	.word	0xffffffff


	//   ....[9]....
        /*1944*/ 	.word	0xffffffff


	//   ....[10]....
        /*1948*/ 	.word	0xffffffff


	//   ....[11]....
        /*194c*/ 	.word	0xffffffff


	//   ....[12]....
        /*1950*/ 	.word	0xffffffff


	//   ....[13]....
        /*1954*/ 	.word	0xffffffff


	//   ....[14]....
        /*1958*/ 	.word	0xffffffff


	//   ....[15]....
        /*195c*/ 	.word	0xffffffff


	//----- nvinfo : EIATTR_COOP_GROUP_INSTR_OFFSETS
	.align		4
.L_64:
        /*1960*/ 	.byte	0x04, 0x28
        /*1962*/ 	.short	(.L_66 - .L_65)


	//   ....[0]....
.L_65:
        /*1964*/ 	.word	0x0000b3d0


	//   ....[1]....
        /*1968*/ 	.word	0x0000b430


	//   ....[2]....
        /*196c*/ 	.word	0x0000b440


	//   ....[3]....
        /*1970*/ 	.word	0x0000b540


	//   ....[4]....
        /*1974*/ 	.word	0x0000b5c0


	//   ....[5]....
        /*1978*/ 	.word	0x0000b5d0


	//   ....[6]....
        /*197c*/ 	.word	0x0000ca20


	//   ....[7]....
        /*1980*/ 	.word	0x0000ca30


	//   ....[8]....
        /*1984*/ 	.word	0x0000d5d0


	//   ....[9]....
        /*1988*/ 	.word	0x0000d5e0


	//   ....[10]....
        /*198c*/ 	.word	0x0000d5f0


	//   ....[11]....
        /*1990*/ 	.word	0x0000d600


	//   ....[12]....
        /*1994*/ 	.word	0x0000d660


	//   ....[13]....
        /*1998*/ 	.word	0x0000d680


	//   ....[14]....
        /*199c*/ 	.word	0x0000d690


	//   ....[15]....
        /*19a0*/ 	.word	0x0000d6a0


	//----- nvinfo : EIATTR_EXIT_INSTR_OFFSETS
	.align		4
.L_66:
        /*19a4*/ 	.byte	0x04, 0x1c
        /*19a6*/ 	.short	(.L_68 - .L_67)


	//   ....[0]....
.L_67:
        /*19a8*/ 	.word	0x0001acd0


	//----- nvinfo : EIATTR_REQNTID
	.align		4
.L_68:
        /*19ac*/ 	.byte	0x04, 0x10
        /*19ae*/ 	.short	(.L_70 - .L_69)
.L_69:
        /*19b0*/ 	.word	0x00000080
        /*19b4*/ 	.word	0x00000001
        /*19b8*/ 	.word	0x00000001


	//----- nvinfo : EIATTR_CBANK_PARAM_SIZE
	.align		4
.L_70:
        /*19bc*/ 	.byte	0x03, 0x19
        /*19be*/ 	.short	0x0088


	//----- nvinfo : EIATTR_PARAM_CBANK
	.align		4
        /*19c0*/ 	.byte	0x04, 0x0a
        /*19c2*/ 	.short	(.L_72 - .L_71)
	.align		4
.L_71:
        /*19c4*/ 	.word	index@(.nv.constant0.attn_fwd)
        /*19c8*/ 	.short	0x0210
        /*19ca*/ 	.short	0x0088


	//----- nvinfo : EIATTR_SW_WAR
	.align		4
.L_72:
        /*19cc*/ 	.byte	0x04, 0x36
        /*19ce*/ 	.short	(.L_74 - .L_73)
.L_73:
        /*19d0*/ 	.word	0x00000008
.L_74:


//--------------------- .nv.callgraph             --------------------------
	.section	.nv.callgraph,"",@"SHT_CUDA_CALLGRAPH"
	.align	4
	.sectionentsize	8
	.align		4
        /*0000*/ 	.word	0x00000000
	.align		4
        /*0004*/ 	.word	0xffffffff
	.align		4
        /*0008*/ 	.word	0x00000000
	.align		4
        /*000c*/ 	.word	0xfffffffe
	.align		4
        /*0010*/ 	.word	0x00000000
	.align		4
        /*0014*/ 	.word	0xfffffffd
	.align		4
        /*0018*/ 	.word	0x00000000
	.align		4
        /*001c*/ 	.word	0xfffffffc


//--------------------- .nv.constant4             --------------------------
	.section	.nv.constant4,"a",@progbits
	.align	8
	.align		8
.nv.constant4:
        /*0000*/ 	.dword	_$_str


//--------------------- .text.attn_fwd            --------------------------
	.section	.text.attn_fwd,"ax",@progbits
	.align	128
        .global         attn_fwd
        .type           attn_fwd,@function
        .size           attn_fwd,(.L_x_3 - attn_fwd)
        .other          attn_fwd,@"STO_CUDA_ENTRY STV_DEFAULT"
attn_fwd:
.text.attn_fwd:
[----:B------:R-:W0:Y:S01]  /*0000*/  LDC R1, c[0x0][0x28] ;  /* 0x00000a00ff017b82 */ /* 0x000e220000000800 */
[----:B------:R-:W1:Y:S07]  /*0010*/  S2R R187, SR_CTAID.X ;  /* 0x0000000000bb7919 */ /* 0x000e6e0000002500 */
[----:B------:R-:W2:Y:S01]  /*0020*/  LDC.64 R4, c[0x0][0x240] ;  /* 0x00009000ff047b82 */ /* 0x000ea20000000a00 */
[----:B0-----:R-:W-:Y:S01]  /*0030*/  IADD3 R1, R1, -0x580, RZ ;  /* 0xfffffa8001017810 */ /* 0x001fe20007ffe0ff */
[----:B------:R-:W-:Y:S01]  /*0040*/  ULDC.64 UR60, c[0x0][0x208] ;  /* 0x00008200003c7ab9 */ /* 0x000fe20000000a00 */
[----:B------:R-:W0:Y:S01]  /*0050*/  S2R R185, SR_TID.X ;  /* 0x0000000000b97919 */ /* 0x000e220000002100 */
[----:B------:R-:W2:Y:S04]  /*0060*/  S2R R238, SR_CTAID.Y ;  /* 0x0000000000ee7919 */ /* 0x000ea80000002600 */
[----:B------:R-:W3:Y:S08]  /*0070*/  LDC.64 R6, c[0x0][0x210] ;  /* 0x00008400ff067b82 */ /* 0x000ef00000000a00 */
[----:B------:R-:W4:Y:S08]  /*0080*/  LDC R3, c[0x0][0x248] ;  /* 0x00009200ff037b82 */ /* 0x000f300000000800 */
[----:B------:R-:W5:Y:S01]  /*0090*/  LDC R153, c[0x0][0x248] ;  /* 0x00009200ff997b82 */ /* 0x000f620000000800 */
[----:B-1----:R-:W-:-:S07]  /*00a0*/  SHF.L.U32 R187, R187, 0x7, RZ ;  /* 0x00000007bbbb7819 */ /* 0x002fce00000006ff */
[----:B------:R-:W1:Y:S01]  /*00b0*/  LDC R18, c[0x0][0x248] ;  /* 0x00009200ff127b82 */ /* 0x000e620000000800 */
[----:B0-----:R-:W-:Y:S01]  /*00c0*/  LOP3.LUT R2, R187, 0x7f, R185, 0xf8, !PT ;  /* 0x0000007fbb027812 */ /* 0x001fe200078ef8b9 */
[----:B--2---:R-:W-:-:S04]  /*00d0*/  IMAD R0, R238, R4, RZ ;  /* 0x00000004ee007224 */ /* 0x004fc800078e02ff */
[----:B------:R0:W-:Y:S01]  /*00e0*/  STL [R1+0x368], R2 ;  /* 0x0003680201007387 */ /* 0x0001e20000100800 */
[C---:B----4-:R-:W-:Y:S01]  /*00f0*/  IMAD R9, R3.reuse, 0x50, RZ ;  /* 0x0000005003097824 */ /* 0x050fe200078e02ff */
[----:B------:R-:W2:Y:S01]  /*0100*/  LDC R46, c[0x0][0x248] ;  /* 0x00009200ff2e7b82 */ /* 0x000ea20000000800 */
[----:B------:R-:W-:Y:S01]  /*0110*/  IMAD R105, R3, 0x90, RZ ;  /* 0x0000009003697824 */ /* 0x000fe200078e02ff */
[C---:B------:R-:W-:Y:S01]  /*0120*/  SHF.L.U32 R121, R0.reuse, 0x1, RZ ;  /* 0x0000000100797819 */ /* 0x040fe200000006ff */
[----:B------:R-:W-:-:S04]  /*0130*/  IMAD.HI R0, R0, 0x2, RZ ;  /* 0x0000000200007827 */ /* 0x000fc800078e02ff */
[C---:B------:R-:W-:Y:S01]  /*0140*/  IMAD R145, R3.reuse, 0x28, RZ ;  /* 0x0000002803917824 */ /* 0x040fe200078e02ff */
[----:B------:R-:W4:Y:S01]  /*0150*/  LDC R22, c[0x0][0x248] ;  /* 0x00009200ff167b82 */ /* 0x000f220000000800 */
[----:B0-----:R-:W-:Y:S02]  /*0160*/  IMAD R2, R2, R5, RZ ;  /* 0x0000000502027224 */ /* 0x001fe400078e02ff */
[C---:B------:R-:W-:Y:S02]  /*0170*/  IMAD.SHL.U32 R5, R3.reuse, 0x8, RZ ;  /* 0x0000000803057824 */ /* 0x040fe400078e00ff */
[----:B------:R-:W-:Y:S01]  /*0180*/  IMAD R39, R3, 0x48, RZ ;  /* 0x0000004803277824 */ /* 0x000fe200078e02ff */
[C---:B------:R-:W-:Y:S01]  /*0190*/  SHF.L.U32 R120, R2.reuse, 0x1, RZ ;  /* 0x0000000102787819 */ /* 0x040fe200000006ff */
[----:B------:R-:W-:Y:S01]  /*01a0*/  IMAD.HI R2, R2, 0x2, RZ ;  /* 0x0000000202027827 */ /* 0x000fe200078e02ff */
[----:B------:R-:W0:Y:S02]  /*01b0*/  LDC R48, c[0x0][0x248] ;  /* 0x00009200ff307b82 */ /* 0x000e240000000800 */
[----:B---3--:R-:W-:-:S04]  /*01c0*/  IADD3 R120, P0, P1, R120, R6, R121 ;  /* 0x0000000678787210 */ /* 0x008fc8000791e079 */
[----:B------:R-:W-:Y:S02]  /*01d0*/  IADD3.X R121, R2, R7, R0, P0, P1 ;  /* 0x0000000702797210 */ /* 0x000fe400007e2400 */
[CC--:B------:R-:W-:Y:S01]  /*01e0*/  LEA R164, P0, R3.reuse, R120.reuse, 0x4 ;  /* 0x0000007803a47211 */ /* 0x0c0fe200078020ff */
[----:B------:R-:W-:Y:S01]  /*01f0*/  IMAD R7, R3, 0x30, RZ ;  /* 0x0000003003077824 */ /* 0x000fe200078e02ff */
[-C--:B------:R-:W-:Y:S01]  /*0200*/  IADD3 R20, P1, R105, R120.reuse, RZ ;  /* 0x0000007869147210 */ /* 0x080fe20007f3e0ff */
[----:B------:R-:W-:Y:S01]  /*0210*/  IMAD R103, R3, 0xa0, RZ ;  /* 0x000000a003677824 */ /* 0x000fe200078e02ff */
[-C--:B------:R-:W-:Y:S01]  /*0220*/  LEA.HI.X.SX32 R165, R5, R121.reuse, 0x1, P0 ;  /* 0x0000007905a57211 */ /* 0x080fe200000f0eff */
[----:B------:R-:W-:Y:S01]  /*0230*/  IMAD R101, R3, 0xb0, RZ ;  /* 0x000000b003657824 */ /* 0x000fe200078e02ff */
[-C--:B------:R-:W-:Y:S01]  /*0240*/  IADD3 R4, P0, R9, R120.reuse, RZ ;  /* 0x0000007809047210 */ /* 0x080fe20007f1e0ff */
[----:B------:R-:W-:Y:S01]  /*0250*/  IMAD R157, R3, 0x18, RZ ;  /* 0x00000018039d7824 */ /* 0x000fe200078e02ff */
[-C--:B------:R-:W-:Y:S01]  /*0260*/  LEA.HI.X.SX32 R21, R39, R121.reuse, 0x1, P1 ;  /* 0x0000007927157211 */ /* 0x080fe200008f0eff */
[----:B------:R-:W-:Y:S01]  /*0270*/  IMAD R29, R3, 0xc0, RZ ;  /* 0x000000c0031d7824 */ /* 0x000fe200078e02ff */
[-C--:B------:R-:W-:Y:S01]  /*0280*/  LEA.HI.X.SX32 R5, R145, R121.reuse, 0x1, P0 ;  /* 0x0000007991057211 */ /* 0x080fe200000f0eff */
[----:B------:R-:W-:Y:S01]  /*0290*/  IMAD R51, R3, 0x58, RZ ;  /* 0x0000005803337824 */ /* 0x000fe200078e02ff */
[-C--:B------:R-:W-:Y:S01]  /*02a0*/  IADD3 R138, P0, R7, R120.reuse, RZ ;  /* 0x00000078078a7210 */ /* 0x080fe20007f1e0ff */
[----:B------:R-:W-:Y:S01]  /*02b0*/  IMAD R13, R3, 0x60, RZ ;  /* 0x00000060030d7824 */ /* 0x000fe200078e02ff */
[-C--:B------:R-:W-:Y:S01]  /*02c0*/  IADD3 R8, P1, R103, R120.reuse, RZ ;  /* 0x0000007867087210 */ /* 0x080fe20007f3e0ff */
[----:B------:R-:W-:Y:S01]  /*02d0*/  IMAD R15, R3, 0x38, RZ ;  /* 0x00000038030f7824 */ /* 0x000fe200078e02ff */
[-C--:B------:R-:W-:Y:S01]  /*02e0*/  IADD3 R10, P2, R101, R120.reuse, RZ ;  /* 0x00000078650a7210 */ /* 0x080fe20007f5e0ff */
[----:B------:R3:W4:Y:S01]  /*02f0*/  LDG.E.U16 R25, desc[UR60][R4.64] ;  /* 0x0000003c04197981 */ /* 0x000722000c1e1500 */
[-C--:B------:R-:W-:Y:S01]  /*0300*/  LEA.HI.X.SX32 R139, R157, R121.reuse, 0x1, P0 ;  /* 0x000000799d8b7211 */ /* 0x080fe200000f0eff */
[----:B------:R-:W-:Y:S01]  /*0310*/  IMAD R79, R3, 0xe0, RZ ;  /* 0x000000e0034f7824 */ /* 0x000fe200078e02ff */
[-C--:B------:R-:W-:Y:S01]  /*0320*/  IADD3 R12, P0, R29, R120.reuse, RZ ;  /* 0x000000781d0c7210 */ /* 0x080fe20007f1e0ff */
[----:B------:R-:W-:Y:S01]  /*0330*/  IMAD R197, R3, 0x1c, RZ ;  /* 0x0000001c03c57824 */ /* 0x000fe200078e02ff */
[-C--:B------:R-:W-:Y:S01]  /*0340*/  LEA.HI.X.SX32 R9, R9, R121.reuse, 0x1, P1 ;  /* 0x0000007909097211 */ /* 0x080fe200008f0eff */
[----:B------:R-:W-:Y:S01]  /*0350*/  IMAD R109, R3, 0x70, RZ ;  /* 0x00000070036d7824 */ /* 0x000fe200078e02ff */
[-C--:B------:R-:W-:Y:S01]  /*0360*/  IADD3 R6, P1, R13, R120.reuse, RZ ;  /* 0x000000780d067210 */ /* 0x080fe20007f3e0ff */
[----:B------:R5:W4:Y:S01]  /*0370*/  LDG.E.U16 R20, desc[UR60][R20.64] ;  /* 0x0000003c14147981 */ /* 0x000b22000c1e1500 */
[-C--:B------:R-:W-:Y:S01]  /*0380*/  LEA.HI.X.SX32 R11, R51, R121.reuse, 0x1, P2 ;  /* 0x00000079330b7211 */ /* 0x080fe200010f0eff */
[----:B------:R-:W-:Y:S01]  /*0390*/  IMAD R95, R3, 0xd0, RZ ;  /* 0x000000d0035f7824 */ /* 0x000fe200078e02ff */
[-C--:B------:R-:W-:Y:S01]  /*03a0*/  LEA.HI.X.SX32 R13, R13, R121.reuse, 0x1, P0 ;  /* 0x000000790d0d7211 */ /* 0x080fe200000f0eff */
[----:B------:R-:W-:Y:S01]  /*03b0*/  IMAD R81, R3, 0xb8, RZ ;  /* 0x000000b803517824 */ /* 0x000fe200078e02ff */
[-C--:B---3--:R-:W-:Y:S01]  /*03c0*/  IADD3 R4, P0, R15, R120.reuse, RZ ;  /* 0x000000780f047210 */ /* 0x088fe20007f1e0ff */
[----:B------:R3:W4:Y:S01]  /*03d0*/  LDG.E.U16 R43, desc[UR60][R10.64] ;  /* 0x0000003c0a2b7981 */ /* 0x000722000c1e1500 */
[-C--:B------:R-:W-:Y:S01]  /*03e0*/  LEA.HI.X.SX32 R7, R7, R121.reuse, 0x1, P1 ;  /* 0x0000007907077211 */ /* 0x080fe200008f0eff */
[----:B------:R-:W-:Y:S01]  /*03f0*/  IMAD R49, R3, 0x68, RZ ;  /* 0x0000006803317824 */ /* 0x000fe200078e02ff */
[-C--:B------:R-:W-:Y:S01]  /*0400*/  LEA.HI.X.SX32 R5, R197, R121.reuse, 0x1, P0 ;  /* 0x00000079c5057211 */ /* 0x080fe200000f0eff */
[----:B-----5:R-:W-:Y:S01]  /*0410*/  IMAD R21, R3, 0xf0, RZ ;  /* 0x000000f003157824 */ /* 0x020fe200078e02ff */
[-C--:B------:R-:W-:Y:S01]  /*0420*/  IADD3 R108, P0, R109, R120.reuse, RZ ;  /* 0x000000786d6c7210 */ /* 0x080fe20007f1e0ff */
[----:B------:R5:W4:Y:S01]  /*0430*/  LDG.E.U16 R23, desc[UR60][R8.64] ;  /* 0x0000003c08177981 */ /* 0x000b22000c1e1500 */
[----:B------:R-:W-:Y:S01]  /*0440*/  IMAD R203, R3, 0x5c, RZ ;  /* 0x0000005c03cb7824 */ /* 0x000fe200078e02ff */
[----:B------:R-:W1:Y:S01]  /*0450*/  LDC R2, c[0x0][0x248] ;  /* 0x00009200ff027b82 */ /* 0x000e620000000800 */
[-C--:B---3--:R-:W-:Y:S01]  /*0460*/  IADD3 R10, P2, R79, R120.reuse, RZ ;  /* 0x000000784f0a7210 */ /* 0x088fe20007f5e0ff */
[----:B------:R3:W4:Y:S03]  /*0470*/  LDG.E.U16 R0, desc[UR60][R6.64] ;  /* 0x0000003c06007981 */ /* 0x000726000c1e1500 */
[-C--:B------:R-:W-:Y:S01]  /*0480*/  LEA.HI.X.SX32 R11, R109, R121.reuse, 0x1, P2 ;  /* 0x000000796d0b7211 */ /* 0x080fe200010f0eff */
[----:B------:R-:W-:Y:S01]  /*0490*/  IMAD R83, R3, 0xf8, RZ ;  /* 0x000000f803537824 */ /* 0x000fe200078e02ff */
[-C--:B-----5:R-:W-:Y:S01]  /*04a0*/  IADD3 R8, P1, R95, R120.reuse, RZ ;  /* 0x000000785f087210 */ /* 0x0a0fe20007f3e0ff */
[----:B------:R-:W-:Y:S01]  /*04b0*/  IMAD R210, R3, 0x7c, RZ ;  /* 0x0000007c03d27824 */ /* 0x000fe200078e02ff */
[-C--:B------:R-:W-:Y:S01]  /*04c0*/  IADD3 R14, P2, R21, R120.reuse, RZ ;  /* 0x00000078150e7210 */ /* 0x080fe20007f5e0ff */
[----:B------:R-:W-:Y:S01]  /*04d0*/  IMAD R37, R3, 0x32, RZ ;  /* 0x0000003203257824 */ /* 0x000fe200078e02ff */
[-C--:B------:R-:W-:Y:S01]  /*04e0*/  LEA.HI.X.SX32 R109, R15, R121.reuse, 0x1, P0 ;  /* 0x000000790f6d7211 */ /* 0x080fe200000f0eff */
[----:B---3--:R-:W-:Y:S01]  /*04f0*/  IMAD R7, R3, 0x78, RZ ;  /* 0x0000007803077824 */ /* 0x008fe200078e02ff */
[-C--:B------:R-:W-:Y:S01]  /*0500*/  IADD3 R6, P0, R81, R120.reuse, RZ ;  /* 0x0000007851067210 */ /* 0x080fe20007f1e0ff */
[----:B------:R-:W-:Y:S01]  /*0510*/  IMAD R33, R3, 0x12, RZ ;  /* 0x0000001203217824 */ /* 0x000fe200078e02ff */
[-C--:B------:R-:W-:Y:S01]  /*0520*/  LEA.HI.X.SX32 R9, R49, R121.reuse, 0x1, P1 ;  /* 0x0000007931097211 */ /* 0x080fe200008f0eff */
[----:B------:R3:W5:Y:S01]  /*0530*/  LDG.E.U16 R63, desc[UR60][R4.64] ;  /* 0x0000003c043f7981 */ /* 0x000762000c1e1500 */
[CC--:B------:R-:W-:Y:S01]  /*0540*/  IADD3 R60, P1, R7.reuse, R120.reuse, RZ ;  /* 0x00000078073c7210 */ /* 0x0c0fe20007f3e0ff */
[----:B------:R-:W4:Y:S01]  /*0550*/  LDC R24, c[0x0][0x248] ;  /* 0x00009200ff187b82 */ /* 0x000f220000000800 */
[-C--:B------:R-:W-:Y:S01]  /*0560*/  LEA.HI.X.SX32 R15, R7, R121.reuse, 0x1, P2 ;  /* 0x00000079070f7211 */ /* 0x080fe200010f0eff */
[----:B------:R-:W-:Y:S01]  /*0570*/  IMAD R41, R3, 0x42, RZ ;  /* 0x0000004203297824 */ /* 0x000fe200078e02ff */
[-C--:B------:R-:W-:Y:S01]  /*0580*/  LEA.HI.X.SX32 R7, R203, R121.reuse, 0x1, P0 ;  /* 0x00000079cb077211 */ /* 0x080fe200000f0eff */
[----:B------:R-:W-:Y:S01]  /*0590*/  IMAD R200, R3, 0x3c, RZ ;  /* 0x0000003c03c87824 */ /* 0x000fe200078e02ff */
[-C--:B------:R-:W-:Y:S01]  /*05a0*/  IADD3 R54, P2, R83, R120.reuse, RZ ;  /* 0x0000007853367210 */ /* 0x080fe20007f5e0ff */
[C---:B------:R-:W-:Y:S01]  /*05b0*/  IMAD R35, R3.reuse, 0x22, RZ ;  /* 0x0000002203237824 */ /* 0x040fe200078e02ff */
[----:B------:R2:W5:Y:S01]  /*05c0*/  LDG.E.U16 R27, desc[UR60][R8.64] ;  /* 0x0000003c081b7981 */ /* 0x000562000c1e1500 */
[----:B---3--:R-:W-:Y:S01]  /*05d0*/  IMAD R5, R3, 0x9, RZ ;  /* 0x0000000903057824 */ /* 0x008fe200078e02ff */
[----:B------:R-:W-:Y:S01]  /*05e0*/  LEA.HI.X.SX32 R55, R210, R121, 0x1, P2 ;  /* 0x00000079d2377211 */ /* 0x000fe200010f0eff */
[----:B------:R-:W3:Y:S01]  /*05f0*/  LDC R26, c[0x0][0x248] ;  /* 0x00009200ff1a7b82 */ /* 0x000ee20000000800 */
[----:B------:R0:W5:Y:S01]  /*0600*/  LDG.E.U16 R57, desc[UR60][R6.64] ;  /* 0x0000003c06397981 */ /* 0x000162000c1e1500 */
[----:B------:R-:W-:-:S02]  /*0610*/  IADD3 R136, P2, R37, R120, RZ ;  /* 0x0000007825887210 */ /* 0x000fc40007f5e0ff */
[-C--:B------:R-:W-:Y:S01]  /*0620*/  IADD3 R162, P0, R33, R120.reuse, RZ ;  /* 0x0000007821a27210 */ /* 0x080fe20007f1e0ff */
[----:B------:R-:W5:Y:S01]  /*0630*/  LDG.E.U16 R28, desc[UR60][R10.64] ;  /* 0x0000003c0a1c7981 */ /* 0x000f62000c1e1500 */
[C---:B------:R-:W-:Y:S01]  /*0640*/  IMAD R65, R3.reuse, 0x62, RZ ;  /* 0x0000006203417824 */ /* 0x040fe200078e02ff */
[-C--:B------:R-:W-:Y:S01]  /*0650*/  LEA.HI.X.SX32 R61, R200, R121.reuse, 0x1, P1 ;  /* 0x00000079c83d7211 */ /* 0x080fe200008f0eff */
[C---:B--2---:R-:W-:Y:S01]  /*0660*/  IMAD R9, R3.reuse, 0x11, RZ ;  /* 0x0000001103097824 */ /* 0x044fe200078e02ff */
[----:B------:R2:W5:Y:S01]  /*0670*/  LDG.E.U16 R19, desc[UR60][R12.64] ;  /* 0x0000003c0c137981 */ /* 0x000562000c1e1500 */
[----:B------:R-:W3:Y:S01]  /*0680*/  LDC R78, c[0x0][0x248] ;  /* 0x00009200ff4e7b82 */ /* 0x000ee20000000800 */
[----:B0-----:R-:W-:Y:S01]  /*0690*/  IMAD R7, R3, 0x19, RZ ;  /* 0x0000001903077824 */ /* 0x001fe200078e02ff */
[-C--:B------:R-:W-:Y:S01]  /*06a0*/  LEA.HI.X.SX32 R163, R5, R121.reuse, 0x1, P0 ;  /* 0x0000007905a37211 */ /* 0x080fe200000f0eff */
[----:B------:R-:W-:Y:S01]  /*06b0*/  IMAD R5, R3, 0x72, RZ ;  /* 0x0000007203057824 */ /* 0x000fe200078e02ff */
[-C--:B------:R-:W-:Y:S01]  /*06c0*/  IADD3 R6, P0, R41, R120.reuse, RZ ;  /* 0x0000007829067210 */ /* 0x080fe20007f1e0ff */
[----:B------:R0:W5:Y:S01]  /*06d0*/  LDG.E.U16 R11, desc[UR60][R14.64] ;  /* 0x0000003c0e0b7981 */ /* 0x000162000c1e1500 */
[-C--:B------:R-:W-:Y:S01]  /*06e0*/  LEA.HI.X.SX32 R137, R7, R121.reuse, 0x1, P2 ;  /* 0x0000007907897211 */ /* 0x080fe200010f0eff */
[----:B------:R-:W-:Y:S01]  /*06f0*/  IMAD R7, R3, 0x21, RZ ;  /* 0x0000002103077824 */ /* 0x000fe200078e02ff */
[-C--:B------:R-:W-:Y:S01]  /*0700*/  IADD3 R150, P1, R35, R120.reuse, RZ ;  /* 0x0000007823967210 */ /* 0x080fe20007f3e0ff */
[----:B------:R-:W-:Y:S01]  /*0710*/  IMAD R47, R3, 0x52, RZ ;  /* 0x00000052032f7824 */ /* 0x000fe200078e02ff */
[-C--:B--2---:R-:W-:Y:S01]  /*0720*/  IADD3 R12, P2, R65, R120.reuse, RZ ;  /* 0x00000078410c7210 */ /* 0x084fe20007f5e0ff */
[----:B------:R-:W-:Y:S01]  /*0730*/  IMAD R13, R3, 0x31, RZ ;  /* 0x00000031030d7824 */ /* 0x000fe200078e02ff */
[-C--:B------:R-:W-:Y:S01]  /*0740*/  LEA.HI.X.SX32 R7, R7, R121.reuse, 0x1, P0 ;  /* 0x0000007907077211 */ /* 0x080fe200000f0eff */
[C---:B------:R-:W-:Y:S01]  /*0750*/  IMAD R107, R3.reuse, 0x82, RZ ;  /* 0x00000082036b7824 */ /* 0x040fe200078e02ff */
[----:B------:R-:W2:Y:S01]  /*0760*/  LDG.E.U16 R136, desc[UR60][R136.64] ;  /* 0x0000003c88887981 */ /* 0x000ea2000c1e1500 */
[----:B0-----:R-:W-:Y:S01]  /*0770*/  IMAD R15, R3, 0x39, RZ ;  /* 0x00000039030f7824 */ /* 0x001fe200078e02ff */
[-C--:B------:R-:W-:Y:S01]  /*0780*/  IADD3 R14, P0, R5, R120.reuse, RZ ;  /* 0x00000078050e7210 */ /* 0x080fe20007f1e0ff */
[----:B------:R-:W0:Y:S01]  /*0790*/  LDC R82, c[0x0][0x248] ;  /* 0x00009200ff527b82 */ /* 0x000e220000000800 */
[-C--:B------:R-:W-:Y:S01]  /*07a0*/  LEA.HI.X.SX32 R151, R9, R121.reuse, 0x1, P1 ;  /* 0x0000007909977211 */ /* 0x080fe200008f0eff */
[----:B------:R-:W-:Y:S01]  /*07b0*/  IMAD R9, R3, 0x29, RZ ;  /* 0x0000002903097824 */ /* 0x000fe200078e02ff */
[-C--:B------:R-:W-:Y:S01]  /*07c0*/  LEA.HI.X.SX32 R15, R15, R121.reuse, 0x1, P0 ;  /* 0x000000790f0f7211 */ /* 0x080fe200000f0eff */
[----:B------:R1:W2:Y:S01]  /*07d0*/  LDG.E.U16 R93, desc[UR60][R6.64] ;  /* 0x0000003c065d7981 */ /* 0x0002a2000c1e1500 */
[-C--:B------:R-:W-:Y:S01]  /*07e0*/  IADD3 R8, P1, R47, R120.reuse, RZ ;  /* 0x000000782f087210 */ /* 0x080fe20007f3e0ff */
[----:B------:R-:W-:Y:S01]  /*07f0*/  IMAD R17, R3, 0x41, RZ ;  /* 0x0000004103117824 */ /* 0x000fe200078e02ff */
[-C--:B------:R-:W-:Y:S01]  /*0800*/  LEA.HI.X.SX32 R13, R13, R121.reuse, 0x1, P2 ;  /* 0x000000790d0d7211 */ /* 0x080fe200010f0eff */
[C---:B------:R-:W-:Y:S01]  /*0810*/  IMAD R130, R3.reuse, 0xb2, RZ ;  /* 0x000000b203827824 */ /* 0x040fe200078e02ff */
[----:B------:R-:W0:Y:S01]  /*0820*/  LDC R84, c[0x0][0x248] ;  /* 0x00009200ff547b82 */ /* 0x000e220000000800 */
[----:B------:R-:W-:Y:S01]  /*0830*/  IMAD R106, R3, 0xa2, RZ ;  /* 0x000000a2036a7824 */ /* 0x000fe200078e02ff */
[-C--:B------:R-:W-:Y:S01]  /*0840*/  LEA.HI.X.SX32 R9, R9, R121.reuse, 0x1, P1 ;  /* 0x0000007909097211 */ /* 0x080fe200008f0eff */
[----:B------:R1:W2:Y:S02]  /*0850*/  LDG.E.U16 R117, desc[UR60][R14.64] ;  /* 0x0000003c0e757981 */ /* 0x0002a4000c1e1500 */
[-C--:B-1----:R-:W-:Y:S01]  /*0860*/  IADD3 R6, P0, R107, R120.reuse, RZ ;  /* 0x000000786b067210 */ /* 0x082fe20007f1e0ff */
[C---:B------:R-:W-:Y:S01]  /*0870*/  IMAD R137, R3.reuse, 0x92, RZ ;  /* 0x0000009203897824 */ /* 0x040fe200078e02ff */
[----:B------:R1:W2:Y:S01]  /*0880*/  LDG.E.U16 R118, desc[UR60][R12.64] ;  /* 0x0000003c0c767981 */ /* 0x0002a2000c1e1500 */
[----:B------:R-:W-:Y:S01]  /*0890*/  IMAD R45, R3, 0x51, RZ ;  /* 0x00000051032d7824 */ /* 0x000fe200078e02ff */
[-C--:B------:R-:W-:Y:S01]  /*08a0*/  LEA.HI.X.SX32 R7, R17, R121.reuse, 0x1, P0 ;  /* 0x0000007911077211 */ /* 0x080fe200000f0eff */
[C---:B------:R-:W-:Y:S01]  /*08b0*/  IMAD R131, R3.reuse, 0xc2, RZ ;  /* 0x000000c203837824 */ /* 0x040fe200078e02ff */
[----:B------:R3:W2:Y:S01]  /*08c0*/  LDG.E.U16 R119, desc[UR60][R8.64] ;  /* 0x0000003c08777981 */ /* 0x0006a2000c1e1500 */
[----:B------:R-:W0:Y:S01]  /*08d0*/  LDC R80, c[0x0][0x248] ;  /* 0x00009200ff507b82 */ /* 0x000e220000000800 */
[C---:B------:R-:W-:Y:S01]  /*08e0*/  IMAD R15, R3.reuse, 0x59, RZ ;  /* 0x00000059030f7824 */ /* 0x040fe200078e02ff */
[-C--:B------:R-:W-:Y:S01]  /*08f0*/  IADD3 R14, P0, R130, R120.reuse, RZ ;  /* 0x00000078820e7210 */ /* 0x080fe20007f1e0ff */
[C---:B------:R-:W-:Y:S01]  /*0900*/  IMAD R31, R3.reuse, 0x49, RZ ;  /* 0x00000049031f7824 */ /* 0x040fe200078e02ff */
[----:B------:R3:W2:Y:S01]  /*0910*/  LDG.E.U16 R116, desc[UR60][R6.64] ;  /* 0x0000003c06747981 */ /* 0x0006a2000c1e1500 */
[-C--:B-1----:R-:W-:Y:S01]  /*0920*/  IADD3 R12, P2, R106, R120.reuse, RZ ;  /* 0x000000786a0c7210 */ /* 0x082fe20007f5e0ff */
[----:B------:R-:W-:Y:S01]  /*0930*/  IMAD R17, R3, 0x61, RZ ;  /* 0x0000006103117824 */ /* 0x000fe200078e02ff */
[-C--:B------:R-:W-:Y:S01]  /*0940*/  LEA.HI.X.SX32 R15, R15, R121.reuse, 0x1, P0 ;  /* 0x000000790f0f7211 */ /* 0x080fe200000f0eff */
[----:B------:R-:W-:Y:S01]  /*0950*/  IMAD R124, R3, 0xd2, RZ ;  /* 0x000000d2037c7824 */ /* 0x000fe200078e02ff */
[-C--:B---3--:R-:W-:Y:S01]  /*0960*/  IADD3 R8, P1, R137, R120.reuse, RZ ;  /* 0x0000007889087210 */ /* 0x088fe20007f3e0ff */
        /* <DEDUP_REMOVED lines=8> */
[----:B------:R1:W3:Y:S01]  /*09f0*/  LDG.E.U16 R114, desc[UR60][R12.64] ;  /* 0x0000003c0c727981 */ /* 0x0002e2000c1e1500 */
[-C--:B------:R-:W-:Y:S01]  /*0a00*/  IADD3 R6, P1, R124, R120.reuse, RZ ;  /* 0x000000787c067210 */ /* 0x080fe20007f3e0ff */
[----:B------:R-:W0:Y:S01]  /*0a10*/  LDC R94, c[0x0][0x248] ;  /* 0x00009200ff5e7b82 */ /* 0x000e220000000800 */
[-C--:B------:R-:W-:Y:S01]  /*0a20*/  IADD3 R86, P0, R122, R120.reuse, RZ ;  /* 0x000000787a567210 */ /* 0x080fe20007f1e0ff */
[----:B------:R1:W3:Y:S01]  /*0a30*/  LDG.E.U16 R113, desc[UR60][R16.64] ;  /* 0x0000003c10717981 */ /* 0x0002e2000c1e1500 */
[-C--:B------:R-:W-:Y:S01]  /*0a40*/  LEA.HI.X.SX32 R7, R31, R121.reuse, 0x1, P1 ;  /* 0x000000791f077211 */ /* 0x080fe200008f0eff */
[----:B------:R-:W-:Y:S01]  /*0a50*/  IMAD R31, R3, 0xa, RZ ;  /* 0x0000000a031f7824 */ /* 0x000fe200078e02ff */
[-C--:B------:R-:W-:Y:S01]  /*0a60*/  LEA.HI.X.SX32 R87, R45, R121.reuse, 0x1, P0 ;  /* 0x000000792d577211 */ /* 0x080fe200000f0eff */
[----:B------:R1:W3:Y:S02]  /*0a70*/  LDG.E.U16 R115, desc[UR60][R8.64] ;  /* 0x0000003c08737981 */ /* 0x0002e4000c1e1500 */
[C---:B-1----:R-:W-:Y:S01]  /*0a80*/  SHF.L.U32 R13, R3.reuse, 0x1, RZ ;  /* 0x00000001030d7819 */ /* 0x042fe200000006ff */
[----:B------:R-:W1:Y:S01]  /*0a90*/  LDC R100, c[0x0][0x248] ;  /* 0x00009200ff647b82 */ /* 0x000e620000000800 */
[-C--:B------:R-:W-:Y:S01]  /*0aa0*/  LEA R174, P1, R3, R120.reuse, 0x2 ;  /* 0x0000007803ae7211 */ /* 0x080fe200078210ff */
[----:B------:R0:W3:Y:S01]  /*0ab0*/  LDG.E.U16 R111, desc[UR60][R14.64] ;  /* 0x0000003c0e6f7981 */ /* 0x0000e2000c1e1500 */
[-C--:B------:R-:W-:Y:S01]  /*0ac0*/  IADD3 R176, P0, R13, R120.reuse, RZ ;  /* 0x000000780db07210 */ /* 0x080fe20007f1e0ff */
[----:B------:R-:W-:Y:S01]  /*0ad0*/  IMAD R17, R3, 0x14, RZ ;  /* 0x0000001403117824 */ /* 0x000fe200078e02ff */
[-C--:B------:R-:W-:Y:S01]  /*0ae0*/  LEA.HI.X.SX32 R175, R13, R121.reuse, 0x1, P1 ;  /* 0x000000790daf7211 */ /* 0x080fe200008f0eff */
[----:B------:R0:W3:Y:S01]  /*0af0*/  LDG.E.U16 R112, desc[UR60][R6.64] ;  /* 0x0000003c06707981 */ /* 0x0000e2000c1e1500 */
[----:B------:R-:W-:Y:S01]  /*0b00*/  IMAD R9, R3, 0x79, RZ ;  /* 0x0000007903097824 */ /* 0x000fe200078e02ff */
[-C--:B------:R-:W-:Y:S01]  /*0b10*/  IADD3 R8, P2, R125, R120.reuse, RZ ;  /* 0x000000787d087210 */ /* 0x080fe20007f5e0ff */
[----:B------:R-:W1:Y:S01]  /*0b20*/  LDC R102, c[0x0][0x248] ;  /* 0x00009200ff667b82 */ /* 0x000e620000000800 */
[CC--:B------:R-:W-:Y:S01]  /*0b30*/  LEA.HI.X.SX32 R177, R3.reuse, R121.reuse, 0x1, P0 ;  /* 0x0000007903b17211 */ /* 0x0c0fe200000f0eff */
[----:B------:R-:W-:Y:S01]  /*0b40*/  IMAD R77, R3, 0x88, RZ ;  /* 0x00000088034d7824 */ /* 0x000fe200078e02ff */
[-C--:B------:R-:W-:Y:S01]  /*0b50*/  IADD3 R168, P0, R31, R120.reuse, RZ ;  /* 0x000000781fa87210 */ /* 0x080fe20007f1e0ff */
[----:B0-----:R-:W-:Y:S01]  /*0b60*/  IMAD R15, R3, 0x5, RZ ;  /* 0x00000005030f7824 */ /* 0x001fe200078e02ff */
[-C--:B------:R-:W-:Y:S01]  /*0b70*/  IADD3 R160, P1, R17, R120.reuse, RZ ;  /* 0x0000007811a07210 */ /* 0x080fe20007f3e0ff */
[C---:B------:R-:W-:Y:S01]  /*0b80*/  IMAD R13, R3.reuse, 0x1a, RZ ;  /* 0x0000001a030d7824 */ /* 0x040fe200078e02ff */
[----:B------:R-:W3:Y:S01]  /*0b90*/  LDG.E.U16 R60, desc[UR60][R60.64] ;  /* 0x0000003c3c3c7981 */ /* 0x000ee2000c1e1500 */
[----:B------:R-:W-:Y:S01]  /*0ba0*/  IMAD R7, R3, 0x24, RZ ;  /* 0x0000002403077824 */ /* 0x000fe200078e02ff */
[-C--:B------:R-:W-:Y:S01]  /*0bb0*/  LEA.HI.X.SX32 R9, R9, R121.reuse, 0x1, P2 ;  /* 0x0000007909097211 */ /* 0x080fe200010f0eff */
[----:B------:R-:W0:Y:S01]  /*0bc0*/  LDC R104, c[0x0][0x248] ;  /* 0x00009200ff687b82 */ /* 0x000e220000000800 */
[-C--:B------:R-:W-:Y:S01]  /*0bd0*/  LEA.HI.X.SX32 R169, R15, R121.reuse, 0x1, P0 ;  /* 0x000000790fa97211 */ /* 0x080fe200000f0eff */
[----:B------:R-:W-:Y:S01]  /*0be0*/  IMAD R15, R3, 0x34, RZ ;  /* 0x00000034030f7824 */ /* 0x000fe200078e02ff */
[----:B------:R-:W-:Y:S01]  /*0bf0*/  LEA.HI.X.SX32 R161, R31, R121, 0x1, P1 ;  /* 0x000000791fa17211 */ /* 0x000fe200008f0eff */
[----:B------:R1:W3:Y:S01]  /*0c00*/  LDG.E.U16 R110, desc[UR60][R8.64] ;  /* 0x0000003c086e7981 */ /* 0x0002e2000c1e1500 */
[----:B------:R-:W-:-:S02]  /*0c10*/  IADD3 R144, P2, R145, R120, RZ ;  /* 0x0000007891907210 */ /* 0x000fc40007f5e0ff */
[-C--:B------:R-:W-:Y:S01]  /*0c20*/  IADD3 R148, P0, R7, R120.reuse, RZ ;  /* 0x0000007807947210 */ /* 0x080fe20007f1e0ff */
[----:B------:R-:W-:Y:S01]  /*0c30*/  IMAD R31, R3, 0x54, RZ ;  /* 0x00000054031f7824 */ /* 0x000fe200078e02ff */
[-C--:B------:R-:W-:Y:S01]  /*0c40*/  IADD3 R6, P1, R39, R120.reuse, RZ ;  /* 0x0000007827067210 */ /* 0x080fe20007f3e0ff */
[----:B------:R-:W-:Y:S01]  /*0c50*/  IMAD R143, R3, 0xa8, RZ ;  /* 0x000000a8038f7824 */ /* 0x000fe200078e02ff */
[-C--:B------:R-:W-:Y:S01]  /*0c60*/  LEA.HI.X.SX32 R145, R17, R121.reuse, 0x1, P2 ;  /* 0x0000007911917211 */ /* 0x080fe200010f0eff */
[----:B------:R-:W-:Y:S01]  /*0c70*/  IMAD R17, R3, 0x44, RZ ;  /* 0x0000004403117824 */ /* 0x000fe200078e02ff */
[-C--:B------:R-:W-:Y:S01]  /*0c80*/  LEA.HI.X.SX32 R149, R33, R121.reuse, 0x1, P0 ;  /* 0x0000007921957211 */ /* 0x080fe200000f0eff */
[----:B-1----:R-:W-:Y:S01]  /*0c90*/  IMAD R9, R3, 0xd, RZ ;  /* 0x0000000d03097824 */ /* 0x002fe200078e02ff */
[-C--:B------:R-:W-:Y:S01]  /*0ca0*/  LEA.HI.X.SX32 R7, R7, R121.reuse, 0x1, P1 ;  /* 0x0000007907077211 */ /* 0x080fe200008f0eff */
[----:B------:R-:W-:Y:S01]  /*0cb0*/  IMAD R53, R3, 0xc8, RZ ;  /* 0x000000c803357824 */ /* 0x000fe200078e02ff */
[-C--:B------:R-:W-:Y:S01]  /*0cc0*/  IADD3 R154, P0, R13, R120.reuse, RZ ;  /* 0x000000780d9a7210 */ /* 0x080fe20007f1e0ff */
[----:B------:R-:W-:Y:S01]  /*0cd0*/  IMAD R128, R3, 0x8a, RZ ;  /* 0x0000008a03807824 */ /* 0x000fe200078e02ff */
[-C--:B------:R-:W-:Y:S01]  /*0ce0*/  IADD3 R134, P1, R15, R120.reuse, RZ ;  /* 0x000000780f867210 */ /* 0x080fe20007f3e0ff */
[----:B------:R1:W3:Y:S01]  /*0cf0*/  LDG.E.U16 R62, desc[UR60][R6.64] ;  /* 0x0000003c063e7981 */ /* 0x0002e2000c1e1500 */
[-C--:B------:R-:W-:Y:S01]  /*0d00*/  IADD3 R14, P2, R49, R120.reuse, RZ ;  /* 0x00000078310e7210 */ /* 0x080fe20007f5e0ff */
[----:B------:R-:W5:Y:S01]  /*0d10*/  LDC R184, c[0x0][0x248] ;  /* 0x00009200ffb87b82 */ /* 0x000f620000000800 */
[-C--:B------:R-:W-:Y:S01]  /*0d20*/  LEA.HI.X.SX32 R155, R9, R121.reuse, 0x1, P0 ;  /* 0x00000079099b7211 */ /* 0x080fe200000f0eff */
[----:B------:R-:W-:Y:S01]  /*0d30*/  IMAD R33, R3, 0x64, RZ ;  /* 0x0000006403217824 */ /* 0x000fe200078e02ff */
[-C--:B------:R-:W-:Y:S01]  /*0d40*/  LEA.HI.X.SX32 R135, R13, R121.reuse, 0x1, P1 ;  /* 0x000000790d877211 */ /* 0x080fe200008f0eff */
[----:B------:R-:W-:Y:S01]  /*0d50*/  IMAD R13, R3, 0x2a, RZ ;  /* 0x0000002a030d7824 */ /* 0x000fe200078e02ff */
[-C--:B------:R-:W-:Y:S01]  /*0d60*/  IADD3 R8, P0, R17, R120.reuse, RZ ;  /* 0x0000007811087210 */ /* 0x080fe20007f1e0ff */
[----:B------:R-:W-:Y:S01]  /*0d70*/  IMAD R123, R3, 0x9a, RZ ;  /* 0x0000009a037b7824 */ /* 0x000fe200078e02ff */
[-C--:B------:R-:W-:Y:S01]  /*0d80*/  LEA.HI.X.SX32 R15, R15, R121.reuse, 0x1, P2 ;  /* 0x000000790f0f7211 */ /* 0x080fe200010f0eff */
[----:B-1----:R-:W-:Y:S01]  /*0d90*/  IMAD R7, R3, 0x15, RZ ;  /* 0x0000001503077824 */ /* 0x002fe200078e02ff */
[-C--:B------:R-:W-:Y:S01]  /*0da0*/  IADD3 R16, P1, R77, R120.reuse, RZ ;  /* 0x000000784d107210 */ /* 0x080fe20007f3e0ff */
[----:B------:R-:W3:Y:S01]  /*0db0*/  LDG.E.U16 R134, desc[UR60][R134.64] ;  /* 0x0000003c86867981 */ /* 0x000ee2000c1e1500 */
[-C--:B------:R-:W-:Y:S01]  /*0dc0*/  LEA.HI.X.SX32 R9, R35, R121.reuse, 0x1, P0 ;  /* 0x0000007923097211 */ /* 0x080fe200000f0eff */
[----:B------:R-:W1:Y:S01]  /*0dd0*/  LDC R191, c[0x0][0x248] ;  /* 0x00009200ffbf7b82 */ /* 0x000e620000000800 */
[----:B------:R-:W-:Y:S01]  /*0de0*/  LEA.HI.X.SX32 R17, R17, R121, 0x1, P1 ;  /* 0x0000007911117211 */ /* 0x000fe200008f0eff */
[----:B------:R0:W3:Y:S01]  /*0df0*/  LDG.E.U16 R61, desc[UR60][R14.64] ;  /* 0x0000003c0e3d7981 */ /* 0x0000e2000c1e1500 */
[----:B------:R-:W-:-:S02]  /*0e00*/  IADD3 R6, P0, R13, R120, RZ ;  /* 0x000000780d067210 */ /* 0x000fc40007f1e0ff */
[-C--:B------:R-:W-:Y:S01]  /*0e10*/  IADD3 R12, P1, R31, R120.reuse, RZ ;  /* 0x000000781f0c7210 */ /* 0x080fe20007f3e0ff */
[----:B------:R0:W3:Y:S01]  /*0e20*/  LDG.E.U16 R99, desc[UR60][R8.64] ;  /* 0x0000003c08637981 */ /* 0x0000e2000c1e1500 */
[-C--:B------:R-:W-:Y:S01]  /*0e30*/  LEA.HI.X.SX32 R7, R7, R121.reuse, 0x1, P0 ;  /* 0x0000007907077211 */ /* 0x080fe200000f0eff */
[----:B------:R-:W1:Y:S02]  /*0e40*/  LDC R183, c[0x0][0x248] ;  /* 0x00009200ffb77b82 */ /* 0x000e640000000800 */
[----:B------:R0:W3:Y:S02]  /*0e50*/  LDG.E.U16 R59, desc[UR60][R16.64] ;  /* 0x0000003c103b7981 */ /* 0x0000e4000c1e1500 */
[-C--:B0-----:R-:W-:Y:S02]  /*0e60*/  IADD3 R14, P2, R143, R120.reuse, RZ ;  /* 0x000000788f0e7210 */ /* 0x081fe40007f5e0ff */
[-C--:B------:R-:W-:Y:S01]  /*0e70*/  LEA.HI.X.SX32 R13, R13, R121.reuse, 0x1, P1 ;  /* 0x000000790d0d7211 */ /* 0x080fe200008f0eff */
[----:B------:R0:W3:Y:S01]  /*0e80*/  LDG.E.U16 R142, desc[UR60][R6.64] ;  /* 0x0000003c068e7981 */ /* 0x0000e2000c1e1500 */
[-C--:B------:R-:W-:Y:S01]  /*0e90*/  IADD3 R8, P0, R33, R120.reuse, RZ ;  /* 0x0000007821087210 */ /* 0x080fe20007f1e0ff */
[----:B------:R-:W1:Y:S01]  /*0ea0*/  LDC R186, c[0x0][0x248] ;  /* 0x00009200ffba7b82 */ /* 0x000e620000000800 */
[-C--:B------:R-:W-:Y:S01]  /*0eb0*/  LEA.HI.X.SX32 R15, R31, R121.reuse, 0x1, P2 ;  /* 0x000000791f0f7211 */ /* 0x080fe200010f0eff */
[----:B------:R-:W-:Y:S01]  /*0ec0*/  IMAD R31, R3, 0x3a, RZ ;  /* 0x0000003a031f7824 */ /* 0x000fe200078e02ff */
[----:B------:R-:W-:Y:S01]  /*0ed0*/  IADD3 R16, P1, R53, R120, RZ ;  /* 0x0000007835107210 */ /* 0x000fe20007f3e0ff */
[----:B------:R0:W3:Y:S01]  /*0ee0*/  LDG.E.U16 R98, desc[UR60][R12.64] ;  /* 0x0000003c0c627981 */ /* 0x0000e2000c1e1500 */
[----:B------:R-:W-:-:S02]  /*0ef0*/  LEA.HI.X.SX32 R9, R37, R121, 0x1, P0 ;  /* 0x0000007925097211 */ /* 0x000fc400000f0eff */
[-C--:B------:R-:W-:Y:S01]  /*0f00*/  LEA.HI.X.SX32 R17, R33, R121.reuse, 0x1, P1 ;  /* 0x0000007921117211 */ /* 0x080fe200008f0eff */
[----:B0-----:R-:W-:Y:S01]  /*0f10*/  IMAD R7, R3, 0x1d, RZ ;  /* 0x0000001d03077824 */ /* 0x001fe200078e02ff */
[-C--:B------:R-:W-:Y:S01]  /*0f20*/  IADD3 R6, P0, R31, R120.reuse, RZ ;  /* 0x000000781f067210 */ /* 0x080fe20007f1e0ff */
[----:B------:R-:W-:Y:S01]  /*0f30*/  IMAD R33, R3, 0x74, RZ ;  /* 0x0000007403217824 */ /* 0x000fe200078e02ff */
[----:B------:R0:W3:Y:S01]  /*0f40*/  LDG.E.U16 R97, desc[UR60][R8.64] ;  /* 0x0000003c08617981 */ /* 0x0000e2000c1e1500 */
[----:B------:R-:W1:Y:S01]  /*0f50*/  LDC R194, c[0x0][0x248] ;  /* 0x00009200ffc27b82 */ /* 0x000e620000000800 */
[----:B------:R-:W-:Y:S02]  /*0f60*/  LEA.HI.X.SX32 R7, R7, R121, 0x1, P0 ;  /* 0x0000007907077211 */ /* 0x000fe400000f0eff */
[----:B------:R-:W-:Y:S01]  /*0f70*/  IADD3 R12, P1, R33, R120, RZ ;  /* 0x00000078210c7210 */ /* 0x000fe20007f3e0ff */
[----:B------:R0:W3:Y:S01]  /*0f80*/  LDG.E.U16 R58, desc[UR60][R14.64] ;  /* 0x0000003c0e3a7981 */ /* 0x0000e2000c1e1500 */
[----:B------:R-:W-:-:S02]  /*0f90*/  IMAD R129, R3, 0xaa, RZ ;  /* 0x000000aa03817824 */ /* 0x000fc400078e02ff */
[C---:B------:R-:W-:Y:S01]  /*0fa0*/  IMAD R135, R3.reuse, 0xca, RZ ;  /* 0x000000ca03877824 */ /* 0x040fe200078e02ff */
[----:B------:R0:W3:Y:S02]  /*0fb0*/  LDG.E.U16 R56, desc[UR60][R16.64] ;  /* 0x0000003c10387981 */ /* 0x0000e4000c1e1500 */
[----:B0-----:R-:W-:Y:S01]  /*0fc0*/  IMAD R9, R3, 0x45, RZ ;  /* 0x0000004503097824 */ /* 0x001fe200078e02ff */
[-C--:B------:R-:W-:Y:S01]  /*0fd0*/  IADD3 R8, P0, R128, R120.reuse, RZ ;  /* 0x0000007880087210 */ /* 0x080fe20007f1e0ff */
[----:B------:R-:W0:Y:S01]  /*0fe0*/  LDC R193, c[0x0][0x248] ;  /* 0x00009200ffc17b82 */ /* 0x000e220000000800 */
[-C--:B------:R-:W-:Y:S01]  /*0ff0*/  LEA.HI.X.SX32 R13, R31, R121.reuse, 0x1, P1 ;  /* 0x000000791f0d7211 */ /* 0x080fe200008f0eff */
[----:B------:R1:W3:Y:S01]  /*1000*/  LDG.E.U16 R42, desc[UR60][R6.64] ;  /* 0x0000003c062a7981 */ /* 0x0002e2000c1e1500 */
[-C--:B------:R-:W-:Y:S01]  /*1010*/  LEA.HI.X.SX32 R9, R9, R121.reuse, 0x1, P0 ;  /* 0x0000007909097211 */ /* 0x080fe200000f0eff */
[C---:B------:R-:W-:Y:S02]  /*1020*/  IMAD R15, R3.reuse, 0x4d, RZ ;  /* 0x0000004d030f7824 */ /* 0x040fe400078e02ff */
[----:B------:R1:W3:Y:S01]  /*1030*/  LDG.E.U16 R96, desc[UR60][R12.64] ;  /* 0x0000003c0c607981 */ /* 0x0002e2000c1e1500 */
[----:B------:R-:W-:Y:S01]  /*1040*/  IMAD R17, R3, 0x55, RZ ;  /* 0x0000005503117824 */ /* 0x000fe200078e02ff */
[----:B------:R-:W0:Y:S02]  /*1050*/  LDC R196, c[0x0][0x248] ;  /* 0x00009200ffc47b82 */ /* 0x000e240000000800 */
[----:B------:R1:W3:Y:S02]  /*1060*/  LDG.E.U16 R37, desc[UR60][R8.64] ;  /* 0x0000003c08257981 */ /* 0x0002e4000c1e1500 */
[-C--:B-1----:R-:W-:Y:S01]  /*1070*/  IADD3 R6, P0, R123, R120.reuse, RZ ;  /* 0x000000787b067210 */ /* 0x082fe20007f1e0ff */
[----:B------:R-:W-:Y:S01]  /*1080*/  IMAD R133, R3, 0xda, RZ ;  /* 0x000000da03857824 */ /* 0x000fe200078e02ff */
[----:B------:R1:W2:Y:S01]  /*1090*/  LDG.E.U16 R108, desc[UR60][R108.64] ;  /* 0x0000003c6c6c7981 */ /* 0x0002a2000c1e1500 */
[-C--:B------:R-:W-:Y:S01]  /*10a0*/  IADD3 R12, P1, R129, R120.reuse, RZ ;  /* 0x00000078810c7210 */ /* 0x080fe20007f3e0ff */
[----:B------:R-:W0:Y:S01]  /*10b0*/  LDC R192, c[0x0][0x248] ;  /* 0x00009200ffc07b82 */ /* 0x000e220000000800 */
[-C--:B------:R-:W-:Y:S01]  /*10c0*/  LEA.HI.X.SX32 R7, R15, R121.reuse, 0x1, P0 ;  /* 0x000000790f077211 */ /* 0x080fe200000f0eff */
[----:B------:R-:W-:Y:S01]  /*10d0*/  IMAD R173, R3, 0x84, RZ ;  /* 0x0000008403ad7824 */ /* 0x000fe200078e02ff */
[-C--:B------:R-:W-:Y:S01]  /*10e0*/  IADD3 R16, P0, R135, R120.reuse, RZ ;  /* 0x0000007887107210 */ /* 0x080fe20007f1e0ff */
[----:B------:R-:W-:Y:S01]  /*10f0*/  IMAD R9, R3, 0x65, RZ ;  /* 0x0000006503097824 */ /* 0x000fe200078e02ff */
[-C--:B------:R-:W-:Y:S01]  /*1100*/  LEA.HI.X.SX32 R13, R17, R121.reuse, 0x1, P1 ;  /* 0x00000079110d7211 */ /* 0x080fe200008f0eff */
[C---:B------:R-:W-:Y:S01]  /*1110*/  IMAD R45, R3.reuse, 0x4a, RZ ;  /* 0x0000004a032d7824 */ /* 0x040fe200078e02ff */
[----:B------:R1:W3:Y:S02]  /*1120*/  LDG.E.U16 R36, desc[UR60][R6.64] ;  /* 0x0000003c06247981 */ /* 0x0002e4000c1e1500 */
[----:B-1----:R-:W-:Y:S01]  /*1130*/  IMAD R109, R3, 0xe8, RZ ;  /* 0x000000e8036d7824 */ /* 0x002fe200078e02ff */
[-C--:B------:R-:W-:Y:S01]  /*1140*/  LEA.HI.X.SX32 R17, R9, R121.reuse, 0x1, P0 ;  /* 0x0000007909117211 */ /* 0x080fe200000f0eff */
[----:B------:R-:W-:Y:S01]  /*1150*/  IMAD R9, R3, 0x6d, RZ ;  /* 0x0000006d03097824 */ /* 0x000fe200078e02ff */
[-C--:B------:R-:W-:Y:S01]  /*1160*/  IADD3 R38, P0, R133, R120.reuse, RZ ;  /* 0x0000007885267210 */ /* 0x080fe20007f1e0ff */
        /* <DEDUP_REMOVED lines=10> */
[----:B------:R-:W3:Y:S01]  /*1210*/  LDG.E.U16 R54, desc[UR60][R54.64] ;  /* 0x0000003c36367981 */ /* 0x000ee2000c1e1500 */
[-C--:B------:R-:W-:Y:S01]  /*1220*/  IADD3 R14, P2, R126, R120.reuse, RZ ;  /* 0x000000787e0e7210 */ /* 0x080fe20007f5e0ff */
[----:B------:R-:W-:Y:S01]  /*1230*/  IMAD R49, R3, 0x5a, RZ ;  /* 0x0000005a03317824 */ /* 0x000fe200078e02ff */
[-C--:B------:R-:W-:Y:S01]  /*1240*/  LEA.HI.X.SX32 R9, R41, R121.reuse, 0x1, P1 ;  /* 0x0000007929097211 */ /* 0x080fe200008f0eff */
[----:B------:R1:W3:Y:S01]  /*1250*/  LDG.E.U16 R35, desc[UR60][R12.64] ;  /* 0x0000003c0c237981 */ /* 0x0002e2000c1e1500 */
[-C--:B------:R-:W-:Y:S01]  /*1260*/  LEA.HI.X.SX32 R7, R7, R121.reuse, 0x1, P0 ;  /* 0x0000007907077211 */ /* 0x080fe200000f0eff */
[----:B------:R-:W-:Y:S01]  /*1270*/  IMAD R180, R3, 0xb4, RZ ;  /* 0x000000b403b47824 */ /* 0x000fe200078e02ff */
[----:B------:R-:W-:Y:S01]  /*1280*/  LEA.HI.X.SX32 R15, R33, R121, 0x1, P2 ;  /* 0x00000079210f7211 */ /* 0x000fe200010f0eff */
[----:B------:R-:W-:Y:S01]  /*1290*/  IMAD R179, R3, 0xa4, RZ ;  /* 0x000000a403b37824 */ /* 0x000fe200078e02ff */
[----:B------:R1:W3:Y:S01]  /*12a0*/  LDG.E.U16 R33, desc[UR60][R16.64] ;  /* 0x0000003c10217981 */ /* 0x0002e2000c1e1500 */
[----:B------:R-:W0:Y:S03]  /*12b0*/  LDC R201, c[0x0][0x248] ;  /* 0x00009200ffc97b82 */ /* 0x000e260000000800 */
[----:B------:R1:W3:Y:S02]  /*12c0*/  LDG.E.U16 R55, desc[UR60][R30.64] ;  /* 0x0000003c1e377981 */ /* 0x0002e4000c1e1500 */
[----:B-1----:R-:W-:-:S02]  /*12d0*/  IADD3 R12, P0, R171, R120, RZ ;  /* 0x00000078ab0c7210 */ /* 0x002fc40007f1e0ff */
[----:B------:R1:W3:Y:S02]  /*12e0*/  LDG.E.U16 R92, desc[UR60][R8.64] ;  /* 0x0000003c085c7981 */ /* 0x0002e4000c1e1500 */
[-C--:B------:R-:W-:Y:S01]  /*12f0*/  LEA.HI.X.SX32 R13, R45, R121.reuse, 0x1, P0 ;  /* 0x000000792d0d7211 */ /* 0x080fe200000f0eff */
[C---:B------:R-:W-:Y:S01]  /*1300*/  IMAD R17, R3.reuse, 0x2d, RZ ;  /* 0x0000002d03117824 */ /* 0x040fe200078e02ff */
[----:B------:R-:W0:Y:S01]  /*1310*/  LDC R198, c[0x0][0x248] ;  /* 0x00009200ffc67b82 */ /* 0x000e220000000800 */
[----:B------:R1:W3:Y:S01]  /*1320*/  LDG.E.U16 R34, desc[UR60][R14.64] ;  /* 0x0000003c0e227981 */ /* 0x0002e2000c1e1500 */
[----:B------:R-:W-:Y:S01]  /*1330*/  IMAD R31, R3, 0x75, RZ ;  /* 0x00000075031f7824 */ /* 0x000fe200078e02ff */
[-C--:B------:R-:W-:Y:S01]  /*1340*/  IADD3 R30, P2, R127, R120.reuse, RZ ;  /* 0x000000787f1e7210 */ /* 0x080fe20007f5e0ff */
[----:B------:R-:W-:Y:S01]  /*1350*/  IMAD R45, R3, 0x6a, RZ ;  /* 0x0000006a032d7824 */ /* 0x000fe200078e02ff */
[----:B------:R1:W3:Y:S02]  /*1360*/  LDG.E.U16 R41, desc[UR60][R6.64] ;  /* 0x0000003c06297981 */ /* 0x0002e4000c1e1500 */
[-C--:B-1----:R-:W-:Y:S01]  /*1370*/  IADD3 R8, P0, R49, R120.reuse, RZ ;  /* 0x0000007831087210 */ /* 0x082fe20007f1e0ff */
[----:B------:R-:W1:Y:S01]  /*1380*/  LDC R202, c[0x0][0x248] ;  /* 0x00009200ffca7b82 */ /* 0x000e620000000800 */
[----:B------:R-:W-:Y:S01]  /*1390*/  LEA.HI.X.SX32 R31, R31, R121, 0x1, P2 ;  /* 0x000000791f1f7211 */ /* 0x000fe200010f0eff */
[----:B------:R-:W-:Y:S01]  /*13a0*/  IMAD R181, R3, 0xc4, RZ ;  /* 0x000000c403b57824 */ /* 0x000fe200078e02ff */
[-C--:B------:R-:W-:Y:S01]  /*13b0*/  IADD3 R16, P2, R180, R120.reuse, RZ ;  /* 0x00000078b4107210 */ /* 0x080fe20007f5e0ff */
[----:B------:R4:W3:Y:S01]  /*13c0*/  LDG.E.U16 R32, desc[UR60][R38.64] ;  /* 0x0000003c26207981 */ /* 0x0008e2000c1e1500 */
[----:B------:R-:W-:-:S02]  /*13d0*/  IADD3 R14, P1, R179, R120, RZ ;  /* 0x00000078b30e7210 */ /* 0x000fc40007f3e0ff */
[-C--:B------:R-:W-:Y:S01]  /*13e0*/  LEA.HI.X.SX32 R9, R17, R121.reuse, 0x1, P0 ;  /* 0x0000007911097211 */ /* 0x080fe200000f0eff */
[----:B------:R-:W-:Y:S01]  /*13f0*/  IMAD R7, R3, 0x35, RZ ;  /* 0x0000003503077824 */ /* 0x000fe200078e02ff */
[-C--:B------:R-:W-:Y:S01]  /*1400*/  LEA.HI.X.SX32 R17, R49, R121.reuse, 0x1, P2 ;  /* 0x0000007931117211 */ /* 0x080fe200010f0eff */
[----:B------:R-:W-:Y:S01]  /*1410*/  IMAD R49, R3, 0x7a, RZ ;  /* 0x0000007a03317824 */ /* 0x000fe200078e02ff */
[-C--:B------:R-:W-:Y:S01]  /*1420*/  LEA.HI.X.SX32 R15, R47, R121.reuse, 0x1, P1 ;  /* 0x000000792f0f7211 */ /* 0x080fe200008f0eff */
[----:B------:R-:W-:Y:S01]  /*1430*/  IMAD R182, R3, 0xd4, RZ ;  /* 0x000000d403b67824 */ /* 0x000fe200078e02ff */
[-C--:B------:R-:W-:Y:S01]  /*1440*/  IADD3 R6, P0, R45, R120.reuse, RZ ;  /* 0x000000782d067210 */ /* 0x080fe20007f1e0ff */
[----:B------:R-:W-:Y:S01]  /*1450*/  IMAD R190, R3, 0xe4, RZ ;  /* 0x000000e403be7824 */ /* 0x000fe200078e02ff */
[-C--:B----4-:R-:W-:Y:S01]  /*1460*/  IADD3 R38, P1, R181, R120.reuse, RZ ;  /* 0x00000078b5267210 */ /* 0x090fe20007f3e0ff */
[----:B------:R4:W3:Y:S01]  /*1470*/  LDG.E.U16 R40, desc[UR60][R8.64] ;  /* 0x0000003c08287981 */ /* 0x0008e2000c1e1500 */
[-C--:B------:R-:W-:Y:S01]  /*1480*/  LEA.HI.X.SX32 R7, R7, R121.reuse, 0x1, P0 ;  /* 0x0000007907077211 */ /* 0x080fe200000f0eff */
[----:B------:R-:W1:Y:S01]  /*1490*/  LDC R204, c[0x0][0x248] ;  /* 0x00009200ffcc7b82 */ /* 0x000e620000000800 */
[----:B------:R-:W-:Y:S01]  /*14a0*/  LEA.HI.X.SX32 R39, R65, R121, 0x1, P1 ;  /* 0x0000007941277211 */ /* 0x000fe200008f0eff */
[----:B------:R4:W3:Y:S01]  /*14b0*/  LDG.E.U16 R91, desc[UR60][R12.64] ;  /* 0x0000003c0c5b7981 */ /* 0x0008e2000c1e1500 */
[----:B------:R-:W-:Y:S01]  /*14c0*/  IADD3 R44, P2, R190, R120, RZ ;  /* 0x00000078be2c7210 */ /* 0x000fe20007f5e0ff */
[----:B------:R-:W-:-:S02]  /*14d0*/  IMAD R188, R3, 0xf4, RZ ;  /* 0x000000f403bc7824 */ /* 0x000fc400078e02ff */
[----:B------:R0:W2:Y:S01]  /*14e0*/  LDG.E.U16 R138, desc[UR60][R138.64] ;  /* 0x0000003c8a8a7981 */ /* 0x0000a2000c1e1500 */
[----:B----4-:R-:W-:Y:S01]  /*14f0*/  IMAD R9, R3, 0x3d, RZ ;  /* 0x0000003d03097824 */ /* 0x010fe200078e02ff */
[----:B------:R-:W4:Y:S02]  /*1500*/  LDC R209, c[0x0][0x248] ;  /* 0x00009200ffd17b82 */ /* 0x000f240000000800 */
[----:B------:R0:W3:Y:S01]  /*1510*/  LDG.E.U16 R88, desc[UR60][R14.64] ;  /* 0x0000003c0e587981 */ /* 0x0000e2000c1e1500 */
[----:B------:R-:W-:Y:S01]  /*1520*/  IADD3 R12, P0, R49, R120, RZ ;  /* 0x00000078310c7210 */ /* 0x000fe20007f1e0ff */
[C---:B------:R-:W-:Y:S02]  /*1530*/  IMAD R47, R3.reuse, 0x16, RZ ;  /* 0x00000016032f7824 */ /* 0x040fe400078e02ff */
[----:B------:R-:W3:Y:S01]  /*1540*/  LDG.E.U16 R89, desc[UR60][R38.64] ;  /* 0x0000003c26597981 */ /* 0x000ee2000c1e1500 */
[----:B0-----:R-:W-:Y:S01]  /*1550*/  IMAD R139, R3, 0xfa, RZ ;  /* 0x000000fa038b7824 */ /* 0x001fe200078e02ff */
[----:B------:R-:W-:-:S02]  /*1560*/  LEA.HI.X.SX32 R13, R9, R121, 0x1, P0 ;  /* 0x00000079090d7211 */ /* 0x000fc400000f0eff */
[----:B------:R0:W3:Y:S01]  /*1570*/  LDG.E.U16 R90, desc[UR60][R16.64] ;  /* 0x0000003c105a7981 */ /* 0x0000e2000c1e1500 */
[----:B------:R-:W4:Y:S01]  /*1580*/  LDC R211, c[0x0][0x248] ;  /* 0x00009200ffd37b82 */ /* 0x000f220000000800 */
[-C--:B------:R-:W-:Y:S01]  /*1590*/  IADD3 R14, P1, R182, R120.reuse, RZ ;  /* 0x00000078b60e7210 */ /* 0x080fe20007f3e0ff */
[----:B------:R-:W-:Y:S01]  /*15a0*/  IMAD R9, R3, 0x7d, RZ ;  /* 0x0000007d03097824 */ /* 0x000fe200078e02ff */
[----:B------:R-:W3:Y:S02]  /*15b0*/  LDG.E.U16 R144, desc[UR60][R144.64] ;  /* 0x0000003c90907981 */ /* 0x000ee4000c1e1500 */
[-C--:B------:R-:W-:Y:S02]  /*15c0*/  LEA.HI.X.SX32 R15, R45, R121.reuse, 0x1, P1 ;  /* 0x000000792d0f7211 */ /* 0x080fe400008f0eff */
[-C--:B------:R-:W-:Y:S01]  /*15d0*/  LEA.HI.X.SX32 R45, R5, R121.reuse, 0x1, P2 ;  /* 0x00000079052d7211 */ /* 0x080fe200010f0eff */
[----:B------:R0:W3:Y:S01]  /*15e0*/  LDG.E.U16 R39, desc[UR60][R6.64] ;  /* 0x0000003c06277981 */ /* 0x0000e2000c1e1500 */
[----:B------:R-:W-:Y:S01]  /*15f0*/  IADD3 R8, P1, R139, R120, RZ ;  /* 0x000000788b087210 */ /* 0x000fe20007f3e0ff */
[----:B0-----:R-:W-:Y:S01]  /*1600*/  IMAD R17, R3, 0x6, RZ ;  /* 0x0000000603117824 */ /* 0x001fe200078e02ff */
[----:B------:R-:W0:Y:S01]  /*1610*/  LDC R213, c[0x0][0x248] ;  /* 0x00009200ffd57b82 */ /* 0x000e220000000800 */
[----:B------:R1:W3:Y:S01]  /*1620*/  LDG.E.U16 R38, desc[UR60][R12.64] ;  /* 0x0000003c0c267981 */ /* 0x0002e2000c1e1500 */
[----:B------:R-:W-:Y:S01]  /*1630*/  LEA.HI.X.SX32 R9, R9, R121, 0x1, P1 ;  /* 0x0000007909097211 */ /* 0x000fe200008f0eff */
[----:B------:R-:W-:-:S02]  /*1640*/  IMAD R5, R3, 0x3, RZ ;  /* 0x0000000303057824 */ /* 0x000fc400078e02ff */
[----:B------:R-:W-:Y:S01]  /*1650*/  IMAD R218, R3, 0x56, RZ ;  /* 0x0000005603da7824 */ /* 0x000fe200078e02ff */
[----:B------:R-:W3:Y:S01]  /*1660*/  LDG.E.U16 R31, desc[UR60][R30.64] ;  /* 0x0000003c1e1f7981 */ /* 0x000ee2000c1e1500 */
[-C--:B------:R-:W-:Y:S01]  /*1670*/  IADD3 R6, P2, R188, R120.reuse, RZ ;  /* 0x00000078bc067210 */ /* 0x080fe20007f5e0ff */
[----:B------:R-:W0:Y:S01]  /*1680*/  LDC R219, c[0x0][0x248] ;  /* 0x00009200ffdb7b82 */ /* 0x000e220000000800 */
[-C--:B------:R-:W-:Y:S01]  /*1690*/  IADD3 R158, P1, R47, R120.reuse, RZ ;  /* 0x000000782f9e7210 */ /* 0x080fe20007f3e0ff */
[----:B------:R-:W-:Y:S01]  /*16a0*/  IMAD R145, R3, 0x36, RZ ;  /* 0x0000003603917824 */ /* 0x000fe200078e02ff */
[-C--:B------:R-:W-:Y:S01]  /*16b0*/  LEA.HI.X.SX32 R7, R49, R121.reuse, 0x1, P2 ;  /* 0x0000007931077211 */ /* 0x080fe200010f0eff */
[----:B-1----:R-:W-:Y:S01]  /*16c0*/  IMAD R13, R3, 0xb, RZ ;  /* 0x0000000b030d7824 */ /* 0x002fe200078e02ff */
[-C--:B------:R-:W-:Y:S01]  /*16d0*/  IADD3 R4, P0, R17, R120.reuse, RZ ;  /* 0x0000007811047210 */ /* 0x080fe20007f1e0ff */
[----:B------:R-:W-:Y:S01]  /*16e0*/  IMAD R49, R3, 0x26, RZ ;  /* 0x0000002603317824 */ /* 0x000fe200078e02ff */
[----:B------:R-:W3:Y:S01]  /*16f0*/  LDG.E.U16 R86, desc[UR60][R86.64] ;  /* 0x0000003c56567981 */ /* 0x000ee2000c1e1500 */
[----:B------:R-:W1:Y:S01]  /*1700*/  LDC R221, c[0x0][0x248] ;  /* 0x00009200ffdd7b82 */ /* 0x000e620000000800 */
[-C--:B------:R-:W-:Y:S01]  /*1710*/  LEA.HI.X.SX32 R159, R13, R121.reuse, 0x1, P1 ;  /* 0x000000790d9f7211 */ /* 0x080fe200008f0eff */
[----:B------:R-:W-:Y:S01]  /*1720*/  IMAD R13, R3, 0x13, RZ ;  /* 0x00000013030d7824 */ /* 0x000fe200078e02ff */
[-C--:B------:R-:W-:Y:S01]  /*1730*/  LEA.HI.X.SX32 R5, R5, R121.reuse, 0x1, P0 ;  /* 0x0000007905057211 */ /* 0x080fe200000f0eff */
[----:B------:R-:W-:Y:S01]  /*1740*/  IMAD R212, R3, 0x46, RZ ;  /* 0x0000004603d47824 */ /* 0x000fe200078e02ff */
[-C--:B------:R-:W-:Y:S01]  /*1750*/  IADD3 R146, P0, R49, R120.reuse, RZ ;  /* 0x0000007831927210 */ /* 0x080fe20007f1e0ff */
[----:B------:R5:W3:Y:S01]  /*1760*/  LDG.E.U16 R30, desc[UR60][R8.64] ;  /* 0x0000003c081e7981 */ /* 0x000ae2000c1e1500 */
[----:B------:R-:W-:Y:S01]  /*1770*/  IMAD R216, R3, 0x66, RZ ;  /* 0x0000006603d87824 */ /* 0x000fe200078e02ff */
[----:B------:R-:W1:Y:S01]  /*1780*/  LDC R215, c[0x0][0x248] ;  /* 0x00009200ffd77b82 */ /* 0x000e620000000800 */
[----:B------:R-:W-:Y:S01]  /*1790*/  LEA.HI.X.SX32 R147, R13, R121, 0x1, P0 ;  /* 0x000000790d937211 */ /* 0x000fe200000f0eff */
[----:B------:R4:W3:Y:S01]  /*17a0*/  LDG.E.U16 R65, desc[UR60][R14.64] ;  /* 0x0000003c0e417981 */ /* 0x0008e2000c1e1500 */
[----:B------:R-:W-:-:S03]  /*17b0*/  IADD3 R12, P0, R218, R120, RZ ;  /* 0x00000078da0c7210 */ /* 0x000fc60007f1e0ff */
[----:B------:R4:W3:Y:S01]  /*17c0*/  LDG.E.U16 R87, desc[UR60][R44.64] ;  /* 0x0000003c2c577981 */ /* 0x0008e2000c1e1500 */
[C---:B-----5:R-:W-:Y:S01]  /*17d0*/  IMAD R9, R3.reuse, 0x2b, RZ ;  /* 0x0000002b03097824 */ /* 0x060fe200078e02ff */
[----:B------:R-:W5:Y:S02]  /*17e0*/  LDC R223, c[0x0][0x248] ;  /* 0x00009200ffdf7b82 */ /* 0x000f640000000800 */
[----:B------:R4:W3:Y:S02]  /*17f0*/  LDG.E.U16 R85, desc[UR60][R6.64] ;  /* 0x0000003c06557981 */ /* 0x0008e4000c1e1500 */
[C---:B----4-:R-:W-:Y:S02]  /*1800*/  IMAD R15, R3.reuse, 0x1b, RZ ;  /* 0x0000001b030f7824 */ /* 0x050fe400078e02ff */
[----:B------:R4:W3:Y:S01]  /*1810*/  LDG.E.U16 R172, desc[UR60][R4.64] ;  /* 0x0000003c04ac7981 */ /* 0x0008e2000c1e1500 */
[----:B------:R-:W-:Y:S01]  /*1820*/  IMAD R45, R3, 0x23, RZ ;  /* 0x00000023032d7824 */ /* 0x000fe200078e02ff */
[-C--:B------:R-:W-:Y:S01]  /*1830*/  LEA.HI.X.SX32 R13, R9, R121.reuse, 0x1, P0 ;  /* 0x00000079090d7211 */ /* 0x080fe200000f0eff */
[----:B------:R-:W-:Y:S01]  /*1840*/  IMAD R214, R3, 0x76, RZ ;  /* 0x0000007603d67824 */ /* 0x000fe200078e02ff */
[----:B------:R0:W3:Y:S01]  /*1850*/  LDG.E.U16 R148, desc[UR60][R148.64] ;  /* 0x0000003c94947981 */ /* 0x0000e2000c1e1500 */
[-C--:B------:R-:W-:Y:S01]  /*1860*/  IADD3 R6, P1, R145, R120.reuse, RZ ;  /* 0x0000007891067210 */ /* 0x080fe20007f3e0ff */
[C---:B------:R-:W-:Y:S01]  /*1870*/  IMAD R9, R3.reuse, 0x33, RZ ;  /* 0x0000003303097824 */ /* 0x040fe200078e02ff */
[----:B------:R-:W5:Y:S01]  /*1880*/  LDC R229, c[0x0][0x248] ;  /* 0x00009200ffe57b82 */ /* 0x000f620000000800 */
[C---:B------:R-:W-:Y:S01]  /*1890*/  IMAD R232, R3.reuse, 0x96, RZ ;  /* 0x0000009603e87824 */ /* 0x040fe200078e02ff */
[----:B----4-:R-:W-:Y:S01]  /*18a0*/  IADD3 R4, P2, R212, R120, RZ ;  /* 0x00000078d4047210 */ /* 0x010fe20007f5e0ff */
[----:B------:R-:W-:Y:S01]  /*18b0*/  IMAD R233, R3, 0x86, RZ ;  /* 0x0000008603e97824 */ /* 0x000fe200078e02ff */
[-C--:B------:R-:W-:Y:S01]  /*18c0*/  LEA.HI.X.SX32 R7, R15, R121.reuse, 0x1, P1 ;  /* 0x000000790f077211 */ /* 0x080fe200008f0eff */
[----:B------:R4:W3:Y:S01]  /*18d0*/  LDG.E.U16 R74, desc[UR60][R12.64] ;  /* 0x0000003c0c4a7981 */ /* 0x0008e2000c1e1500 */
[----:B------:R-:W-:-:S02]  /*18e0*/  LEA.HI.X.SX32 R5, R45, R121, 0x1, P2 ;  /* 0x000000792d057211 */ /* 0x000fc400010f0eff */
[-C--:B------:R-:W-:Y:S01]  /*18f0*/  IADD3 R8, P0, R216, R120.reuse, RZ ;  /* 0x00000078d8087210 */ /* 0x080fe20007f1e0ff */
[----:B------:R4:W3:Y:S01]  /*1900*/  LDG.E.U16 R132, desc[UR60][R6.64] ;  /* 0x0000003c06847981 */ /* 0x0008e2000c1e1500 */
[----:B------:R-:W-:Y:S01]  /*1910*/  IMAD R15, R3, 0x3b, RZ ;  /* 0x0000003b030f7824 */ /* 0x000fe200078e02ff */
[----:B0-----:R-:W0:Y:S01]  /*1920*/  LDC R149, c[0x0][0x248] ;  /* 0x00009200ff957b82 */ /* 0x001e220000000800 */
[----:B------:R-:W-:Y:S01]  /*1930*/  LEA.HI.X.SX32 R9, R9, R121, 0x1, P0 ;  /* 0x0000007909097211 */ /* 0x000fe200000f0eff */
[----:B------:R1:W3:Y:S01]  /*1940*/  LDG.E.U16 R75, desc[UR60][R4.64] ;  /* 0x0000003c044b7981 */ /* 0x0002e2000c1e1500 */
[C---:B------:R-:W-:Y:S01]  /*1950*/  IMAD R45, R3.reuse, 0x43, RZ ;  /* 0x00000043032d7824 */ /* 0x040fe200078e02ff */
[-C--:B----4-:R-:W-:Y:S01]  /*1960*/  IADD3 R12, P0, R232, R120.reuse, RZ ;  /* 0x00000078e80c7210 */ /* 0x090fe20007f1e0ff */
[C---:B------:R-:W-:Y:S01]  /*1970*/  IMAD R13, R3.reuse, 0x4b, RZ ;  /* 0x0000004b030d7824 */ /* 0x040fe200078e02ff */
[----:B------:R4:W3:Y:S01]  /*1980*/  LDG.E.U16 R73, desc[UR60][R8.64] ;  /* 0x0000003c08497981 */ /* 0x0008e2000c1e1500 */
[C---:B------:R-:W-:Y:S01]  /*1990*/  IMAD R230, R3.reuse, 0xa6, RZ ;  /* 0x000000a603e67824 */ /* 0x040fe200078e02ff */
[-C--:B------:R-:W-:Y:S01]  /*19a0*/  IADD3 R6, P1, R214, R120.reuse, RZ ;  /* 0x00000078d6067210 */ /* 0x080fe20007f3e0ff */
[----:B------:R-:W-:Y:S01]  /*19b0*/  IMAD R228, R3, 0xb6, RZ ;  /* 0x000000b603e47824 */ /* 0x000fe200078e02ff */
[----:B------:R4:W3:Y:S01]  /*19c0*/  LDG.E.U16 R150, desc[UR60][R150.64] ;  /* 0x0000003c96967981 */ /* 0x0008e2000c1e1500 */
[----:B------:R-:W5:Y:S01]  /*19d0*/  LDC R227, c[0x0][0x248] ;  /* 0x00009200ffe37b82 */ /* 0x000f620000000800 */
[----:B-1----:R-:W-:-:S02]  /*19e0*/  IADD3 R4, P2, R233, R120, RZ ;  /* 0x00000078e9047210 */ /* 0x002fc40007f5e0ff */
[-C--:B------:R-:W-:Y:S01]  /*19f0*/  LEA.HI.X.SX32 R7, R15, R121.reuse, 0x1, P1 ;  /* 0x000000790f077211 */ /* 0x080fe200008f0eff */
[----:B------:R-:W-:Y:S01]  /*1a00*/  IMAD R15, R3, 0x53, RZ ;  /* 0x00000053030f7824 */ /* 0x000fe200078e02ff */
[-C--:B------:R-:W-:Y:S01]  /*1a10*/  LEA.HI.X.SX32 R13, R13, R121.reuse, 0x1, P0 ;  /* 0x000000790d0d7211 */ /* 0x080fe200000f0eff */
[----:B------:R-:W-:Y:S01]  /*1a20*/  IMAD R226, R3, 0xc6, RZ ;  /* 0x000000c603e27824 */ /* 0x000fe200078e02ff */
[-C--:B------:R-:W-:Y:S01]  /*1a30*/  LEA.HI.X.SX32 R5, R45, R121.reuse, 0x1, P2 ;  /* 0x000000792d057211 */ /* 0x080fe200010f0eff */
[C---:B------:R-:W-:Y:S01]  /*1a40*/  IMAD R224, R3.reuse, 0xd6, RZ ;  /* 0x000000d603e07824 */ /* 0x040fe200078e02ff */
[-C--:B----4-:R-:W-:Y:S01]  /*1a50*/  IADD3 R8, P0, R230, R120.reuse, RZ ;  /* 0x00000078e6087210 */ /* 0x090fe20007f1e0ff */
[----:B------:R1:W4:Y:S01]  /*1a60*/  LDG.E.U16 R72, desc[UR60][R6.64] ;  /* 0x0000003c06487981 */ /* 0x000322000c1e1500 */
[C---:B------:R-:W-:Y:S01]  /*1a70*/  IMAD R45, R3.reuse, 0x5b, RZ ;  /* 0x0000005b032d7824 */ /* 0x040fe200078e02ff */
[----:B------:R-:W5:Y:S01]  /*1a80*/  LDC R151, c[0x0][0x248] ;  /* 0x00009200ff977b82 */ /* 0x000f620000000800 */
[----:B------:R-:W-:Y:S01]  /*1a90*/  IMAD R67, R3, 0x63, RZ ;  /* 0x0000006303437824 */ /* 0x000fe200078e02ff */
[----:B------:R1:W4:Y:S01]  /*1aa0*/  LDG.E.U16 R70, desc[UR60][R12.64] ;  /* 0x0000003c0c467981 */ /* 0x000322000c1e1500 */
[----:B------:R-:W-:Y:S01]  /*1ab0*/  LEA.HI.X.SX32 R9, R15, R121, 0x1, P0 ;  /* 0x000000790f097211 */ /* 0x000fe200000f0eff */
[C---:B------:R-:W-:Y:S01]  /*1ac0*/  IMAD R222, R3.reuse, 0xe6, RZ ;  /* 0x000000e603de7824 */ /* 0x040fe200078e02ff */
[-C--:B------:R-:W-:Y:S01]  /*1ad0*/  IADD3 R44, P0, R224, R120.reuse, RZ ;  /* 0x00000078e02c7210 */ /* 0x080fe20007f1e0ff */
[----:B------:R0:W4:Y:S01]  /*1ae0*/  LDG.E.U16 R71, desc[UR60][R4.64] ;  /* 0x0000003c04477981 */ /* 0x000122000c1e1500 */
[----:B-1----:R-:W-:Y:S01]  /*1af0*/  IADD3 R6, P1, R228, R120, RZ ;  /* 0x00000078e4067210 */ /* 0x002fe20007f3e0ff */
[----:B------:R-:W-:-:S02]  /*1b00*/  IMAD R220, R3, 0xf6, RZ ;  /* 0x000000f603dc7824 */ /* 0x000fc400078e02ff */
[----:B------:R-:W4:Y:S01]  /*1b10*/  LDG.E.U16 R146, desc[UR60][R146.64] ;  /* 0x0000003c92927981 */ /* 0x000f22000c1e1500 */
[----:B------:R-:W1:Y:S01]  /*1b20*/  LDC R231, c[0x0][0x248] ;  /* 0x00009200ffe77b82 */ /* 0x000e620000000800 */
[----:B------:R-:W-:Y:S01]  /*1b30*/  IMAD R13, R3, 0x6b, RZ ;  /* 0x0000006b030d7824 */ /* 0x000fe200078e02ff */
[-C--:B------:R-:W-:Y:S01]  /*1b40*/  LEA.HI.X.SX32 R7, R45, R121.reuse, 0x1, P1 ;  /* 0x000000792d077211 */ /* 0x080fe200008f0eff */
[----:B------:R-:W-:Y:S01]  /*1b50*/  IMAD R141, R3, 0x7b, RZ ;  /* 0x0000007b038d7824 */ /* 0x000fe200078e02ff */
[----:B------:R-:W4:Y:S01]  /*1b60*/  LDG.E.U16 R154, desc[UR60][R154.64] ;  /* 0x0000003c9a9a7981 */ /* 0x000f22000c1e1500 */
[-C--:B0-----:R-:W-:Y:S02]  /*1b70*/  IADD3 R4, P2, R226, R120.reuse, RZ ;  /* 0x00000078e2047210 */ /* 0x081fe40007f5e0ff */
[-C--:B------:R-:W-:Y:S01]  /*1b80*/  LEA.HI.X.SX32 R45, R13, R121.reuse, 0x1, P0 ;  /* 0x000000790d2d7211 */ /* 0x080fe200000f0eff */
[----:B------:R-:W-:Y:S01]  /*1b90*/  IMAD R13, R3, 0x73, RZ ;  /* 0x00000073030d7824 */ /* 0x000fe200078e02ff */
[----:B------:R-:W-:Y:S01]  /*1ba0*/  LEA.HI.X.SX32 R5, R67, R121, 0x1, P2 ;  /* 0x0000007943057211 */ /* 0x000fe200010f0eff */
[----:B------:R-:W-:Y:S01]  /*1bb0*/  IMAD R15, R3, 0xc, RZ ;  /* 0x0000000c030f7824 */ /* 0x000fe200078e02ff */
[----:B------:R0:W4:Y:S01]  /*1bc0*/  LDG.E.U16 R67, desc[UR60][R8.64] ;  /* 0x0000003c08437981 */ /* 0x000122000c1e1500 */
[----:B------:R-:W1:Y:S03]  /*1bd0*/  LDC R12, c[0x0][0x248] ;  /* 0x00009200ff0c7b82 */ /* 0x000e660000000800 */
[----:B------:R0:W4:Y:S04]  /*1be0*/  LDG.E.U16 R68, desc[UR60][R4.64] ;  /* 0x0000003c04447981 */ /* 0x000128000c1e1500 */
[----:B------:R5:W4:Y:S01]  /*1bf0*/  LDG.E.U16 R69, desc[UR60][R6.64] ;  /* 0x0000003c06457981 */ /* 0x000b22000c1e1500 */
[----:B------:R-:W2:Y:S01]  /*1c00*/  LDC R235, c[0x0][0x248] ;  /* 0x00009200ffeb7b82 */ /* 0x000ea20000000800 */
[----:B0-----:R-:W-:-:S02]  /*1c10*/  IADD3 R8, P0, R222, R120, RZ ;  /* 0x00000078de087210 */ /* 0x001fc40007f1e0ff */
[-C--:B------:R-:W-:Y:S01]  /*1c20*/  IADD3 R166, P1, R15, R120.reuse, RZ ;  /* 0x000000780fa67210 */ /* 0x080fe20007f3e0ff */
[----:B------:R0:W4:Y:S01]  /*1c30*/  LDG.E.U16 R44, desc[UR60][R44.64] ;  /* 0x0000003c2c2c7981 */ /* 0x000122000c1e1500 */
[-C--:B------:R-:W-:Y:S02]  /*1c40*/  LEA.HI.X.SX32 R9, R13, R121.reuse, 0x1, P0 ;  /* 0x000000790d097211 */ /* 0x080fe400000f0eff */
[C---:B------:R-:W-:Y:S01]  /*1c50*/  SHF.L.U32 R13, R3.reuse, 0x2, RZ ;  /* 0x00000002030d7819 */ /* 0x040fe200000006ff */
[----:B------:R0:W4:Y:S01]  /*1c60*/  LDG.E.U16 R158, desc[UR60][R158.64] ;  /* 0x0000003c9e9e7981 */ /* 0x000122000c1e1500 */
[CC--:B------:R-:W-:Y:S01]  /*1c70*/  LEA R4, P0, R3.reuse, R120.reuse, 0x3 ;  /* 0x0000007803047211 */ /* 0x0c0fe200078018ff */
[----:B------:R-:W2:Y:S01]  /*1c80*/  LDC R234, c[0x0][0x248] ;  /* 0x00009200ffea7b82 */ /* 0x000ea20000000800 */
[----:B-----5:R-:W-:Y:S01]  /*1c90*/  IADD3 R6, P2, R220, R120, RZ ;  /* 0x00000078dc067210 */ /* 0x020fe20007f5e0ff */
[----:B------:R-:W-:Y:S01]  /*1ca0*/  IMAD R147, R3, 0xd8, RZ ;  /* 0x000000d803937824 */ /* 0x000fe200078e02ff */
[-C--:B------:R-:W-:Y:S01]  /*1cb0*/  LEA.HI.X.SX32 R5, R13, R121.reuse, 0x1, P0 ;  /* 0x000000790d057211 */ /* 0x080fe200000f0eff */
[----:B------:R-:W-:Y:S01]  /*1cc0*/  IMAD R13, R3, 0x2c, RZ ;  /* 0x0000002c030d7824 */ /* 0x000fe200078e02ff */
[-C--:B------:R-:W-:Y:S01]  /*1cd0*/  LEA.HI.X.SX32 R167, R17, R121.reuse, 0x1, P1 ;  /* 0x0000007911a77211 */ /* 0x080fe200008f0eff */
[----:B0-----:R-:W-:Y:S01]  /*1ce0*/  IMAD R45, R3, 0x98, RZ ;  /* 0x00000098032d7824 */ /* 0x001fe200078e02ff */
[----:B------:R-:W5:Y:S01]  /*1cf0*/  LDG.E.U16 R66, desc[UR60][R8.64] ;  /* 0x0000003c08427981 */ /* 0x000f62000c1e1500 */
[----:B------:R-:W0:Y:S01]  /*1d00*/  LDC R17, c[0x0][0x248] ;  /* 0x00009200ff117b82 */ /* 0x000e220000000800 */
[----:B------:R-:W-:-:S02]  /*1d10*/  LEA.HI.X.SX32 R7, R141, R121, 0x1, P2 ;  /* 0x000000798d077211 */ /* 0x000fc400010f0eff */
[-C--:B------:R-:W-:Y:S01]  /*1d20*/  IADD3 R156, P2, R157, R120.reuse, RZ ;  /* 0x000000789d9c7210 */ /* 0x080fe20007f5e0ff */
[----:B------:R1:W5:Y:S01]  /*1d30*/  LDG.E.U16 R170, desc[UR60][R4.64] ;  /* 0x0000003c04aa7981 */ /* 0x000362000c1e1500 */
[-C--:B------:R-:W-:Y:S02]  /*1d40*/  IADD3 R140, P0, R13, R120.reuse, RZ ;  /* 0x000000780d8c7210 */ /* 0x080fe40007f1e0ff */
[-C--:B------:R-:W-:Y:S01]  /*1d50*/  LEA.HI.X.SX32 R157, R15, R121.reuse, 0x1, P2 ;  /* 0x000000790f9d7211 */ /* 0x080fe200010f0eff */
[----:B------:R-:W-:Y:S01]  /*1d60*/  IMAD R15, R3, 0x4c, RZ ;  /* 0x0000004c030f7824 */ /* 0x000fe200078e02ff */
[-C--:B------:R-:W-:Y:S01]  /*1d70*/  IADD3 R50, P2, R51, R120.reuse, RZ ;  /* 0x0000007833327210 */ /* 0x080fe20007f5e0ff */
[----:B------:R1:W5:Y:S01]  /*1d80*/  LDG.E.U16 R64, desc[UR60][R6.64] ;  /* 0x0000003c06407981 */ /* 0x000362000c1e1500 */
[-C--:B------:R-:W-:Y:S01]  /*1d90*/  LEA.HI.X.SX32 R141, R47, R121.reuse, 0x1, P0 ;  /* 0x000000792f8d7211 */ /* 0x080fe200000f0eff */
[----:B------:R-:W2:Y:S01]  /*1da0*/  LDC R159, c[0x0][0x248] ;  /* 0x00009200ff9f7b82 */ /* 0x000ea20000000800 */
[-C--:B-1----:R-:W-:Y:S01]  /*1db0*/  IADD3 R4, P0, R45, R120.reuse, RZ ;  /* 0x000000782d047210 */ /* 0x082fe20007f1e0ff */
[----:B------:R-:W5:Y:S01]  /*1dc0*/  LDG.E.U16 R156, desc[UR60][R156.64] ;  /* 0x0000003c9c9c7981 */ /* 0x000f62000c1e1500 */
[-C--:B------:R-:W-:Y:S01]  /*1dd0*/  LEA.HI.X.SX32 R51, R13, R121.reuse, 0x1, P2 ;  /* 0x000000790d337211 */ /* 0x080fe200010f0eff */
[----:B------:R-:W-:Y:S01]  /*1de0*/  IMAD R13, R3, 0x6c, RZ ;  /* 0x0000006c030d7824 */ /* 0x000fe200078e02ff */
[CC--:B------:R-:W-:Y:S01]  /*1df0*/  LEA.HI.X.SX32 R5, R15.reuse, R121.reuse, 0x1, P0 ;  /* 0x000000790f057211 */ /* 0x0c0fe200000f0eff */
[----:B------:R-:W5:Y:S01]  /*1e00*/  LDG.E.U16 R140, desc[UR60][R140.64] ;  /* 0x0000003c8c8c7981 */ /* 0x000f62000c1e1500 */
[----:B------:R-:W-:Y:S01]  /*1e10*/  IADD3 R6, P1, R15, R120, RZ ;  /* 0x000000780f067210 */ /* 0x000fe20007f3e0ff */
[----:B------:R-:W1:Y:S02]  /*1e20*/  LDC R225, c[0x0][0x248] ;  /* 0x00009200ffe17b82 */ /* 0x000e640000000800 */
[----:B------:R0:W5:Y:S01]  /*1e30*/  LDG.E.U16 R50, desc[UR60][R50.64] ;  /* 0x0000003c32327981 */ /* 0x000162000c1e1500 */
[----:B------:R-:W-:-:S02]  /*1e40*/  LEA.HI.X.SX32 R7, R49, R121, 0x1, P1 ;  /* 0x0000007931077211 */ /* 0x000fc400008f0eff */
[----:B------:R-:W-:Y:S01]  /*1e50*/  IADD3 R14, P1, R13, R120, RZ ;  /* 0x000000780d0e7210 */ /* 0x000fe20007f3e0ff */
[----:B------:R0:W5:Y:S01]  /*1e60*/  LDG.E.U16 R47, desc[UR60][R4.64] ;  /* 0x0000003c042f7981 */ /* 0x000162000c1e1500 */
[----:B------:R-:W-:-:S03]  /*1e70*/  SHF.L.U32 R9, R3, 0x4, RZ ;  /* 0x0000000403097819 */ /* 0x000fc600000006ff */
[----:B------:R-:W3:Y:S01]  /*1e80*/  LDG.E.U16 R164, desc[UR60][R164.64] ;  /* 0x0000003ca4a47981 */ /* 0x000ee2000c1e1500 */
[----:B0-----:R-:W0:Y:S01]  /*1e90*/  LDC R51, c[0x0][0x248] ;  /* 0x00009200ff337b82 */ /* 0x001e220000000800 */
[-C--:B------:R-:W-:Y:S02]  /*1ea0*/  LEA R152, P0, R153, R120.reuse, 0x5 ;  /* 0x0000007899987211 */ /* 0x080fe400078028ff */
[----:B------:R1:W5:Y:S01]  /*1eb0*/  LDG.E.U16 R10, desc[UR60][R6.64] ;  /* 0x0000003c060a7981 */ /* 0x000362000c1e1500 */
[-C--:B------:R-:W-:Y:S02]  /*1ec0*/  IADD3 R4, P2, R147, R120.reuse, RZ ;  /* 0x0000007893047210 */ /* 0x080fe40007f5e0ff */
[-C--:B------:R-:W-:Y:S01]  /*1ed0*/  LEA.HI.X.SX32 R15, R145, R121.reuse, 0x1, P1 ;  /* 0x00000079910f7211 */ /* 0x080fe200008f0eff */
[----:B------:R-:W4:Y:S01]  /*1ee0*/  LDG.E.U16 R162, desc[UR60][R162.64] ;  /* 0x0000003ca2a27981 */ /* 0x000f22000c1e1500 */
[-C--:B------:R-:W-:Y:S01]  /*1ef0*/  LEA.HI.X.SX32 R5, R13, R121.reuse, 0x1, P2 ;  /* 0x000000790d057211 */ /* 0x080fe200010f0eff */
[----:B------:R-:W-:Y:S01]  /*1f00*/  IMAD R141, R48, 0x1d0, RZ ;  /* 0x000001d0308d7824 */ /* 0x000fe200078e02ff */
[-C--:B------:R-:W-:Y:S01]  /*1f10*/  LEA R8, P1, R17, R120.reuse, 0x6 ;  /* 0x0000007811087211 */ /* 0x080fe200078230ff */
[----:B------:R1:W5:Y:S02]  /*1f20*/  LDG.E.U16 R14, desc[UR60][R14.64] ;  /* 0x0000003c0e0e7981 */ /* 0x000364000c1e1500 */
[----:B-1----:R-:W-:Y:S01]  /*1f30*/  SHF.L.U32 R7, R3, 0x5, RZ ;  /* 0x0000000503077819 */ /* 0x002fe200000006ff */
[----:B------:R-:W1:Y:S01]  /*1f40*/  LDC R48, c[0x0][0x248] ;  /* 0x00009200ff307b82 */ /* 0x000e620000000800 */
[-C--:B------:R-:W-:Y:S01]  /*1f50*/  LEA.HI.X.SX32 R153, R9, R121.reuse, 0x1, P0 ;  /* 0x0000007909997211 */ /* 0x080fe200000f0eff */
[----:B------:R0:W5:Y:S01]  /*1f60*/  LDG.E.U16 R49, desc[UR60][R4.64] ;  /* 0x0000003c04317981 */ /* 0x000162000c1e1500 */
[-C--:B------:R-:W-:Y:S01]  /*1f70*/  LEA.HI.X.SX32 R9, R7, R121.reuse, 0x1, P1 ;  /* 0x0000007907097211 */ /* 0x080fe200008f0eff */
[----:B------:R-:W-:Y:S01]  /*1f80*/  IMAD.SHL.U32 R7, R3, 0x40, RZ ;  /* 0x0000004003077824 */ /* 0x000fe200078e00ff */
[-C--:B------:R-:W-:Y:S01]  /*1f90*/  LEA R16, P0, R149, R120.reuse, 0x7 ;  /* 0x0000007895107211 */ /* 0x080fe200078038ff */
[----:B------:R-:W4:Y:S01]  /*1fa0*/  LDG.E.U16 R152, desc[UR60][R152.64] ;  /* 0x0000003c98987981 */ /* 0x000f22000c1e1500 */
[----:B------:R-:W-:Y:S01]  /*1fb0*/  SHF.L.U32 R13, R3, 0x7, RZ ;  /* 0x00000007030d7819 */ /* 0x000fe200000006ff */
[----:B------:R-:W-:Y:S01]  /*1fc0*/  IMAD R15, R2, 0x110, RZ ;  /* 0x00000110020f7824 */ /* 0x000fe200078e02ff */
[----:B------:R-:W-:Y:S01]  /*1fd0*/  LEA R6, P1, R151, R120, 0x8 ;  /* 0x0000007897067211 */ /* 0x000fe200078240ff */
[----:B------:R0:W5:Y:S01]  /*1fe0*/  LDG.E.U16 R8, desc[UR60][R8.64] ;  /* 0x0000003c08087981 */ /* 0x000162000c1e1500 */
[----:B------:R-:W2:Y:S01]  /*1ff0*/  LDC R145, c[0x0][0x248] ;  /* 0x00009200ff917b82 */ /* 0x000ea20000000800 */
[----:B0-----:R-:W-:Y:S01]  /*2000*/  IMAD R5, R12, 0x130, RZ ;  /* 0x000001300c057824 */ /* 0x001fe200078e02ff */
[-C--:B------:R-:W-:Y:S01]  /*2010*/  LEA.HI.X.SX32 R17, R7, R121.reuse, 0x1, P0 ;  /* 0x0000007907117211 */ /* 0x080fe200000f0eff */
[----:B------:R-:W5:Y:S01]  /*2020*/  LDG.E.U16 R160, desc[UR60][R160.64] ;  /* 0x0000003ca0a07981 */ /* 0x000f62000c1e1500 */
[----:B------:R-:W-:-:S02]  /*2030*/  LEA.HI.X.SX32 R7, R13, R121, 0x1, P1 ;  /* 0x000000790d077211 */ /* 0x000fc400008f0eff */
[-C--:B------:R-:W-:Y:S01]  /*2040*/  IADD3 R4, P2, R5, R120.reuse, RZ ;  /* 0x0000007805047210 */ /* 0x080fe20007f5e0ff */
[----:B------:R0:W4:Y:S01]  /*2050*/  LDG.E.U16 R2, desc[UR60][R16.64] ;  /* 0x0000003c10027981 */ /* 0x000122000c1e1500 */
[----:B------:R-:W2:Y:S01]  /*2060*/  LDC R149, c[0x0][0x248] ;  /* 0x00009200ff957b82 */ /* 0x000ea20000000800 */
[----:B------:R-:W-:Y:S01]  /*2070*/  IMAD R9, R18, 0x150, RZ ;  /* 0x0000015012097824 */ /* 0x000fe200078e02ff */
[-C--:B------:R-:W-:Y:S01]  /*2080*/  IADD3 R12, P0, R15, R120.reuse, RZ ;  /* 0x000000780f0c7210 */ /* 0x080fe20007f1e0ff */
[----:B------:R0:W5:Y:S01]  /*2090*/  LDG.E.U16 R6, desc[UR60][R6.64] ;  /* 0x0000003c06067981 */ /* 0x000162000c1e1500 */
[-C--:B------:R-:W-:Y:S02]  /*20a0*/  LEA.HI.X.SX32 R5, R45, R121.reuse, 0x1, P2 ;  /* 0x000000792d057211 */ /* 0x080fe400010f0eff */
[----:B------:R-:W-:Y:S01]  /*20b0*/  LEA.HI.X.SX32 R13, R77, R121, 0x1, P0 ;  /* 0x000000794d0d7211 */ /* 0x000fe200000f0eff */
[----:B------:R-:W5:Y:S01]  /*20c0*/  LDG.E.U16 R168, desc[UR60][R168.64] ;  /* 0x0000003ca8a87981 */ /* 0x000f62000c1e1500 */
[----:B------:R-:W1:Y:S01]  /*20d0*/  LDC R45, c[0x0][0x248] ;  /* 0x00009200ff2d7b82 */ /* 0x000e620000000800 */
[----:B0-----:R-:W-:Y:S01]  /*20e0*/  IADD3 R16, P1, R9, R120, RZ ;  /* 0x0000007809107210 */ /* 0x001fe20007f3e0ff */
[----:B------:R-:W-:Y:S01]  /*20f0*/  IMAD R9, R46, 0x1b0, RZ ;  /* 0x000001b02e097824 */ /* 0x000fe200078e02ff */
[----:B------:R0:W5:Y:S01]  /*2100*/  LDG.E.U16 R15, desc[UR60][R12.64] ;  /* 0x0000003c0c0f7981 */ /* 0x000162000c1e1500 */
[----:B------:R-:W-:-:S02]  /*2110*/  IMAD R77, R22, 0x190, RZ ;  /* 0x00000190164d7824 */ /* 0x000fc400078e02ff */
[----:B------:R-:W-:Y:S01]  /*2120*/  IMAD R7, R51, 0x1e0, RZ ;  /* 0x000001e033077824 */ /* 0x000fe200078e02ff */
[----:B------:R0:W5:Y:S01]  /*2130*/  LDG.E.U16 R18, desc[UR60][R4.64] ;  /* 0x0000003c04127981 */ /* 0x000162000c1e1500 */
[----:B------:R-:W2:Y:S01]  /*2140*/  LDC R46, c[0x0][0x248] ;  /* 0x00009200ff2e7b82 */ /* 0x000ea20000000800 */
[----:B------:R-:W-:Y:S02]  /*2150*/  IADD3 R76, P0, R77, R120, RZ ;  /* 0x000000784d4c7210 */ /* 0x000fe40007f1e0ff */
[----:B------:R-:W5:Y:S04]  /*2160*/  LDG.E.U16 R166, desc[UR60][R166.64] ;  /* 0x0000003ca6a67981 */ /* 0x000f68000c1e1500 */
[----:B------:R-:W5:Y:S01]  /*2170*/  LDG.E.U16 R174, desc[UR60][R174.64] ;  /* 0x0000003caeae7981 */ /* 0x000f62000c1e1500 */
[----:B------:R-:W2:Y:S01]  /*2180*/  LDC R51, c[0x0][0x248] ;  /* 0x00009200ff337b82 */ /* 0x000ea20000000800 */
[----:B------:R-:W-:-:S02]  /*2190*/  LEA.HI.X.SX32 R77, R53, R121, 0x1, P0 ;  /* 0x00000079354d7211 */ /* 0x000fc400000f0eff */
[-C--:B0-----:R-:W-:Y:S01]  /*21a0*/  IADD3 R12, P2, R141, R120.reuse, RZ ;  /* 0x000000788d0c7210 */ /* 0x081fe20007f5e0ff */
[----:B------:R-:W5:Y:S01]  /*21b0*/  LDG.E.U16 R176, desc[UR60][R176.64] ;  /* 0x0000003cb0b07981 */ /* 0x000f62000c1e1500 */
[-C--:B------:R-:W-:Y:S02]  /*21c0*/  IADD3 R4, P0, R7, R120.reuse, RZ ;  /* 0x0000007807047210 */ /* 0x080fe40007f1e0ff */
[-C--:B------:R-:W-:Y:S01]  /*21d0*/  LEA.HI.X.SX32 R17, R143, R121.reuse, 0x1, P1 ;  /* 0x000000798f117211 */ /* 0x080fe200008f0eff */
[----:B------:R-:W0:Y:S01]  /*21e0*/  LDC R7, c[0x0][0x248] ;  /* 0x00009200ff077b82 */ /* 0x000e220000000800 */
[-C--:B------:R-:W-:Y:S01]  /*21f0*/  IADD3 R52, P1, R9, R120.reuse, RZ ;  /* 0x0000007809347210 */ /* 0x080fe20007f3e0ff */
[----:B------:R-:W-:Y:S01]  /*2200*/  IMAD R195, R3, 0x9c, RZ ;  /* 0x0000009c03c37824 */ /* 0x000fe200078e02ff */
[-C--:B------:R-:W-:Y:S01]  /*2210*/  LEA.HI.X.SX32 R13, R109, R121.reuse, 0x1, P2 ;  /* 0x000000796d0d7211 */ /* 0x080fe200010f0eff */
[----:B------:R-:W-:Y:S01]  /*2220*/  IMAD R109, R24, 0x120, RZ ;  /* 0x00000120186d7824 */ /* 0x000fe200078e02ff */
[-C--:B------:R-:W-:Y:S01]  /*2230*/  LEA.HI.X.SX32 R5, R21, R121.reuse, 0x1, P0 ;  /* 0x0000007915057211 */ /* 0x080fe200000f0eff */
[----:B------:R-:W5:Y:S01]  /*2240*/  LDG.E.U16 R16, desc[UR60][R16.64] ;  /* 0x0000003c10107981 */ /* 0x000f62000c1e1500 */
[----:B------:R-:W-:Y:S01]  /*2250*/  LEA.HI.X.SX32 R53, R147, R121, 0x1, P1 ;  /* 0x0000007993357211 */ /* 0x000fe200008f0eff */
[----:B------:R-:W-:Y:S01]  /*2260*/  IMAD R141, R26, 0x140, RZ ;  /* 0x000001401a8d7824 */ /* 0x000fe200078e02ff */
[----:B------:R-:W0:Y:S01]  /*2270*/  LDC R151, c[0x0][0x248] ;  /* 0x00009200ff977b82 */ /* 0x000e220000000800 */
[----:B-1----:R-:W-:Y:S01]  /*2280*/  IMAD R45, R45, 0x160, RZ ;  /* 0x000001602d2d7824 */ /* 0x002fe200078e02ff */
[----:B------:R1:W5:Y:S04]  /*2290*/  LDG.E.U16 R9, desc[UR60][R76.64] ;  /* 0x0000003c4c097981 */ /* 0x000368000c1e1500 */
[----:B------:R1:W5:Y:S01]  /*22a0*/  LDG.E.U16 R22, desc[UR60][R52.64] ;  /* 0x0000003c34167981 */ /* 0x000362000c1e1500 */
[----:B--2---:R-:W-:Y:S01]  /*22b0*/  IMAD R51, R51, 0x1a0, RZ ;  /* 0x000001a033337824 */ /* 0x004fe200078e02ff */
[----:B------:R-:W2:Y:S02]  /*22c0*/  LDC R147, c[0x0][0x248] ;  /* 0x00009200ff937b82 */ /* 0x000ea40000000800 */
[----:B------:R0:W5:Y:S01]  /*22d0*/  LDG.E.U16 R17, desc[UR60][R4.64] ;  /* 0x0000003c04117981 */ /* 0x000162000c1e1500 */
[----:B-1----:R-:W-:-:S03]  /*22e0*/  IADD3 R76, P1, R141, R120, RZ ;  /* 0x000000788d4c7210 */ /* 0x002fc60007f3e0ff */
[----:B------:R1:W5:Y:S01]  /*22f0*/  LDG.E.U16 R21, desc[UR60][R12.64] ;  /* 0x0000003c0c157981 */ /* 0x000362000c1e1500 */
[----:B------:R-:W-:Y:S01]  /*2300*/  IMAD R53, R46, 0x180, RZ ;  /* 0x000001802e357824 */ /* 0x000fe200078e02ff */
[----:B------:R-:W2:Y:S01]  /*2310*/  LDC R143, c[0x0][0x248] ;  /* 0x00009200ff8f7b82 */ /* 0x000ea20000000800 */
[----:B------:R-:W-:Y:S01]  /*2320*/  IMAD R208, R3, 0xac, RZ ;  /* 0x000000ac03d07824 */ /* 0x000fe200078e02ff */
[----:B------:R-:W5:Y:S01]  /*2330*/  LDG.E.U16 R178, desc[UR60][R120.64] ;  /* 0x0000003c78b27981 */ /* 0x000f62000c1e1500 */
[----:B0-----:R-:W-:-:S04]  /*2340*/  IADD3 R4, P0, R109, R120, RZ ;  /* 0x000000786d047210 */ /* 0x001fc80007f1e0ff */
[-C--:B------:R-:W-:Y:S01]  /*2350*/  LEA.HI.X.SX32 R5, R105, R121.reuse, 0x1, P0 ;  /* 0x0000007969057211 */ /* 0x080fe200000f0eff */
[----:B------:R-:W-:Y:S01]  /*2360*/  IMAD R7, R7, 0x102, RZ ;  /* 0x0000010207077824 */ /* 0x000fe200078e02ff */
[-C--:B------:R-:W-:Y:S01]  /*2370*/  IADD3 R52, P0, R45, R120.reuse, RZ ;  /* 0x000000782d347210 */ /* 0x080fe20007f1e0ff */
[----:B------:R-:W0:Y:S01]  /*2380*/  LDC R109, c[0x0][0x248] ;  /* 0x00009200ff6d7b82 */ /* 0x000e220000000800 */
[-C--:B-1----:R-:W-:Y:S01]  /*2390*/  IADD3 R12, P2, R53, R120.reuse, RZ ;  /* 0x00000078350c7210 */ /* 0x082fe20007f5e0ff */
[----:B------:R1:W5:Y:S01]  /*23a0*/  LDG.E.U16 R26, desc[UR60][R4.64] ;  /* 0x0000003c041a7981 */ /* 0x000362000c1e1500 */
[-C--:B------:R-:W-:Y:S02]  /*23b0*/  LEA.HI.X.SX32 R77, R103, R121.reuse, 0x1, P1 ;  /* 0x00000079674d7211 */ /* 0x080fe400008f0eff */
[-C--:B------:R-:W-:Y:S01]  /*23c0*/  LEA.HI.X.SX32 R53, R101, R121.reuse, 0x1, P0 ;  /* 0x0000007965357211 */ /* 0x080fe200000f0eff */
[----:B------:R-:W-:Y:S02]  /*23d0*/  IMAD R101, R78, 0x1c0, RZ ;  /* 0x000001c04e657824 */ /* 0x000fe400078e02ff */
[----:B------:R-:W2:Y:S01]  /*23e0*/  LDC R45, c[0x0][0x248] ;  /* 0x00009200ff2d7b82 */ /* 0x000ea20000000800 */
[----:B------:R-:W-:Y:S01]  /*23f0*/  LEA.HI.X.SX32 R13, R29, R121, 0x1, P2 ;  /* 0x000000791d0d7211 */ /* 0x000fe200010f0eff */
[----:B------:R1:W5:Y:S02]  /*2400*/  LDG.E.U16 R24, desc[UR60][R76.64] ;  /* 0x0000003c4c187981 */ /* 0x000364000c1e1500 */
[----:B-1----:R-:W-:-:S02]  /*2410*/  IADD3 R4, P1, R51, R120, RZ ;  /* 0x0000007833047210 */ /* 0x002fc40007f3e0ff */
[-C--:B------:R-:W-:Y:S01]  /*2420*/  IADD3 R78, P0, R101, R120.reuse, RZ ;  /* 0x00000078654e7210 */ /* 0x080fe20007f1e0ff */
[----:B------:R1:W5:Y:S01]  /*2430*/  LDG.E.U16 R29, desc[UR60][R12.64] ;  /* 0x0000003c0c1d7981 */ /* 0x000362000c1e1500 */
[----:B------:R-:W0:Y:S01]  /*2440*/  LDC R51, c[0x0][0x248] ;  /* 0x00009200ff337b82 */ /* 0x000e220000000800 */
[-C--:B------:R-:W-:Y:S01]  /*2450*/  LEA.HI.X.SX32 R5, R95, R121.reuse, 0x1, P1 ;  /* 0x000000795f057211 */ /* 0x080fe200008f0eff */
[----:B------:R-:W-:Y:S01]  /*2460*/  IMAD R95, R48, 0x170, RZ ;  /* 0x00000170305f7824 */ /* 0x000fe200078e02ff */
[----:B------:R-:W-:Y:S01]  /*2470*/  LEA.HI.X.SX32 R79, R79, R121, 0x1, P0 ;  /* 0x000000794f4f7211 */ /* 0x000fe200000f0eff */
[----:B------:R-:W-:Y:S01]  /*2480*/  IMAD R103, R82, 0x1f0, RZ ;  /* 0x000001f052677824 */ /* 0x000fe200078e02ff */
[----:B------:R-:W5:Y:S01]  /*2490*/  LDG.E.U16 R46, desc[UR60][R52.64] ;  /* 0x0000003c342e7981 */ /* 0x000f62000c1e1500 */
[-C--:B------:R-:W-:Y:S02]  /*24a0*/  IADD3 R76, P0, R7, R120.reuse, RZ ;  /* 0x00000078074c7210 */ /* 0x080fe40007f1e0ff */
[----:B------:R-:W2:Y:S01]  /*24b0*/  LDC R101, c[0x0][0x248] ;  /* 0x00009200ff657b82 */ /* 0x000ea20000000800 */
[----:B------:R1:W5:Y:S02]  /*24c0*/  LDG.E.U16 R4, desc[UR60][R4.64] ;  /* 0x0000003c04047981 */ /* 0x000364000c1e1500 */
[----:B-1----:R-:W-:-:S02]  /*24d0*/  IADD3 R12, P1, R95, R120, RZ ;  /* 0x000000785f0c7210 */ /* 0x002fc40007f3e0ff */
[----:B------:R-:W5:Y:S02]  /*24e0*/  LDG.E.U16 R48, desc[UR60][R78.64] ;  /* 0x0000003c4e307981 */ /* 0x000f64000c1e1500 */
[-C--:B------:R-:W-:Y:S01]  /*24f0*/  LEA.HI.X.SX32 R13, R81, R121.reuse, 0x1, P1 ;  /* 0x00000079510d7211 */ /* 0x080fe200008f0eff */
[----:B------:R-:W1:Y:S01]  /*2500*/  LDC R95, c[0x0][0x248] ;  /* 0x00009200ff5f7b82 */ /* 0x000e620000000800 */
[----:B------:R-:W-:Y:S01]  /*2510*/  IMAD R5, R3, 0x81, RZ ;  /* 0x0000008103057824 */ /* 0x000fe200078e02ff */
[----:B------:R-:W-:Y:S02]  /*2520*/  IADD3 R52, P2, R103, R120, RZ ;  /* 0x0000007867347210 */ /* 0x000fe40007f5e0ff */
[----:B------:R-:W5:Y:S02]  /*2530*/  LDG.E.U16 R12, desc[UR60][R12.64] ;  /* 0x0000003c0c0c7981 */ /* 0x000f64000c1e1500 */
[-C--:B------:R-:W-:Y:S01]  /*2540*/  LEA.HI.X.SX32 R77, R5, R121.reuse, 0x1, P0 ;  /* 0x00000079054d7211 */ /* 0x080fe200000f0eff */
[----:B0-----:R-:W-:Y:S01]  /*2550*/  IMAD R51, R51, 0x122, RZ ;  /* 0x0000012233337824 */ /* 0x001fe200078e02ff */
[----:B------:R-:W-:Y:S01]  /*2560*/  LEA.HI.X.SX32 R53, R83, R121, 0x1, P2 ;  /* 0x0000007953357211 */ /* 0x000fe200010f0eff */
[----:B--2---:R-:W-:Y:S01]  /*2570*/  IMAD R83, R45, 0x112, RZ ;  /* 0x000001122d537824 */ /* 0x004fe200078e02ff */
[----:B------:R-:W0:Y:S01]  /*2580*/  LDC R103, c[0x0][0x248] ;  /* 0x00009200ff677b82 */ /* 0x000e220000000800 */
[----:B------:R2:W5:Y:S01]  /*2590*/  LDG.E.U16 R13, desc[UR60][R76.64] ;  /* 0x0000003c4c0d7981 */ /* 0x000562000c1e1500 */
[----:B------:R-:W-:-:S02]  /*25a0*/  IMAD R5, R3, 0x89, RZ ;  /* 0x0000008903057824 */ /* 0x000fc400078e02ff */
[----:B------:R-:W-:Y:S01]  /*25b0*/  IADD3 R82, P0, R83, R120, RZ ;  /* 0x0000007853527210 */ /* 0x000fe20007f1e0ff */
[----:B------:R-:W-:Y:S01]  /*25c0*/  IMAD R7, R3, 0x91, RZ ;  /* 0x0000009103077824 */ /* 0x000fe200078e02ff */
[----:B------:R-:W5:Y:S01]  /*25d0*/  LDG.E.U16 R53, desc[UR60][R52.64] ;  /* 0x0000003c34357981 */ /* 0x000f62000c1e1500 */
[----:B------:R-:W-:Y:S01]  /*25e0*/  IMAD R149, R149, 0x1e2, RZ ;  /* 0x000001e295957824 */ /* 0x000fe200078e02ff */
[----:B------:R-:W3:Y:S01]  /*25f0*/  LDC R153, c[0x0][0x248] ;  /* 0x00009200ff997b82 */ /* 0x000ee20000000800 */
[----:B--2---:R-:W-:-:S07]  /*2600*/  IMAD R77, R84, 0x142, RZ ;  /* 0x00000142544d7824 */ /* 0x004fce00078e02ff */
[----:B------:R-:W2:Y:S01]  /*2610*/  LDC R84, c[0x0][0x248] ;  /* 0x00009200ff547b82 */ /* 0x000ea20000000800 */
[----:B------:R-:W-:Y:S01]  /*2620*/  IMAD R79, R80, 0x132, RZ ;  /* 0x00000132504f7824 */ /* 0x000fe200078e02ff */
[-C--:B------:R-:W-:Y:S02]  /*2630*/  IADD3 R80, P1, R51, R120.reuse, RZ ;  /* 0x0000007833507210 */ /* 0x080fe40007f3e0ff */
[-C--:B------:R-:W-:Y:S01]  /*2640*/  LEA.HI.X.SX32 R83, R5, R121.reuse, 0x1, P0 ;  /* 0x0000007905537211 */ /* 0x080fe200000f0eff */
[----:B------:R-:W-:Y:S01]  /*2650*/  IMAD R5, R3, 0xa1, RZ ;  /* 0x000000a103057824 */ /* 0x000fe200078e02ff */
[-C--:B------:R-:W-:Y:S01]  /*2660*/  IADD3 R78, P0, R77, R120.reuse, RZ ;  /* 0x000000784d4e7210 */ /* 0x080fe20007f1e0ff */
[----:B------:R-:W-:Y:S01]  /*2670*/  IMAD R45, R3, 0x99, RZ ;  /* 0x00000099032d7824 */ /* 0x000fe200078e02ff */
[-C--:B------:R-:W-:Y:S01]  /*2680*/  IADD3 R76, P2, R79, R120.reuse, RZ ;  /* 0x000000784f4c7210 */ /* 0x080fe20007f5e0ff */
[----:B------:R-:W-:Y:S01]  /*2690*/  IMAD R105, R94, 0x152, RZ ;  /* 0x000001525e697824 */ /* 0x000fe200078e02ff */
[-C--:B------:R-:W-:Y:S01]  /*26a0*/  LEA.HI.X.SX32 R81, R7, R121.reuse, 0x1, P1 ;  /* 0x0000007907517211 */ /* 0x080fe200008f0eff */
[----:B-1----:R-:W-:Y:S01]  /*26b0*/  IMAD R95, R95, 0x162, RZ ;  /* 0x000001625f5f7824 */ /* 0x002fe200078e02ff */
[-C--:B------:R-:W-:Y:S01]  /*26c0*/  LEA.HI.X.SX32 R79, R5, R121.reuse, 0x1, P0 ;  /* 0x00000079054f7211 */ /* 0x080fe200000f0eff */
[----:B------:R-:W-:Y:S01]  /*26d0*/  IMAD R5, R3, 0xa9, RZ ;  /* 0x000000a903057824 */ /* 0x000fe200078e02ff */
[----:B------:R-:W-:Y:S01]  /*26e0*/  LEA.HI.X.SX32 R77, R45, R121, 0x1, P2 ;  /* 0x000000792d4d7211 */ /* 0x000fe200010f0eff */
[----:B------:R-:W-:Y:S01]  /*26f0*/  IMAD R101, R101, 0x182, RZ ;  /* 0x0000018265657824 */ /* 0x000fe200078e02ff */
[----:B------:R-:W-:Y:S01]  /*2700*/  IADD3 R94, P0, R105, R120, RZ ;  /* 0x00000078695e7210 */ /* 0x000fe20007f1e0ff */
[----:B------:R1:W5:Y:S01]  /*2710*/  LDG.E.U16 R45, desc[UR60][R80.64] ;  /* 0x0000003c502d7981 */ /* 0x000362000c1e1500 */
[----:B------:R-:W3:Y:S01]  /*2720*/  LDC R105, c[0x0][0x248] ;  /* 0x00009200ff697b82 */ /* 0x000ee20000000800 */
[----:B------:R-:W-:-:S02]  /*2730*/  IMAD R141, R102, 0x1a2, RZ ;  /* 0x000001a2668d7824 */ /* 0x000fc400078e02ff */
[----:B------:R0:W5:Y:S04]  /*2740*/  LDG.E.U16 R51, desc[UR60][R82.64] ;  /* 0x0000003c52337981 */ /* 0x000168000c1e1500 */
[----:B------:R0:W5:Y:S01]  /*2750*/  LDG.E.U16 R76, desc[UR60][R76.64] ;  /* 0x0000003c4c4c7981 */ /* 0x000162000c1e1500 */
[----:B------:R-:W-:Y:S01]  /*2760*/  IMAD R145, R145, 0x164, RZ ;  /* 0x0000016491917824 */ /* 0x000fe200078e02ff */
[----:B------:R-:W4:Y:S01]  /*2770*/  LDC R161, c[0x0][0x248] ;  /* 0x00009200ffa17b82 */ /* 0x000f220000000800 */
[----:B-1----:R-:W-:Y:S01]  /*2780*/  IMAD R81, R100, 0x172, RZ ;  /* 0x0000017264517824 */ /* 0x002fe200078e02ff */
[----:B------:R1:W5:Y:S01]  /*2790*/  LDG.E.U16 R7, desc[UR60][R78.64] ;  /* 0x0000003c4e077981 */ /* 0x000362000c1e1500 */
[----:B0-----:R-:W-:Y:S01]  /*27a0*/  IMAD R83, R3, 0xb1, RZ ;  /* 0x000000b103537824 */ /* 0x001fe200078e02ff */
[----:B------:R-:W-:-:S02]  /*27b0*/  IADD3 R82, P1, R95, R120, RZ ;  /* 0x000000785f527210 */ /* 0x000fc40007f3e0ff */
[-C--:B------:R-:W-:Y:S01]  /*27c0*/  LEA.HI.X.SX32 R95, R5, R121.reuse, 0x1, P0 ;  /* 0x00000079055f7211 */ /* 0x080fe200000f0eff */
[----:B------:R-:W-:Y:S01]  /*27d0*/  IMAD R77, R3, 0xb9, RZ ;  /* 0x000000b9034d7824 */ /* 0x000fe200078e02ff */
[-C--:B------:R-:W-:Y:S01]  /*27e0*/  IADD3 R80, P2, R81, R120.reuse, RZ ;  /* 0x0000007851507210 */ /* 0x080fe20007f5e0ff */
[----:B------:R-:W0:Y:S01]  /*27f0*/  LDC R163, c[0x0][0x248] ;  /* 0x00009200ffa37b82 */ /* 0x000e220000000800 */
[----:B-1----:R-:W-:Y:S01]  /*2800*/  IMAD R79, R3, 0xc1, RZ ;  /* 0x000000c1034f7824 */ /* 0x002fe200078e02ff */
[-C--:B------:R-:W-:Y:S01]  /*2810*/  IADD3 R78, P0, R101, R120.reuse, RZ ;  /* 0x00000078654e7210 */ /* 0x080fe20007f1e0ff */
[----:B--2---:R-:W-:Y:S01]  /*2820*/  IMAD R101, R84, 0x192, RZ ;  /* 0x0000019254657824 */ /* 0x004fe200078e02ff */
[-C--:B------:R-:W-:Y:S01]  /*2830*/  LEA.HI.X.SX32 R83, R83, R121.reuse, 0x1, P1 ;  /* 0x0000007953537211 */ /* 0x080fe200008f0eff */
[----:B------:R-:W-:Y:S01]  /*2840*/  IMAD R103, R103, 0x1b2, RZ ;  /* 0x000001b267677824 */ /* 0x000fe200078e02ff */
[-C--:B------:R-:W-:Y:S01]  /*2850*/  IADD3 R100, P1, R141, R120.reuse, RZ ;  /* 0x000000788d647210 */ /* 0x080fe20007f3e0ff */
[----:B------:R1:W2:Y:S01]  /*2860*/  LDG.E.U16 R5, desc[UR60][R94.64] ;  /* 0x0000003c5e057981 */ /* 0x0002a2000c1e1500 */
[-C--:B------:R-:W-:Y:S01]  /*2870*/  LEA.HI.X.SX32 R81, R77, R121.reuse, 0x1, P2 ;  /* 0x000000794d517211 */ /* 0x080fe200010f0eff */
[----:B------:R-:W3:Y:S01]  /*2880*/  LDC R141, c[0x0][0x248] ;  /* 0x00009200ff8d7b82 */ /* 0x000ee20000000800 */
[-C--:B------:R-:W-:Y:S01]  /*2890*/  LEA.HI.X.SX32 R79, R79, R121.reuse, 0x1, P0 ;  /* 0x000000794f4f7211 */ /* 0x080fe200000f0eff */
[----:B------:R-:W-:Y:S01]  /*28a0*/  IMAD R77, R3, 0xc9, RZ ;  /* 0x000000c9034d7824 */ /* 0x000fe200078e02ff */
[-C--:B------:R-:W-:Y:S01]  /*28b0*/  IADD3 R102, P0, R101, R120.reuse, RZ ;  /* 0x0000007865667210 */ /* 0x080fe20007f1e0ff */
[----:B------:R-:W-:Y:S01]  /*28c0*/  IMAD R101, R104, 0x1c2, RZ ;  /* 0x000001c268657824 */ /* 0x000fe200078e02ff */
[----:B------:R1:W2:Y:S02]  /*28d0*/  LDG.E.U16 R80, desc[UR60][R80.64] ;  /* 0x0000003c50507981 */ /* 0x0002a4000c1e1500 */
[----:B-1----:R-:W-:Y:S01]  /*28e0*/  IMAD R95, R3, 0xd1, RZ ;  /* 0x000000d1035f7824 */ /* 0x002fe200078e02ff */
[----:B------:R-:W-:Y:S01]  /*28f0*/  IADD3 R94, P2, R103, R120, RZ ;  /* 0x00000078675e7210 */ /* 0x000fe20007f5e0ff */
[----:B------:R1:W2:Y:S01]  /*2900*/  LDG.E.U16 R52, desc[UR60][R82.64] ;  /* 0x0000003c52347981 */ /* 0x0002a2000c1e1500 */
[----:B------:R-:W-:Y:S01]  /*2910*/  LEA.HI.X.SX32 R103, R77, R121, 0x1, P0 ;  /* 0x000000794d677211 */ /* 0x000fe200000f0eff */
[----:B------:R-:W-:Y:S01]  /*2920*/  IMAD R109, R109, 0x1d2, RZ ;  /* 0x000001d26d6d7824 */ /* 0x000fe200078e02ff */
[----:B------:R-:W0:Y:S01]  /*2930*/  LDC R169, c[0x0][0x248] ;  /* 0x00009200ffa97b82 */ /* 0x000e220000000800 */
[----:B------:R-:W2:Y:S01]  /*2940*/  LDG.E.U16 R79, desc[UR60][R78.64] ;  /* 0x0000003c4e4f7981 */ /* 0x000ea2000c1e1500 */
[----:B------:R-:W-:-:S02]  /*2950*/  IMAD R81, R3, 0xd9, RZ ;  /* 0x000000d903517824 */ /* 0x000fc400078e02ff */
[----:B------:R-:W-:Y:S01]  /*2960*/  IMAD R151, R151, 0x1f2, RZ ;  /* 0x000001f297977824 */ /* 0x000fe200078e02ff */
[----:B------:R1:W2:Y:S02]  /*2970*/  LDG.E.U16 R77, desc[UR60][R102.64] ;  /* 0x0000003c664d7981 */ /* 0x0002a4000c1e1500 */
[-C--:B-1----:R-:W-:Y:S01]  /*2980*/  IADD3 R82, P0, R101, R120.reuse, RZ ;  /* 0x0000007865527210 */ /* 0x082fe20007f1e0ff */
[----:B------:R-:W-:Y:S01]  /*2990*/  IMAD R83, R3, 0xe1, RZ ;  /* 0x000000e103537824 */ /* 0x000fe200078e02ff */
[-C--:B------:R-:W-:Y:S01]  /*29a0*/  LEA.HI.X.SX32 R101, R95, R121.reuse, 0x1, P1 ;  /* 0x000000795f657211 */ /* 0x080fe200008f0eff */
[----:B------:R-:W-:Y:S01]  /*29b0*/  IMAD R159, R159, 0x186, RZ ;  /* 0x000001869f9f7824 */ /* 0x000fe200078e02ff */
[-C--:B------:R-:W-:Y:S01]  /*29c0*/  LEA.HI.X.SX32 R95, R81, R121.reuse, 0x1, P2 ;  /* 0x00000079515f7211 */ /* 0x080fe200010f0eff */
[----:B------:R-:W-:Y:S01]  /*29d0*/  IMAD R81, R3, 0xe9, RZ ;  /* 0x000000e903517824 */ /* 0x000fe200078e02ff */
[----:B------:R-:W-:Y:S01]  /*29e0*/  LEA.HI.X.SX32 R83, R83, R121, 0x1, P0 ;  /* 0x0000007953537211 */ /* 0x000fe200000f0eff */
[----:B------:R1:W2:Y:S01]  /*29f0*/  LDG.E.U16 R78, desc[UR60][R100.64] ;  /* 0x0000003c644e7981 */ /* 0x0002a2000c1e1500 */
[-C--:B------:R-:W-:Y:S01]  /*2a00*/  IADD3 R104, P0, R109, R120.reuse, RZ ;  /* 0x000000786d687210 */ /* 0x080fe20007f1e0ff */
[----:B------:R-:W0:Y:S01]  /*2a10*/  LDC R167, c[0x0][0x248] ;  /* 0x00009200ffa77b82 */ /* 0x000e220000000800 */
[----:B------:R-:W-:Y:S01]  /*2a20*/  IADD3 R102, P1, R149, R120, RZ ;  /* 0x0000007895667210 */ /* 0x000fe20007f3e0ff */
[----:B------:R1:W2:Y:S01]  /*2a30*/  LDG.E.U16 R84, desc[UR60][R94.64] ;  /* 0x0000003c5e547981 */ /* 0x0002a2000c1e1500 */
[----:B------:R-:W-:-:S02]  /*2a40*/  IMAD R103, R3, 0xf1, RZ ;  /* 0x000000f103677824 */ /* 0x000fc400078e02ff */
[----:B---3--:R-:W-:Y:S01]  /*2a50*/  IMAD R155, R141, 0x124, RZ ;  /* 0x000001248d9b7824 */ /* 0x008fe200078e02ff */
[----:B------:R-:W3:Y:S01]  /*2a60*/  LDG.E.U16 R83, desc[UR60][R82.64] ;  /* 0x0000003c52537981 */ /* 0x000ee2000c1e1500 */
[----:B-1----:R-:W-:Y:S01]  /*2a70*/  IMAD R101, R105, 0x104, RZ ;  /* 0x0000010469657824 */ /* 0x002fe200078e02ff */
[----:B------:R-:W1:Y:S01]  /*2a80*/  LDC R149, c[0x0][0x248] ;  /* 0x00009200ff957b82 */ /* 0x000e620000000800 */
[-C--:B------:R-:W-:Y:S01]  /*2a90*/  IADD3 R100, P2, R151, R120.reuse, RZ ;  /* 0x0000007897647210 */ /* 0x080fe20007f5e0ff */
[----:B------:R-:W-:Y:S01]  /*2aa0*/  IMAD R95, R3, 0xf9, RZ ;  /* 0x000000f9035f7824 */ /* 0x000fe200078e02ff */
[-C--:B------:R-:W-:Y:S02]  /*2ab0*/  LEA.HI.X.SX32 R105, R81, R121.reuse, 0x1, P0 ;  /* 0x0000007951697211 */ /* 0x080fe400000f0eff */
[-C--:B------:R-:W-:Y:S02]  /*2ac0*/  IADD3 R94, P0, R101, R120.reuse, RZ ;  /* 0x00000078655e7210 */ /* 0x080fe40007f1e0ff */
[-C--:B------:R-:W-:Y:S01]  /*2ad0*/  LEA.HI.X.SX32 R101, R95, R121.reuse, 0x1, P2 ;  /* 0x000000795f657211 */ /* 0x080fe200010f0eff */
[----:B------:R-:W4:Y:S01]  /*2ae0*/  LDC R151, c[0x0][0x248] ;  /* 0x00009200ff977b82 */ /* 0x000f220000000800 */
[-C--:B------:R-:W-:Y:S01]  /*2af0*/  LEA.HI.X.SX32 R95, R107, R121.reuse, 0x1, P0 ;  /* 0x000000796b5f7211 */ /* 0x080fe200000f0eff */
[----:B------:R-:W-:Y:S01]  /*2b00*/  IMAD R147, R147, 0x184, RZ ;  /* 0x0000018493937824 */ /* 0x000fe200078e02ff */
[----:B------:R-:W-:Y:S01]  /*2b10*/  LEA.HI.X.SX32 R103, R103, R121, 0x1, P1 ;  /* 0x0000007967677211 */ /* 0x000fe200008f0eff */
[----:B------:R-:W-:Y:S01]  /*2b20*/  IMAD R157, R143, 0x144, RZ ;  /* 0x000001448f9d7824 */ /* 0x000fe200078e02ff */
[----:B------:R-:W3:Y:S03]  /*2b30*/  LDG.E.U16 R109, desc[UR60][R100.64] ;  /* 0x0000003c646d7981 */ /* 0x000ee6000c1e1500 */
[----:B------:R-:W0:Y:S01]  /*2b40*/  LDC R141, c[0x0][0x248] ;  /* 0x00009200ff8d7b82 */ /* 0x000e220000000800 */
[----:B------:R1:W3:Y:S04]  /*2b50*/  LDG.E.U16 R107, desc[UR60][R94.64] ;  /* 0x0000003c5e6b7981 */ /* 0x0002e8000c1e1500 */
[----:B------:R1:W3:Y:S03]  /*2b60*/  LDG.E.U16 R82, desc[UR60][R102.64] ;  /* 0x0000003c66527981 */ /* 0x0002e6000c1e1500 */
[----:B------:R-:W0:Y:S01]  /*2b70*/  LDC R143, c[0x0][0x248] ;  /* 0x00009200ff8f7b82 */ /* 0x000e220000000800 */
[----:B------:R4:W3:Y:S01]  /*2b80*/  LDG.E.U16 R81, desc[UR60][R104.64] ;  /* 0x0000003c68517981 */ /* 0x0008e2000c1e1500 */
[----:B-1----:R-:W-:-:S02]  /*2b90*/  IADD3 R94, P0, R155, R120, RZ ;  /* 0x000000789b5e7210 */ /* 0x002fc40007f1e0ff */
[-C--:B------:R-:W-:Y:S02]  /*2ba0*/  IADD3 R100, P2, R147, R120.reuse, RZ ;  /* 0x0000007893647210 */ /* 0x080fe40007f5e0ff */
[-C--:B------:R-:W-:Y:S01]  /*2bb0*/  LEA.HI.X.SX32 R95, R137, R121.reuse, 0x1, P0 ;  /* 0x00000079895f7211 */ /* 0x080fe200000f0eff */
[----:B------:R-:W-:Y:S01]  /*2bc0*/  IMAD R149, R149, 0x1a4, RZ ;  /* 0x000001a495957824 */ /* 0x000fe200078e02ff */
[-C--:B------:R-:W-:Y:S01]  /*2bd0*/  IADD3 R102, P0, R145, R120.reuse, RZ ;  /* 0x0000007891667210 */ /* 0x080fe20007f1e0ff */
[----:B----4-:R-:W-:Y:S01]  /*2be0*/  IMAD R151, R151, 0x1c4, RZ ;  /* 0x000001c497977824 */ /* 0x010fe200078e02ff */
[----:B------:R-:W-:Y:S01]  /*2bf0*/  IADD3 R104, P1, R157, R120, RZ ;  /* 0x000000789d687210 */ /* 0x000fe20007f3e0ff */
[----:B------:R-:W1:Y:S01]  /*2c00*/  LDC R137, c[0x0][0x248] ;  /* 0x00009200ff897b82 */ /* 0x000e620000000800 */
[-C--:B------:R-:W-:Y:S02]  /*2c10*/  LEA.HI.X.SX32 R103, R130, R121.reuse, 0x1, P0 ;  /* 0x0000007982677211 */ /* 0x080fe400000f0eff */
[----:B------:R-:W-:-:S02]  /*2c20*/  LEA.HI.X.SX32 R101, R131, R121, 0x1, P2 ;  /* 0x0000007983657211 */ /* 0x000fc400010f0eff */
[-C--:B------:R-:W-:Y:S02]  /*2c30*/  LEA.HI.X.SX32 R105, R106, R121.reuse, 0x1, P1 ;  /* 0x000000796a697211 */ /* 0x080fe400008f0eff */
[----:B------:R4:W3:Y:S01]  /*2c40*/  LDG.E.U16 R106, desc[UR60][R94.64] ;  /* 0x0000003c5e6a7981 */ /* 0x0008e2000c1e1500 */
[----:B------:R-:W1:Y:S01]  /*2c50*/  LDC R130, c[0x0][0x248] ;  /* 0x00009200ff827b82 */ /* 0x000e620000000800 */
[----:B0-----:R-:W-:Y:S02]  /*2c60*/  IMAD R145, R141, 0x114, RZ ;  /* 0x000001148d917824 */ /* 0x001fe400078e02ff */
[----:B------:R-:W3:Y:S05]  /*2c70*/  LDG.E.U16 R105, desc[UR60][R104.64] ;  /* 0x0000003c68697981 */ /* 0x000eea000c1e1500 */
[----:B------:R-:W0:Y:S01]  /*2c80*/  LDC R131, c[0x0][0x248] ;  /* 0x00009200ff837b82 */ /* 0x000e220000000800 */
[-C--:B----4-:R-:W-:Y:S01]  /*2c90*/  IADD3 R94, P1, R149, R120.reuse, RZ ;  /* 0x00000078955e7210 */ /* 0x090fe20007f3e0ff */
[----:B------:R-:W-:Y:S01]  /*2ca0*/  IMAD R143, R143, 0x134, RZ ;  /* 0x000001348f8f7824 */ /* 0x000fe200078e02ff */
[----:B------:R-:W4:Y:S05]  /*2cb0*/  LDG.E.U16 R104, desc[UR60][R102.64] ;  /* 0x0000003c66687981 */ /* 0x000f2a000c1e1500 */
[----:B------:R-:W0:Y:S01]  /*2cc0*/  LDC R149, c[0x0][0x248] ;  /* 0x00009200ff957b82 */ /* 0x000e220000000800 */
[----:B------:R-:W-:Y:S01]  /*2cd0*/  LEA.HI.X.SX32 R95, R124, R121, 0x1, P1 ;  /* 0x000000797c5f7211 */ /* 0x000fe200008f0eff */
[----:B------:R1:W4:Y:S06]  /*2ce0*/  LDG.E.U16 R103, desc[UR60][R100.64] ;  /* 0x0000003c64677981 */ /* 0x00032c000c1e1500 */
[----:B------:R-:W0:Y:S01]  /*2cf0*/  LDC R141, c[0x0][0x248] ;  /* 0x00009200ff8d7b82 */ /* 0x000e220000000800 */
[----:B------:R0:W4:Y:S07]  /*2d00*/  LDG.E.U16 R102, desc[UR60][R94.64] ;  /* 0x0000003c5e667981 */ /* 0x00012e000c1e1500 */
[----:B------:R-:W0:Y:S01]  /*2d10*/  LDC R157, c[0x0][0x248] ;  /* 0x00009200ff9d7b82 */ /* 0x000e220000000800 */
[----:B-1----:R-:W-:Y:S01]  /*2d20*/  IADD3 R100, P1, R151, R120, RZ ;  /* 0x0000007897647210 */ /* 0x002fe20007f3e0ff */
[----:B------:R-:W-:-:S02]  /*2d30*/  IMAD R151, R130, 0x154, RZ ;  /* 0x0000015482977824 */ /* 0x000fc400078e02ff */
[----:B0-----:R-:W-:Y:S01]  /*2d40*/  IMAD R131, R131, 0x174, RZ ;  /* 0x0000017483837824 */ /* 0x001fe200078e02ff */
[-C--:B------:R-:W-:Y:S02]  /*2d50*/  IADD3 R94, P0, R145, R120.reuse, RZ ;  /* 0x00000078915e7210 */ /* 0x080fe40007f1e0ff */
[-C--:B------:R-:W-:Y:S01]  /*2d60*/  LEA.HI.X.SX32 R101, R122, R121.reuse, 0x1, P1 ;  /* 0x000000797a657211 */ /* 0x080fe200008f0eff */
[----:B------:R-:W-:Y:S01]  /*2d70*/  IMAD R149, R149, 0x1d4, RZ ;  /* 0x000001d495957824 */ /* 0x000fe200078e02ff */
[-C--:B------:R-:W-:Y:S01]  /*2d80*/  IADD3 R122, P1, R143, R120.reuse, RZ ;  /* 0x000000788f7a7210 */ /* 0x080fe20007f3e0ff */
[----:B------:R-:W-:Y:S01]  /*2d90*/  IMAD R153, R153, 0x1e4, RZ ;  /* 0x000001e499997824 */ /* 0x000fe200078e02ff */
[-C--:B------:R-:W-:Y:S01]  /*2da0*/  LEA.HI.X.SX32 R95, R128, R121.reuse, 0x1, P0 ;  /* 0x00000079805f7211 */ /* 0x080fe200000f0eff */
[----:B------:R-:W0:Y:S01]  /*2db0*/  LDC R143, c[0x0][0x248] ;  /* 0x00009200ff8f7b82 */ /* 0x000e220000000800 */
[-C--:B------:R-:W-:Y:S01]  /*2dc0*/  LEA.HI.X.SX32 R123, R123, R121.reuse, 0x1, P1 ;  /* 0x000000797b7b7211 */ /* 0x080fe200008f0eff */
[----:B------:R-:W-:Y:S01]  /*2dd0*/  IMAD R137, R137, 0x194, RZ ;  /* 0x0000019489897824 */ /* 0x000fe200078e02ff */
[-C--:B------:R-:W-:Y:S01]  /*2de0*/  IADD3 R130, P0, R151, R120.reuse, RZ ;  /* 0x0000007897827210 */ /* 0x080fe20007f1e0ff */
[----:B------:R-:W-:Y:S01]  /*2df0*/  IMAD R141, R141, 0x1b4, RZ ;  /* 0x000001b48d8d7824 */ /* 0x000fe200078e02ff */
[-C--:B------:R-:W-:Y:S01]  /*2e00*/  IADD3 R128, P1, R131, R120.reuse, RZ ;  /* 0x0000007883807210 */ /* 0x080fe20007f3e0ff */
[----:B------:R-:W4:Y:S01]  /*2e10*/  LDG.E.U16 R95, desc[UR60][R94.64] ;  /* 0x0000003c5e5f7981 */ /* 0x000f22000c1e1500 */
[-C--:B------:R-:W-:Y:S01]  /*2e20*/  LEA.HI.X.SX32 R131, R129, R121.reuse, 0x1, P0 ;  /* 0x0000007981837211 */ /* 0x080fe200000f0eff */
[----:B------:R-:W1:Y:S01]  /*2e30*/  LDC R145, c[0x0][0x248] ;  /* 0x00009200ff917b82 */ /* 0x000e620000000800 */
[----:B------:R-:W-:Y:S01]  /*2e40*/  LEA.HI.X.SX32 R129, R126, R121, 0x1, P1 ;  /* 0x000000797e817211 */ /* 0x000fe200008f0eff */
[----:B------:R-:W4:Y:S01]  /*2e50*/  LDG.E.U16 R101, desc[UR60][R100.64] ;  /* 0x0000003c64657981 */ /* 0x000f22000c1e1500 */
[----:B------:R-:W-:-:S02]  /*2e60*/  IADD3 R126, P1, R149, R120, RZ ;  /* 0x00000078957e7210 */ /* 0x000fc40007f3e0ff */
[----:B------:R-:W-:-:S03]  /*2e70*/  IADD3 R124, P2, R153, R120, RZ ;  /* 0x00000078997c7210 */ /* 0x000fc60007f5e0ff */
[----:B------:R-:W1:Y:S01]  /*2e80*/  LDC R147, c[0x0][0x248] ;  /* 0x00009200ff937b82 */ /* 0x000e620000000800 */
[----:B------:R-:W-:Y:S01]  /*2e90*/  LEA.HI.X.SX32 R125, R125, R121, 0x1, P2 ;  /* 0x000000797d7d7211 */ /* 0x000fe200010f0eff */
[----:B------:R0:W4:Y:S01]  /*2ea0*/  LDG.E.U16 R94, desc[UR60][R122.64] ;  /* 0x0000003c7a5e7981 */ /* 0x000122000c1e1500 */
[----:B------:R-:W-:-:S03]  /*2eb0*/  IMAD R157, R157, 0x1f4, RZ ;  /* 0x000001f49d9d7824 */ /* 0x000fc600078e02ff */
[----:B------:R0:W4:Y:S02]  /*2ec0*/  LDG.E.U16 R100, desc[UR60][R124.64] ;  /* 0x0000003c7c647981 */ /* 0x000124000c1e1500 */
[----:B------:R-:W1:Y:S01]  /*2ed0*/  LDC R149, c[0x0][0x248] ;  /* 0x00009200ff957b82 */ /* 0x000e620000000800 */
[----:B0-----:R-:W-:Y:S01]  /*2ee0*/  IMAD R143, R143, 0x106, RZ ;  /* 0x000001068f8f7824 */ /* 0x001fe200078e02ff */
[----:B------:R-:W4:Y:S01]  /*2ef0*/  LDG.E.U16 R130, desc[UR60][R130.64] ;  /* 0x0000003c82827981 */ /* 0x000f22000c1e1500 */
[----:B------:R-:W-:-:S05]  /*2f00*/  IADD3 R122, P0, R137, R120, RZ ;  /* 0x00000078897a7210 */ /* 0x000fca0007f1e0ff */
[----:B------:R-:W0:Y:S01]  /*2f10*/  LDC R151, c[0x0][0x248] ;  /* 0x00009200ff977b82 */ /* 0x000e220000000800 */
[----:B------:R-:W-:Y:S02]  /*2f20*/  IADD3 R124, P2, R141, R120, RZ ;  /* 0x000000788d7c7210 */ /* 0x000fe40007f5e0ff */
[----:B------:R-:W-:-:S05]  /*2f30*/  LEA.HI.X.SX32 R123, R135, R121, 0x1, P0 ;  /* 0x00000079877b7211 */ /* 0x000fca00000f0eff */
[----:B------:R-:W5:Y:S01]  /*2f40*/  LDC R155, c[0x0][0x248] ;  /* 0x00009200ff9b7b82 */ /* 0x000f620000000800 */
[----:B------:R-:W-:-:S07]  /*2f50*/  LEA.HI.X.SX32 R125, R133, R121, 0x1, P2 ;  /* 0x00000079857d7211 */ /* 0x000fce00010f0eff */
[----:B------:R-:W5:Y:S01]  /*2f60*/  LDC R153, c[0x0][0x248] ;  /* 0x00009200ff997b82 */ /* 0x000f620000000800 */
[----:B------:R1:W4:Y:S01]  /*2f70*/  LDG.E.U16 R133, desc[UR60][R122.64] ;  /* 0x0000003c7a857981 */ /* 0x000322000c1e1500 */
[----:B------:R-:W-:Y:S01]  /*2f80*/  IMAD R141, R3, 0x83, RZ ;  /* 0x00000083038d7824 */ /* 0x000fe200078e02ff */
[-C--:B------:R-:W-:Y:S01]  /*2f90*/  LEA.HI.X.SX32 R127, R127, R121.reuse, 0x1, P1 ;  /* 0x000000797f7f7211 */ /* 0x080fe200008f0eff */
[----:B-1----:R-:W-:Y:S01]  /*2fa0*/  IMAD R165, R149, 0x136, RZ ;  /* 0x0000013695a57824 */ /* 0x002fe200078e02ff */
[----:B------:R1:W4:Y:S01]  /*2fb0*/  LDG.E.U16 R135, desc[UR60][R124.64] ;  /* 0x0000003c7c877981 */ /* 0x000322000c1e1500 */
[----:B------:R-:W-:Y:S02]  /*2fc0*/  IMAD R145, R145, 0x116, RZ ;  /* 0x0000011691917824 */ /* 0x000fe400078e02ff */
[----:B------:R-:W-:Y:S01]  /*2fd0*/  IMAD R147, R147, 0x126, RZ ;  /* 0x0000012693937824 */ /* 0x000fe200078e02ff */
[----:B------:R1:W4:Y:S01]  /*2fe0*/  LDG.E.U16 R131, desc[UR60][R128.64] ;  /* 0x0000003c80837981 */ /* 0x000322000c1e1500 */
[----:B------:R-:W2:Y:S01]  /*2ff0*/  LDC R177, c[0x0][0x248] ;  /* 0x00009200ffb17b82 */ /* 0x000ea20000000800 */
[----:B------:R-:W-:Y:S01]  /*3000*/  IADD3 R122, P2, R157, R120, RZ ;  /* 0x000000789d7a7210 */ /* 0x000fe20007f5e0ff */
[----:B0-----:R-:W-:Y:S01]  /*3010*/  IMAD R151, R151, 0x146, RZ ;  /* 0x0000014697977824 */ /* 0x001fe200078e02ff */
[----:B------:R0:W4:Y:S05]  /*3020*/  LDG.E.U16 R137, desc[UR60][R126.64] ;  /* 0x0000003c7e897981 */ /* 0x00012a000c1e1500 */
[----:B------:R-:W2:Y:S01]  /*3030*/  LDC R157, c[0x0][0x248] ;  /* 0x00009200ff9d7b82 */ /* 0x000ea20000000800 */
[----:B------:R-:W-:-:S02]  /*3040*/  LEA.HI.X.SX32 R123, R139, R121, 0x1, P2 ;  /* 0x000000798b7b7211 */ /* 0x000fc400010f0eff */
[-C--:B-1----:R-:W-:Y:S01]  /*3050*/  IADD3 R124, P0, R143, R120.reuse, RZ ;  /* 0x000000788f7c7210 */ /* 0x082fe20007f1e0ff */
[----:B------:R-:W-:Y:S02]  /*3060*/  IMAD R129, R3, 0x8b, RZ ;  /* 0x0000008b03817824 */ /* 0x000fe400078e02ff */
[----:B------:R1:W4:Y:S01]  /*3070*/  LDG.E.U16 R139, desc[UR60][R122.64] ;  /* 0x0000003c7a8b7981 */ /* 0x000322000c1e1500 */
[----:B------:R-:W-:Y:S01]  /*3080*/  LEA.HI.X.SX32 R125, R141, R121, 0x1, P0 ;  /* 0x000000798d7d7211 */ /* 0x000fe200000f0eff */
[----:B------:R-:W-:Y:S01]  /*3090*/  IMAD R143, R3, 0x93, RZ ;  /* 0x00000093038f7824 */ /* 0x000fe200078e02ff */
[-C--:B0-----:R-:W-:Y:S02]  /*30a0*/  IADD3 R126, P1, R145, R120.reuse, RZ ;  /* 0x00000078917e7210 */ /* 0x081fe40007f3e0ff */
[-C--:B------:R-:W-:Y:S01]  /*30b0*/  IADD3 R128, P2, R147, R120.reuse, RZ ;  /* 0x0000007893807210 */ /* 0x080fe20007f5e0ff */
[----:B------:R0:W4:Y:S01]  /*30c0*/  LDG.E.U16 R141, desc[UR60][R124.64] ;  /* 0x0000003c7c8d7981 */ /* 0x000122000c1e1500 */
[----:B-1----:R-:W-:-:S02]  /*30d0*/  IADD3 R122, P0, R165, R120, RZ ;  /* 0x00000078a57a7210 */ /* 0x002fc40007f1e0ff */
[----:B------:R-:W1:Y:S01]  /*30e0*/  LDC R165, c[0x0][0x248] ;  /* 0x00009200ffa57b82 */ /* 0x000e620000000800 */
[-C--:B------:R-:W-:Y:S01]  /*30f0*/  LEA.HI.X.SX32 R127, R129, R121.reuse, 0x1, P1 ;  /* 0x00000079817f7211 */ /* 0x080fe200008f0eff */
[----:B------:R-:W-:Y:S01]  /*3100*/  IMAD R149, R3, 0xa3, RZ ;  /* 0x000000a303957824 */ /* 0x000fe200078e02ff */
[-C--:B------:R-:W-:Y:S02]  /*3110*/  LEA.HI.X.SX32 R129, R143, R121.reuse, 0x1, P2 ;  /* 0x000000798f817211 */ /* 0x080fe400010f0eff */
[----:B0-----:R-:W-:Y:S01]  /*3120*/  IADD3 R124, P1, R151, R120, RZ ;  /* 0x00000078977c7210 */ /* 0x001fe20007f3e0ff */
[----:B------:R-:W-:Y:S01]  /*3130*/  IMAD R147, R3, 0x9b, RZ ;  /* 0x0000009b03937824 */ /* 0x000fe200078e02ff */
[----:B------:R0:W4:Y:S01]  /*3140*/  LDG.E.U16 R143, desc[UR60][R126.64] ;  /* 0x0000003c7e8f7981 */ /* 0x000122000c1e1500 */
[----:B-----5:R-:W-:Y:S01]  /*3150*/  IMAD R153, R153, 0x156, RZ ;  /* 0x0000015699997824 */ /* 0x020fe200078e02ff */
[-C--:B------:R-:W-:Y:S01]  /*3160*/  LEA.HI.X.SX32 R125, R149, R121.reuse, 0x1, P1 ;  /* 0x00000079957d7211 */ /* 0x080fe200008f0eff */
[----:B------:R-:W-:Y:S01]  /*3170*/  IMAD R155, R155, 0x166, RZ ;  /* 0x000001669b9b7824 */ /* 0x000fe200078e02ff */
[----:B------:R5:W4:Y:S01]  /*3180*/  LDG.E.U16 R145, desc[UR60][R128.64] ;  /* 0x0000003c80917981 */ /* 0x000b22000c1e1500 */
[----:B------:R-:W-:Y:S01]  /*3190*/  LEA.HI.X.SX32 R123, R147, R121, 0x1, P0 ;  /* 0x00000079937b7211 */ /* 0x000fe200000f0eff */
[----:B--2---:R-:W-:-:S02]  /*31a0*/  IMAD R175, R157, 0x176, RZ ;  /* 0x000001769daf7824 */ /* 0x004fc400078e02ff */
[----:B------:R2:W4:Y:S01]  /*31b0*/  LDG.E.U16 R149, desc[UR60][R124.64] ;  /* 0x0000003c7c957981 */ /* 0x000522000c1e1500 */
[----:B0-----:R-:W-:Y:S01]  /*31c0*/  IMAD R127, R3, 0xab, RZ ;  /* 0x000000ab037f7824 */ /* 0x001fe200078e02ff */
[-C--:B------:R-:W-:Y:S01]  /*31d0*/  IADD3 R126, P2, R153, R120.reuse, RZ ;  /* 0x00000078997e7210 */ /* 0x080fe20007f5e0ff */
[C---:B------:R-:W-:Y:S01]  /*31e0*/  IMAD R157, R3.reuse, 0xc3, RZ ;  /* 0x000000c3039d7824 */ /* 0x040fe200078e02ff */
[----:B------:R0:W4:Y:S01]  /*31f0*/  LDG.E.U16 R147, desc[UR60][R122.64] ;  /* 0x0000003c7a937981 */ /* 0x000122000c1e1500 */
[----:B-----5:R-:W-:Y:S01]  /*3200*/  IMAD R129, R3, 0xb3, RZ ;  /* 0x000000b303817824 */ /* 0x020fe200078e02ff */
[-C--:B------:R-:W-:Y:S02]  /*3210*/  IADD3 R128, P0, R155, R120.reuse, RZ ;  /* 0x000000789b807210 */ /* 0x080fe40007f1e0ff */
[----:B--2---:R-:W-:Y:S01]  /*3220*/  IADD3 R124, P1, R159, R120, RZ ;  /* 0x000000789f7c7210 */ /* 0x004fe20007f3e0ff */
[----:B------:R-:W-:Y:S01]  /*3230*/  IMAD R155, R3, 0xbb, RZ ;  /* 0x000000bb039b7824 */ /* 0x000fe200078e02ff */
[----:B------:R-:W-:-:S02]  /*3240*/  LEA.HI.X.SX32 R127, R127, R121, 0x1, P2 ;  /* 0x000000797f7f7211 */ /* 0x000fc400010f0eff */
[-C--:B------:R-:W-:Y:S01]  /*3250*/  LEA.HI.X.SX32 R129, R129, R121.reuse, 0x1, P0 ;  /* 0x0000007981817211 */ /* 0x080fe200000f0eff */
[----:B------:R-:W-:Y:S01]  /*3260*/  IMAD R161, R161, 0x196, RZ ;  /* 0x00000196a1a17824 */ /* 0x000fe200078e02ff */
[-C--:B0-----:R-:W-:Y:S01]  /*3270*/  IADD3 R122, P0, R175, R120.reuse, RZ ;  /* 0x00000078af7a7210 */ /* 0x081fe20007f1e0ff */
[----:B------:R-:W-:Y:S01]  /*3280*/  IMAD R163, R163, 0x1a6, RZ ;  /* 0x000001a6a3a37824 */ /* 0x000fe200078e02ff */
[-C--:B------:R-:W-:Y:S01]  /*3290*/  LEA.HI.X.SX32 R125, R157, R121.reuse, 0x1, P1 ;  /* 0x000000799d7d7211 */ /* 0x080fe200008f0eff */
[----:B------:R-:W0:Y:S01]  /*32a0*/  LDC R175, c[0x0][0x248] ;  /* 0x00009200ffaf7b82 */ /* 0x000e220000000800 */
[----:B------:R2:W5:Y:S01]  /*32b0*/  LDG.E.U16 R151, desc[UR60][R126.64] ;  /* 0x0000003c7e977981 */ /* 0x000562000c1e1500 */
[----:B------:R-:W-:Y:S01]  /*32c0*/  LEA.HI.X.SX32 R123, R155, R121, 0x1, P0 ;  /* 0x000000799b7b7211 */ /* 0x000fe200000f0eff */
[----:B-1----:R-:W-:Y:S02]  /*32d0*/  IMAD R189, R165, 0x1b6, RZ ;  /* 0x000001b6a5bd7824 */ /* 0x002fe400078e02ff */
[----:B------:R1:W5:Y:S04]  /*32e0*/  LDG.E.U16 R153, desc[UR60][R128.64] ;  /* 0x0000003c80997981 */ /* 0x000368000c1e1500 */
[----:B------:R1:W5:Y:S01]  /*32f0*/  LDG.E.U16 R157, desc[UR60][R124.64] ;  /* 0x0000003c7c9d7981 */ /* 0x000362000c1e1500 */
[----:B--2---:R-:W-:Y:S01]  /*3300*/  IMAD R127, R3, 0xcb, RZ ;  /* 0x000000cb037f7824 */ /* 0x004fe200078e02ff */
[----:B------:R-:W-:-:S02]  /*3310*/  IADD3 R126, P2, R161, R120, RZ ;  /* 0x00000078a17e7210 */ /* 0x000fc40007f5e0ff */
[----:B------:R2:W5:Y:S01]  /*3320*/  LDG.E.U16 R155, desc[UR60][R122.64] ;  /* 0x0000003c7a9b7981 */ /* 0x000562000c1e1500 */
[----:B-1----:R-:W-:Y:S01]  /*3330*/  IMAD R129, R3, 0xd3, RZ ;  /* 0x000000d303817824 */ /* 0x002fe200078e02ff */
[-C--:B------:R-:W-:Y:S01]  /*3340*/  IADD3 R128, P0, R163, R120.reuse, RZ ;  /* 0x00000078a3807210 */ /* 0x080fe20007f1e0ff */
[----:B------:R-:W-:Y:S02]  /*3350*/  IMAD R125, R184, 0x1e6, RZ ;  /* 0x000001e6b87d7824 */ /* 0x000fe400078e02ff */
[----:B------:R-:W1:Y:S01]  /*3360*/  LDC R184, c[0x0][0x248] ;  /* 0x00009200ffb87b82 */ /* 0x000e620000000800 */
[-C--:B------:R-:W-:Y:S01]  /*3370*/  LEA.HI.X.SX32 R127, R127, R121.reuse, 0x1, P2 ;  /* 0x000000797f7f7211 */ /* 0x080fe200010f0eff */
[----:B------:R-:W-:Y:S01]  /*3380*/  IMAD R163, R3, 0xdb, RZ ;  /* 0x000000db03a37824 */ /* 0x000fe200078e02ff */
[-C--:B------:R-:W-:Y:S01]  /*3390*/  LEA.HI.X.SX32 R129, R129, R121.reuse, 0x1, P0 ;  /* 0x0000007981817211 */ /* 0x080fe200000f0eff */
[----:B------:R-:W-:Y:S01]  /*33a0*/  IMAD R169, R169, 0x1d6, RZ ;  /* 0x000001d6a9a97824 */ /* 0x000fe200078e02ff */
[----:B--2---:R-:W-:Y:S01]  /*33b0*/  IADD3 R122, P0, R189, R120, RZ ;  /* 0x00000078bd7a7210 */ /* 0x004fe20007f1e0ff */
[----:B------:R2:W5:Y:S01]  /*33c0*/  LDG.E.U16 R159, desc[UR60][R126.64] ;  /* 0x0000003c7e9f7981 */ /* 0x000562000c1e1500 */
[----:B------:R-:W-:Y:S01]  /*33d0*/  IMAD R167, R167, 0x1c6, RZ ;  /* 0x000001c6a7a77824 */ /* 0x000fe200078e02ff */
[----:B------:R-:W3:Y:S01]  /*33e0*/  LDC R189, c[0x0][0x248] ;  /* 0x00009200ffbd7b82 */ /* 0x000ee20000000800 */
[----:B------:R-:W-:Y:S01]  /*33f0*/  LEA.HI.X.SX32 R123, R163, R121, 0x1, P0 ;  /* 0x00000079a37b7211 */ /* 0x000fe200000f0eff */
[----:B------:R2:W5:Y:S01]  /*3400*/  LDG.E.U16 R161, desc[UR60][R128.64] ;  /* 0x0000003c80a17981 */ /* 0x000562000c1e1500 */
[----:B------:R-:W-:-:S02]  /*3410*/  IMAD R191, R191, 0x1f6, RZ ;  /* 0x000001f6bfbf7824 */ /* 0x000fc400078e02ff */
[----:B--2---:R-:W-:Y:S01]  /*3420*/  IMAD R127, R3, 0xeb, RZ ;  /* 0x000000eb037f7824 */ /* 0x004fe200078e02ff */
[-C--:B------:R-:W-:Y:S01]  /*3430*/  IADD3 R126, P2, R169, R120.reuse, RZ ;  /* 0x00000078a97e7210 */ /* 0x080fe20007f5e0ff */
[----:B------:R2:W5:Y:S01]  /*3440*/  LDG.E.U16 R163, desc[UR60][R122.64] ;  /* 0x0000003c7aa37981 */ /* 0x000562000c1e1500 */
[----:B------:R-:W-:Y:S01]  /*3450*/  IMAD R129, R3, 0xf3, RZ ;  /* 0x000000f303817824 */ /* 0x000fe200078e02ff */
[-C--:B------:R-:W-:Y:S01]  /*3460*/  IADD3 R128, P0, R125, R120.reuse, RZ ;  /* 0x000000787d807210 */ /* 0x080fe20007f1e0ff */
[----:B------:R-:W-:Y:S01]  /*3470*/  IMAD R165, R3, 0xe3, RZ ;  /* 0x000000e303a57824 */ /* 0x000fe200078e02ff */
[-C--:B------:R-:W-:Y:S01]  /*3480*/  LEA.HI.X.SX32 R127, R127, R121.reuse, 0x1, P2 ;  /* 0x000000797f7f7211 */ /* 0x080fe200010f0eff */
[----:B------:R-:W-:Y:S01]  /*3490*/  IMAD R183, R183, 0x138, RZ ;  /* 0x00000138b7b77824 */ /* 0x000fe200078e02ff */
[-C--:B------:R-:W-:Y:S02]  /*34a0*/  LEA.HI.X.SX32 R129, R129, R121.reuse, 0x1, P0 ;  /* 0x0000007981817211 */ /* 0x080fe400000f0eff */
[-C--:B------:R-:W-:Y:S01]  /*34b0*/  IADD3 R124, P1, R167, R120.reuse, RZ ;  /* 0x00000078a77c7210 */ /* 0x080fe20007f3e0ff */
[----:B--2---:R-:W-:Y:S01]  /*34c0*/  IMAD R123, R3, 0xfb, RZ ;  /* 0x000000fb037b7824 */ /* 0x004fe200078e02ff */
[-C--:B------:R-:W-:Y:S01]  /*34d0*/  IADD3 R122, P2, R191, R120.reuse, RZ ;  /* 0x00000078bf7a7210 */ /* 0x080fe20007f5e0ff */
[----:B------:R2:W5:Y:S01]  /*34e0*/  LDG.E.U16 R169, desc[UR60][R128.64] ;  /* 0x0000003c80a97981 */ /* 0x000562000c1e1500 */
[-C--:B------:R-:W-:Y:S01]  /*34f0*/  LEA.HI.X.SX32 R125, R165, R121.reuse, 0x1, P1 ;  /* 0x00000079a57d7211 */ /* 0x080fe200008f0eff */
[----:B0-----:R-:W-:Y:S01]  /*3500*/  IMAD R175, R175, 0x108, RZ ;  /* 0x00000108afaf7824 */ /* 0x001fe200078e02ff */
[----:B------:R-:W-:Y:S01]  /*3510*/  LEA.HI.X.SX32 R123, R123, R121, 0x1, P2 ;  /* 0x000000797b7b7211 */ /* 0x000fe200010f0eff */
[----:B------:R-:W-:Y:S01]  /*3520*/  IMAD R177, R177, 0x128, RZ ;  /* 0x00000128b1b17824 */ /* 0x000fe200078e02ff */
[----:B------:R0:W5:Y:S04]  /*3530*/  LDG.E.U16 R167, desc[UR60][R126.64] ;  /* 0x0000003c7ea77981 */ /* 0x000168000c1e1500 */
[----:B------:R0:W5:Y:S01]  /*3540*/  LDG.E.U16 R165, desc[UR60][R124.64] ;  /* 0x0000003c7ca57981 */ /* 0x000162000c1e1500 */
[----:B--2---:R-:W-:Y:S01]  /*3550*/  IADD3 R128, P2, R183, R120, RZ ;  /* 0x00000078b7807210 */ /* 0x004fe20007f5e0ff */
[----:B-1----:R-:W-:-:S03]  /*3560*/  IMAD R183, R184, 0x148, RZ ;  /* 0x00000148b8b77824 */ /* 0x002fc600078e02ff */
[-C--:B------:R-:W-:Y:S02]  /*3570*/  LEA.HI.X.SX32 R129, R195, R121.reuse, 0x1, P2 ;  /* 0x00000079c3817211 */ /* 0x080fe400010f0eff */
[-C--:B0-----:R-:W-:Y:S02]  /*3580*/  IADD3 R126, P1, R177, R120.reuse, RZ ;  /* 0x00000078b17e7210 */ /* 0x081fe40007f3e0ff */
[-C--:B------:R-:W-:Y:S01]  /*3590*/  IADD3 R124, P0, R175, R120.reuse, RZ ;  /* 0x00000078af7c7210 */ /* 0x080fe20007f1e0ff */
[----:B------:R0:W2:Y:S01]  /*35a0*/  LDG.E.U16 R177, desc[UR60][R128.64] ;  /* 0x0000003c80b17981 */ /* 0x0000a2000c1e1500 */
[-C--:B------:R-:W-:Y:S01]  /*35b0*/  LEA.HI.X.SX32 R127, R171, R121.reuse, 0x1, P1 ;  /* 0x00000079ab7f7211 */ /* 0x080fe200008f0eff */
[----:B------:R-:W-:Y:S01]  /*35c0*/  IMAD R199, R186, 0x168, RZ ;  /* 0x00000168bac77824 */ /* 0x000fe200078e02ff */
[----:B------:R-:W-:Y:S01]  /*35d0*/  LEA.HI.X.SX32 R125, R173, R121, 0x1, P0 ;  /* 0x00000079ad7d7211 */ /* 0x000fe200000f0eff */
[----:B------:R1:W2:Y:S04]  /*35e0*/  LDG.E.U16 R171, desc[UR60][R122.64] ;  /* 0x0000003c7aab7981 */ /* 0x0002a8000c1e1500 */
[----:B------:R3:W2:Y:S01]  /*35f0*/  LDG.E.U16 R175, desc[UR60][R126.64] ;  /* 0x0000003c7eaf7981 */ /* 0x0006a2000c1e1500 */
[----:B0-----:R-:W-:Y:S01]  /*3600*/  IADD3 R128, P0, R183, R120, RZ ;  /* 0x00000078b7807210 */ /* 0x001fe20007f1e0ff */
[----:B------:R-:W-:-:S02]  /*3610*/  IMAD R193, R193, 0x188, RZ ;  /* 0x00000188c1c17824 */ /* 0x000fc400078e02ff */
[----:B------:R-:W2:Y:S01]  /*3620*/  LDG.E.U16 R173, desc[UR60][R124.64] ;  /* 0x0000003c7cad7981 */ /* 0x000ea2000c1e1500 */
[----:B------:R-:W-:Y:S01]  /*3630*/  LEA.HI.X.SX32 R129, R179, R121, 0x1, P0 ;  /* 0x00000079b3817211 */ /* 0x000fe200000f0eff */
[----:B-1----:R-:W-:Y:S01]  /*3640*/  IMAD R123, R194, 0x1a8, RZ ;  /* 0x000001a8c27b7824 */ /* 0x002fe200078e02ff */
[----:B---3--:R-:W-:-:S03]  /*3650*/  IADD3 R126, P1, R199, R120, RZ ;  /* 0x00000078c77e7210 */ /* 0x008fc60007f3e0ff */
[----:B------:R0:W3:Y:S01]  /*3660*/  LDG.E.U16 R179, desc[UR60][R128.64] ;  /* 0x0000003c80b37981 */ /* 0x0000e2000c1e1500 */
[----:B------:R-:W-:Y:S01]  /*3670*/  IMAD R189, R189, 0x178, RZ ;  /* 0x00000178bdbd7824 */ /* 0x000fe200078e02ff */
[-C--:B------:R-:W-:Y:S01]  /*3680*/  IADD3 R122, P2, R193, R120.reuse, RZ ;  /* 0x00000078c17a7210 */ /* 0x080fe20007f5e0ff */
[----:B------:R-:W-:Y:S01]  /*3690*/  IMAD R191, R3, 0xbc, RZ ;  /* 0x000000bc03bf7824 */ /* 0x000fe200078e02ff */
[----:B------:R-:W-:Y:S01]  /*36a0*/  LEA.HI.X.SX32 R127, R180, R121, 0x1, P1 ;  /* 0x00000079b47f7211 */ /* 0x000fe200008f0eff */
[----:B------:R-:W1:Y:S01]  /*36b0*/  LDC R194, c[0x0][0x248] ;  /* 0x00009200ffc27b82 */ /* 0x000e620000000800 */
[----:B0-----:R-:W-:-:S07]  /*36c0*/  IADD3 R128, P1, R123, R120, RZ ;  /* 0x000000787b807210 */ /* 0x001fce0007f3e0ff */
[----:B------:R-:W0:Y:S01]  /*36d0*/  LDC R199, c[0x0][0x248] ;  /* 0x00009200ffc77b82 */ /* 0x000e220000000800 */
[-C--:B------:R-:W-:Y:S01]  /*36e0*/  LEA.HI.X.SX32 R129, R182, R121.reuse, 0x1, P1 ;  /* 0x00000079b6817211 */ /* 0x080fe200008f0eff */
[----:B------:R-:W-:Y:S01]  /*36f0*/  IMAD R193, R196, 0x1b8, RZ ;  /* 0x000001b8c4c17824 */ /* 0x000fe200078e02ff */
[----:B------:R-:W-:Y:S02]  /*3700*/  IADD3 R124, P0, R189, R120, RZ ;  /* 0x00000078bd7c7210 */ /* 0x000fe40007f1e0ff */
[-C--:B------:R-:W-:Y:S01]  /*3710*/  LEA.HI.X.SX32 R123, R181, R121.reuse, 0x1, P2 ;  /* 0x00000079b57b7211 */ /* 0x080fe200010f0eff */
[----:B------:R-:W-:Y:S01]  /*3720*/  IMAD R201, R201, 0x1e8, RZ ;  /* 0x000001e8c9c97824 */ /* 0x000fe200078e02ff */
[----:B------:R-:W3:Y:S01]  /*3730*/  LDG.E.U16 R186, desc[UR60][R128.64] ;  /* 0x0000003c80ba7981 */ /* 0x000ee2000c1e1500 */
[----:B------:R-:W1:Y:S01]  /*3740*/  LDC R182, c[0x0][0x248] ;  /* 0x00009200ffb67b82 */ /* 0x000e620000000800 */
[----:B------:R-:W-:-:S07]  /*3750*/  LEA.HI.X.SX32 R125, R191, R121, 0x1, P0 ;  /* 0x00000079bf7d7211 */ /* 0x000fce00000f0eff */
[----:B------:R-:W0:Y:S01]  /*3760*/  LDC R196, c[0x0][0x248] ;  /* 0x00009200ffc47b82 */ /* 0x000e220000000800 */
[----:B------:R1:W3:Y:S01]  /*3770*/  LDG.E.U16 R183, desc[UR60][R124.64] ;  /* 0x0000003c7cb77981 */ /* 0x0002e2000c1e1500 */
[----:B------:R-:W-:-:S03]  /*3780*/  IMAD R189, R3, 0xdc, RZ ;  /* 0x000000dc03bd7824 */ /* 0x000fc600078e02ff */
[----:B------:R1:W3:Y:S01]  /*3790*/  LDG.E.U16 R184, desc[UR60][R122.64] ;  /* 0x0000003c7ab87981 */ /* 0x0002e2000c1e1500 */
[----:B------:R-:W-:Y:S02]  /*37a0*/  IMAD R205, R198, 0x1c8, RZ ;  /* 0x000001c8c6cd7824 */ /* 0x000fe400078e02ff */
[----:B------:R-:W-:Y:S01]  /*37b0*/  IMAD R180, R3, 0x8c, RZ ;  /* 0x0000008c03b47824 */ /* 0x000fe200078e02ff */
[----:B------:R1:W3:Y:S02]  /*37c0*/  LDG.E.U16 R181, desc[UR60][R126.64] ;  /* 0x0000003c7eb57981 */ /* 0x0002e4000c1e1500 */
[----:B-1----:R-:W-:Y:S01]  /*37d0*/  IMAD R125, R192, 0x118, RZ ;  /* 0x00000118c07d7824 */ /* 0x002fe200078e02ff */
[----:B------:R-:W-:-:S04]  /*37e0*/  IADD3 R122, P0, R193, R120, RZ ;  /* 0x00000078c17a7210 */ /* 0x000fc80007f1e0ff */
[-C--:B------:R-:W-:Y:S02]  /*37f0*/  LEA.HI.X.SX32 R123, R189, R121.reuse, 0x1, P0 ;  /* 0x00000079bd7b7211 */ /* 0x080fe400000f0eff */
[-C--:B------:R-:W-:Y:S02]  /*3800*/  IADD3 R128, P0, R125, R120.reuse, RZ ;  /* 0x000000787d807210 */ /* 0x080fe40007f1e0ff */
[-C--:B------:R-:W-:Y:S02]  /*3810*/  IADD3 R126, P2, R201, R120.reuse, RZ ;  /* 0x00000078c97e7210 */ /* 0x080fe40007f5e0ff */
[----:B------:R-:W-:Y:S01]  /*3820*/  IADD3 R124, P1, R205, R120, RZ ;  /* 0x00000078cd7c7210 */ /* 0x000fe20007f3e0ff */
[----:B------:R-:W-:Y:S01]  /*3830*/  IMAD R201, R182, 0x158, RZ ;  /* 0x00000158b6c97824 */ /* 0x000fe200078e02ff */
[-C--:B------:R-:W-:Y:S02]  /*3840*/  LEA.HI.X.SX32 R129, R180, R121.reuse, 0x1, P0 ;  /* 0x00000079b4817211 */ /* 0x080fe400000f0eff */
[----:B------:R-:W-:-:S02]  /*3850*/  LEA.HI.X.SX32 R127, R188, R121, 0x1, P2 ;  /* 0x00000079bc7f7211 */ /* 0x000fc400010f0eff */
[----:B------:R-:W-:Y:S01]  /*3860*/  LEA.HI.X.SX32 R125, R190, R121, 0x1, P1 ;  /* 0x00000079be7d7211 */ /* 0x000fe200008f0eff */
[----:B------:R1:W3:Y:S01]  /*3870*/  LDG.E.U16 R188, desc[UR60][R122.64] ;  /* 0x0000003c7abc7981 */ /* 0x0002e2000c1e1500 */
[----:B0-----:R-:W-:-:S03]  /*3880*/  IMAD R199, R199, 0x1d8, RZ ;  /* 0x000001d8c7c77824 */ /* 0x001fc600078e02ff */
[----:B------:R0:W3:Y:S01]  /*3890*/  LDG.E.U16 R193, desc[UR60][R128.64] ;  /* 0x0000003c80c17981 */ /* 0x0000e2000c1e1500 */
[----:B------:R-:W-:-:S03]  /*38a0*/  IMAD R206, R3, 0xcc, RZ ;  /* 0x000000cc03ce7824 */ /* 0x000fc600078e02ff */
[----:B------:R0:W3:Y:S01]  /*38b0*/  LDG.E.U16 R190, desc[UR60][R124.64] ;  /* 0x0000003c7cbe7981 */ /* 0x0000e2000c1e1500 */
[----:B-1----:R-:W-:Y:S01]  /*38c0*/  IMAD R123, R194, 0x198, RZ ;  /* 0x00000198c27b7824 */ /* 0x002fe200078e02ff */
[-C--:B------:R-:W-:Y:S02]  /*38d0*/  IADD3 R122, P0, R201, R120.reuse, RZ ;  /* 0x00000078c97a7210 */ /* 0x080fe40007f1e0ff */
[----:B------:R1:W3:Y:S01]  /*38e0*/  LDG.E.U16 R192, desc[UR60][R126.64] ;  /* 0x0000003c7ec07981 */ /* 0x0002e2000c1e1500 */
[----:B0-----:R-:W-:Y:S02]  /*38f0*/  IMAD R129, R196, 0x1f8, RZ ;  /* 0x000001f8c4817824 */ /* 0x001fe400078e02ff */
[----:B------:R-:W-:Y:S01]  /*3900*/  IMAD R194, R3, 0xfc, RZ ;  /* 0x000000fc03c27824 */ /* 0x000fe200078e02ff */
[-C--:B------:R-:W-:Y:S01]  /*3910*/  IADD3 R124, P1, R123, R120.reuse, RZ ;  /* 0x000000787b7c7210 */ /* 0x080fe20007f3e0ff */
[----:B------:R-:W-:Y:S01]  /*3920*/  IMAD R182, R3, 0xec, RZ ;  /* 0x000000ec03b67824 */ /* 0x000fe200078e02ff */
[----:B------:R-:W-:Y:S01]  /*3930*/  LEA.HI.X.SX32 R123, R208, R121, 0x1, P0 ;  /* 0x00000079d07b7211 */ /* 0x000fe200000f0eff */
[----:B------:R-:W-:Y:S01]  /*3940*/  IMAD R217, R202, 0x10a, RZ ;  /* 0x0000010acad97824 */ /* 0x000fe200078e02ff */
[----:B------:R-:W-:-:S02]  /*3950*/  IADD3 R128, P0, R129, R120, RZ ;  /* 0x0000007881807210 */ /* 0x000fc40007f1e0ff */
[-C--:B-1----:R-:W-:Y:S01]  /*3960*/  IADD3 R126, P2, R199, R120.reuse, RZ ;  /* 0x00000078c77e7210 */ /* 0x082fe20007f5e0ff */
[----:B------:R0:W3:Y:S01]  /*3970*/  LDG.E.U16 R196, desc[UR60][R122.64] ;  /* 0x0000003c7ac47981 */ /* 0x0000e2000c1e1500 */
[-C--:B------:R-:W-:Y:S02]  /*3980*/  LEA.HI.X.SX32 R129, R194, R121.reuse, 0x1, P0 ;  /* 0x00000079c2817211 */ /* 0x080fe400000f0eff */
[-C--:B------:R-:W-:Y:S02]  /*3990*/  LEA.HI.X.SX32 R125, R206, R121.reuse, 0x1, P1 ;  /* 0x00000079ce7d7211 */ /* 0x080fe400008f0eff */
[----:B------:R-:W-:Y:S01]  /*39a0*/  LEA.HI.X.SX32 R127, R182, R121, 0x1, P2 ;  /* 0x00000079b67f7211 */ /* 0x000fe200010f0eff */
[----:B------:R-:W-:Y:S01]  /*39b0*/  IMAD R205, R3, 0x85, RZ ;  /* 0x0000008503cd7824 */ /* 0x000fe200078e02ff */
[----:B------:R1:W3:Y:S01]  /*39c0*/  LDG.E.U16 R201, desc[UR60][R128.64] ;  /* 0x0000003c80c97981 */ /* 0x0002e2000c1e1500 */
[----:B------:R-:W-:Y:S01]  /*39d0*/  IMAD R209, R209, 0x12a, RZ ;  /* 0x0000012ad1d17824 */ /* 0x000fe200078e02ff */
[----:B0-----:R-:W-:Y:S01]  /*39e0*/  IADD3 R122, P0, R217, R120, RZ ;  /* 0x00000078d97a7210 */ /* 0x001fe20007f1e0ff */
[----:B------:R-:W-:Y:S01]  /*39f0*/  IMAD R123, R204, 0x11a, RZ ;  /* 0x0000011acc7b7824 */ /* 0x000fe200078e02ff */
[----:B------:R-:W0:Y:S01]  /*3a00*/  LDC R217, c[0x0][0x248] ;  /* 0x00009200ffd97b82 */ /* 0x000e220000000800 */
[----:B------:R-:W-:Y:S01]  /*3a10*/  IMAD R211, R211, 0x13a, RZ ;  /* 0x0000013ad3d37824 */ /* 0x000fe200078e02ff */
[----:B------:R1:W3:Y:S04]  /*3a20*/  LDG.E.U16 R198, desc[UR60][R124.64] ;  /* 0x0000003c7cc67981 */ /* 0x0002e8000c1e1500 */
[----:B------:R1:W3:Y:S02]  /*3a30*/  LDG.E.U16 R199, desc[UR60][R126.64] ;  /* 0x0000003c7ec77981 */ /* 0x0002e4000c1e1500 */
[----:B-1----:R-:W-:-:S02]  /*3a40*/  IMAD R129, R3, 0x9d, RZ ;  /* 0x0000009d03817824 */ /* 0x002fc400078e02ff */
[----:B------:R-:W-:Y:S01]  /*3a50*/  IMAD R213, R213, 0x14a, RZ ;  /* 0x0000014ad5d57824 */ /* 0x000fe200078e02ff */
[-C--:B------:R-:W-:Y:S02]  /*3a60*/  IADD3 R124, P1, R123, R120.reuse, RZ ;  /* 0x000000787b7c7210 */ /* 0x080fe40007f3e0ff */
[-C--:B------:R-:W-:Y:S01]  /*3a70*/  LEA.HI.X.SX32 R123, R205, R121.reuse, 0x1, P0 ;  /* 0x00000079cd7b7211 */ /* 0x080fe200000f0eff */
[----:B------:R-:W-:Y:S01]  /*3a80*/  IMAD R127, R3, 0x95, RZ ;  /* 0x00000095037f7824 */ /* 0x000fe200078e02ff */
[-C--:B------:R-:W-:Y:S02]  /*3a90*/  IADD3 R126, P2, R209, R120.reuse, RZ ;  /* 0x00000078d17e7210 */ /* 0x080fe40007f5e0ff */
[----:B------:R-:W-:Y:S01]  /*3aa0*/  IADD3 R128, P0, R211, R120, RZ ;  /* 0x00000078d3807210 */ /* 0x000fe20007f1e0ff */
[----:B------:R-:W-:Y:S01]  /*3ab0*/  IMAD R207, R3, 0x8d, RZ ;  /* 0x0000008d03cf7824 */ /* 0x000fe200078e02ff */
[-C--:B------:R-:W-:Y:S01]  /*3ac0*/  LEA.HI.X.SX32 R127, R127, R121.reuse, 0x1, P2 ;  /* 0x000000797f7f7211 */ /* 0x080fe200010f0eff */
[----:B------:R1:W3:Y:S01]  /*3ad0*/  LDG.E.U16 R202, desc[UR60][R122.64] ;  /* 0x0000003c7aca7981 */ /* 0x0002e2000c1e1500 */
[----:B------:R-:W-:Y:S01]  /*3ae0*/  LEA.HI.X.SX32 R129, R129, R121, 0x1, P0 ;  /* 0x0000007981817211 */ /* 0x000fe200000f0eff */
[----:B------:R-:W-:-:S02]  /*3af0*/  IMAD R209, R3, 0xa5, RZ ;  /* 0x000000a503d17824 */ /* 0x000fc400078e02ff */
[----:B------:R-:W-:Y:S01]  /*3b00*/  IMAD R219, R219, 0x16a, RZ ;  /* 0x0000016adbdb7824 */ /* 0x000fe200078e02ff */
[-C--:B------:R-:W-:Y:S01]  /*3b10*/  LEA.HI.X.SX32 R125, R207, R121.reuse, 0x1, P1 ;  /* 0x00000079cf7d7211 */ /* 0x080fe200008f0eff */
[----:B------:R-:W-:Y:S01]  /*3b20*/  IMAD R221, R221, 0x17a, RZ ;  /* 0x0000017adddd7824 */ /* 0x000fe200078e02ff */
[----:B------:R1:W3:Y:S01]  /*3b30*/  LDG.E.U16 R205, desc[UR60][R126.64] ;  /* 0x0000003c7ecd7981 */ /* 0x0002e2000c1e1500 */
[----:B------:R-:W-:Y:S01]  /*3b40*/  IMAD R215, R215, 0x15a, RZ ;  /* 0x0000015ad7d77824 */ /* 0x000fe200078e02ff */
[-C--:B-1----:R-:W-:Y:S02]  /*3b50*/  IADD3 R122, P0, R213, R120.reuse, RZ ;  /* 0x00000078d57a7210 */ /* 0x082fe40007f1e0ff */
[----:B------:R1:W3:Y:S01]  /*3b60*/  LDG.E.U16 R207, desc[UR60][R128.64] ;  /* 0x0000003c80cf7981 */ /* 0x0002e2000c1e1500 */
[----:B------:R-:W-:Y:S01]  /*3b70*/  IMAD R211, R3, 0xad, RZ ;  /* 0x000000ad03d37824 */ /* 0x000fe200078e02ff */
[----:B------:R-:W-:Y:S02]  /*3b80*/  LEA.HI.X.SX32 R123, R209, R121, 0x1, P0 ;  /* 0x00000079d17b7211 */ /* 0x000fe400000f0eff */
[----:B------:R0:W3:Y:S01]  /*3b90*/  LDG.E.U16 R204, desc[UR60][R124.64] ;  /* 0x0000003c7ccc7981 */ /* 0x0000e2000c1e1500 */
[----:B------:R-:W-:Y:S01]  /*3ba0*/  IMAD R127, R3, 0xb5, RZ ;  /* 0x000000b5037f7824 */ /* 0x000fe200078e02ff */
[-C--:B------:R-:W-:Y:S01]  /*3bb0*/  IADD3 R126, P2, R219, R120.reuse, RZ ;  /* 0x00000078db7e7210 */ /* 0x080fe20007f5e0ff */
[----:B------:R-:W-:Y:S01]  /*3bc0*/  IMAD R223, R223, 0x18a, RZ ;  /* 0x0000018adfdf7824 */ /* 0x000fe200078e02ff */
[----:B------:R0:W3:Y:S01]  /*3bd0*/  LDG.E.U16 R209, desc[UR60][R122.64] ;  /* 0x0000003c7ad17981 */ /* 0x0000e2000c1e1500 */
[----:B-1----:R-:W-:Y:S01]  /*3be0*/  IMAD R129, R3, 0xbd, RZ ;  /* 0x000000bd03817824 */ /* 0x002fe200078e02ff */
[----:B------:R-:W-:-:S02]  /*3bf0*/  IADD3 R128, P0, R221, R120, RZ ;  /* 0x00000078dd807210 */ /* 0x000fc40007f1e0ff */
[-C--:B------:R-:W-:Y:S02]  /*3c00*/  LEA.HI.X.SX32 R127, R127, R121.reuse, 0x1, P2 ;  /* 0x000000797f7f7211 */ /* 0x080fe400010f0eff */
[-C--:B0-----:R-:W-:Y:S01]  /*3c10*/  IADD3 R124, P1, R215, R120.reuse, RZ ;  /* 0x00000078d77c7210 */ /* 0x081fe20007f3e0ff */
[----:B------:R-:W-:Y:S01]  /*3c20*/  IMAD R219, R3, 0xc5, RZ ;  /* 0x000000c503db7824 */ /* 0x000fe200078e02ff */
[-C--:B------:R-:W-:Y:S01]  /*3c30*/  LEA.HI.X.SX32 R129, R129, R121.reuse, 0x1, P0 ;  /* 0x0000007981817211 */ /* 0x080fe200000f0eff */
[----:B------:R-:W-:Y:S01]  /*3c40*/  IMAD R229, R229, 0x1aa, RZ ;  /* 0x000001aae5e57824 */ /* 0x000fe200078e02ff */
[-C--:B------:R-:W-:Y:S01]  /*3c50*/  LEA.HI.X.SX32 R125, R211, R121.reuse, 0x1, P1 ;  /* 0x00000079d37d7211 */ /* 0x080fe200008f0eff */
[----:B------:R-:W-:Y:S01]  /*3c60*/  IMAD R217, R217, 0x1ba, RZ ;  /* 0x000001bad9d97824 */ /* 0x000fe200078e02ff */
[----:B------:R-:W-:Y:S01]  /*3c70*/  IADD3 R122, P0, R223, R120, RZ ;  /* 0x00000078df7a7210 */ /* 0x000fe20007f1e0ff */
[----:B------:R-:W-:Y:S01]  /*3c80*/  IMAD R227, R227, 0x19a, RZ ;  /* 0x0000019ae3e37824 */ /* 0x000fe200078e02ff */
[----:B------:R0:W3:Y:S01]  /*3c90*/  LDG.E.U16 R213, desc[UR60][R126.64] ;  /* 0x0000003c7ed57981 */ /* 0x0000e2000c1e1500 */
[----:B------:R-:W-:Y:S01]  /*3ca0*/  IMAD R221, R3, 0xcd, RZ ;  /* 0x000000cd03dd7824 */ /* 0x000fe200078e02ff */
[----:B------:R-:W-:-:S02]  /*3cb0*/  LEA.HI.X.SX32 R123, R219, R121, 0x1, P0 ;  /* 0x00000079db7b7211 */ /* 0x000fc400000f0eff */
[----:B------:R1:W3:Y:S01]  /*3cc0*/  LDG.E.U16 R215, desc[UR60][R128.64] ;  /* 0x0000003c80d77981 */ /* 0x0002e2000c1e1500 */
[----:B------:R-:W-:-:S03]  /*3cd0*/  IMAD R237, R231, 0x1ca, RZ ;  /* 0x000001cae7ed7824 */ /* 0x000fc600078e02ff */
[----:B------:R4:W3:Y:S01]  /*3ce0*/  LDG.E.U16 R211, desc[UR60][R124.64] ;  /* 0x0000003c7cd37981 */ /* 0x0008e2000c1e1500 */
[----:B0-----:R-:W-:Y:S01]  /*3cf0*/  IMAD R127, R3, 0xd5, RZ ;  /* 0x000000d5037f7824 */ /* 0x001fe200078e02ff */
[-C--:B------:R-:W-:Y:S01]  /*3d00*/  IADD3 R126, P2, R229, R120.reuse, RZ ;  /* 0x00000078e57e7210 */ /* 0x080fe20007f5e0ff */
[----:B-1----:R-:W-:Y:S01]  /*3d10*/  IMAD R129, R3, 0xdd, RZ ;  /* 0x000000dd03817824 */ /* 0x002fe200078e02ff */
[-C--:B------:R-:W-:Y:S02]  /*3d20*/  IADD3 R128, P0, R217, R120.reuse, RZ ;  /* 0x00000078d9807210 */ /* 0x080fe40007f1e0ff */
[----:B----4-:R-:W-:Y:S01]  /*3d30*/  IADD3 R124, P1, R227, R120, RZ ;  /* 0x00000078e37c7210 */ /* 0x010fe20007f3e0ff */
[----:B------:R-:W-:Y:S01]  /*3d40*/  IMAD R235, R235, 0x1ea, RZ ;  /* 0x000001eaebeb7824 */ /* 0x000fe200078e02ff */
[-C--:B------:R-:W-:Y:S01]  /*3d50*/  LEA.HI.X.SX32 R127, R127, R121.reuse, 0x1, P2 ;  /* 0x000000797f7f7211 */ /* 0x080fe200010f0eff */
[----:B------:R0:W4:Y:S01]  /*3d60*/  LDG.E.U16 R217, desc[UR60][R122.64] ;  /* 0x0000003c7ad97981 */ /* 0x000122000c1e1500 */
[-C--:B------:R-:W-:Y:S01]  /*3d70*/  LEA.HI.X.SX32 R129, R129, R121.reuse, 0x1, P0 ;  /* 0x0000007981817211 */ /* 0x080fe200000f0eff */
[----:B------:R-:W-:Y:S01]  /*3d80*/  IMAD R227, R3, 0xe5, RZ ;  /* 0x000000e503e37824 */ /* 0x000fe200078e02ff */
[----:B------:R-:W-:Y:S01]  /*3d90*/  LEA.HI.X.SX32 R125, R221, R121, 0x1, P1 ;  /* 0x00000079dd7d7211 */ /* 0x000fe200008f0eff */
[----:B------:R-:W-:Y:S01]  /*3da0*/  IMAD R239, R234, 0x1da, RZ ;  /* 0x000001daeaef7824 */ /* 0x000fe200078e02ff */
[----:B------:R1:W4:Y:S01]  /*3db0*/  LDG.E.U16 R221, desc[UR60][R126.64] ;  /* 0x0000003c7edd7981 */ /* 0x000322000c1e1500 */
[----:B------:R-:W-:-:S02]  /*3dc0*/  IMAD R225, R225, 0x1fa, RZ ;  /* 0x000001fae1e17824 */ /* 0x000fc400078e02ff */
[----:B------:R-:W-:Y:S01]  /*3dd0*/  IMAD R231, R3, 0xf5, RZ ;  /* 0x000000f503e77824 */ /* 0x000fe200078e02ff */
[----:B------:R1:W4:Y:S01]  /*3de0*/  LDG.E.U16 R223, desc[UR60][R128.64] ;  /* 0x0000003c80df7981 */ /* 0x000322000c1e1500 */
[-C--:B0-----:R-:W-:Y:S01]  /*3df0*/  IADD3 R122, P0, R237, R120.reuse, RZ ;  /* 0x00000078ed7a7210 */ /* 0x081fe20007f1e0ff */
[----:B------:R-:W-:Y:S02]  /*3e00*/  IMAD R229, R3, 0xed, RZ ;  /* 0x000000ed03e57824 */ /* 0x000fe400078e02ff */
[----:B------:R0:W4:Y:S01]  /*3e10*/  LDG.E.U16 R219, desc[UR60][R124.64] ;  /* 0x0000003c7cdb7981 */ /* 0x000122000c1e1500 */
[----:B------:R-:W-:Y:S02]  /*3e20*/  LEA.HI.X.SX32 R123, R227, R121, 0x1, P0 ;  /* 0x00000079e37b7211 */ /* 0x000fe400000f0eff */
[-C--:B-1----:R-:W-:Y:S01]  /*3e30*/  IADD3 R126, P2, R235, R120.reuse, RZ ;  /* 0x00000078eb7e7210 */ /* 0x082fe20007f5e0ff */
[----:B------:R-:W-:Y:S01]  /*3e40*/  IMAD R129, R3, 0xfd, RZ ;  /* 0x000000fd03817824 */ /* 0x000fe200078e02ff */
[----:B------:R-:W-:-:S02]  /*3e50*/  IADD3 R128, P0, R225, R120, RZ ;  /* 0x00000078e1807210 */ /* 0x000fc40007f1e0ff */
[-C--:B0-----:R-:W-:Y:S01]  /*3e60*/  IADD3 R124, P1, R239, R120.reuse, RZ ;  /* 0x00000078ef7c7210 */ /* 0x081fe20007f3e0ff */
[----:B------:R0:W4:Y:S01]  /*3e70*/  LDG.E.U16 R225, desc[UR60][R122.64] ;  /* 0x0000003c7ae17981 */ /* 0x000122000c1e1500 */
[-C--:B------:R-:W-:Y:S01]  /*3e80*/  LEA.HI.X.SX32 R127, R231, R121.reuse, 0x1, P2 ;  /* 0x00000079e77f7211 */ /* 0x080fe200010f0eff */
[----:B------:R-:W-:Y:S01]  /*3e90*/  IMAD R239, R3, 0xe, RZ ;  /* 0x0000000e03ef7824 */ /* 0x000fe200078e02ff */
[-C--:B------:R-:W-:Y:S02]  /*3ea0*/  LEA.HI.X.SX32 R125, R229, R121.reuse, 0x1, P1 ;  /* 0x00000079e57d7211 */ /* 0x080fe400008f0eff */
[----:B------:R-:W-:Y:S01]  /*3eb0*/  LEA.HI.X.SX32 R129, R129, R121, 0x1, P0 ;  /* 0x0000007981817211 */ /* 0x000fe200000f0eff */
[----:B------:R1:W4:Y:S01]  /*3ec0*/  LDG.E.U16 R229, desc[UR60][R126.64] ;  /* 0x0000003c7ee57981 */ /* 0x000322000c1e1500 */
[----:B0-----:R-:W-:-:S03]  /*3ed0*/  IADD3 R122, P0, R197, R120, RZ ;  /* 0x00000078c57a7210 */ /* 0x001fc60007f1e0ff */
[----:B------:R0:W4:Y:S01]  /*3ee0*/  LDG.E.U16 R227, desc[UR60][R124.64] ;  /* 0x0000003c7ce37981 */ /* 0x000122000c1e1500 */
[C---:B------:R-:W-:Y:S02]  /*3ef0*/  IMAD R237, R3.reuse, 0x1e, RZ ;  /* 0x0000001e03ed7824 */ /* 0x040fe400078e02ff */
[----:B------:R-:W-:Y:S01]  /*3f00*/  IMAD R235, R3, 0x2e, RZ ;  /* 0x0000002e03eb7824 */ /* 0x000fe200078e02ff */
[----:B------:R0:W4:Y:S01]  /*3f10*/  LDG.E.U16 R231, desc[UR60][R128.64] ;  /* 0x0000003c80e77981 */ /* 0x000122000c1e1500 */
[-C--:B-1----:R-:W-:Y:S01]  /*3f20*/  IADD3 R126, P2, R203, R120.reuse, RZ ;  /* 0x00000078cb7e7210 */ /* 0x082fe20007f5e0ff */
[----:B------:R-:W-:Y:S01]  /*3f30*/  IMAD R203, R3, 0x3e, RZ ;  /* 0x0000003e03cb7824 */ /* 0x000fe200078e02ff */
[-C--:B------:R-:W-:Y:S02]  /*3f40*/  LEA.HI.X.SX32 R123, R239, R121.reuse, 0x1, P0 ;  /* 0x00000079ef7b7211 */ /* 0x080fe400000f0eff */
[-C--:B0-----:R-:W-:Y:S02]  /*3f50*/  IADD3 R124, P1, R200, R120.reuse, RZ ;  /* 0x00000078c87c7210 */ /* 0x081fe40007f3e0ff */
[----:B------:R-:W-:Y:S01]  /*3f60*/  LEA.HI.X.SX32 R127, R235, R121, 0x1, P2 ;  /* 0x00000079eb7f7211 */ /* 0x000fe200010f0eff */
[----:B------:R0:W4:Y:S01]  /*3f70*/  LDG.E.U16 R200, desc[UR60][R122.64] ;  /* 0x0000003c7ac87981 */ /* 0x000122000c1e1500 */
[----:B------:R-:W-:-:S02]  /*3f80*/  IADD3 R128, P0, R210, R120, RZ ;  /* 0x00000078d2807210 */ /* 0x000fc40007f1e0ff */
[-C--:B------:R-:W-:Y:S01]  /*3f90*/  LEA.HI.X.SX32 R125, R237, R121.reuse, 0x1, P1 ;  /* 0x00000079ed7d7211 */ /* 0x080fe200008f0eff */
[----:B------:R-:W4:Y:S01]  /*3fa0*/  LDG.E.U16 R234, desc[UR60][R126.64] ;  /* 0x0000003c7eea7981 */ /* 0x000f22000c1e1500 */
[----:B------:R-:W-:-:S03]  /*3fb0*/  LEA.HI.X.SX32 R129, R203, R121, 0x1, P0 ;  /* 0x00000079cb817211 */ /* 0x000fc600000f0eff */
[----:B------:R-:W4:Y:S04]  /*3fc0*/  LDG.E.U16 R210, desc[UR60][R124.64] ;  /* 0x0000003c7cd27981 */ /* 0x000f28000c1e1500 */
[----:B------:R1:W4:Y:S01]  /*3fd0*/  LDG.E.U16 R236, desc[UR60][R128.64] ;  /* 0x0000003c80ec7981 */ /* 0x000322000c1e1500 */
[----:B------:R-:W5:Y:S01]  /*3fe0*/  S2R R197, SR_CgaCtaId ;  /* 0x0000000000c57919 */ /* 0x000f620000008800 */
[----:B0-----:R-:W-:Y:S02]  /*3ff0*/  IADD3 R122, P0, R180, R120, RZ ;  /* 0x00000078b47a7210 */ /* 0x001fe40007f1e0ff */
[----:B------:R-:W-:Y:S02]  /*4000*/  MOV R180, 0x400 ;  /* 0x0000040000b47802 */ /* 0x000fe40000000f00 */
[----:B------:R-:W-:-:S02]  /*4010*/  LEA.HI.X.SX32 R123, R212, R121, 0x1, P0 ;  /* 0x00000079d47b7211 */ /* 0x000fc400000f0eff */
[-C--:B-1----:R-:W-:Y:S02]  /*4020*/  IADD3 R128, P0, R182, R120.reuse, RZ ;  /* 0x00000078b6807210 */ /* 0x082fe40007f1e0ff */
[-C--:B------:R-:W-:Y:S02]  /*4030*/  IADD3 R126, P2, R206, R120.reuse, RZ ;  /* 0x00000078ce7e7210 */ /* 0x080fe40007f5e0ff */
[-C--:B------:R-:W-:Y:S01]  /*4040*/  LEA.HI.X.SX32 R129, R214, R121.reuse, 0x1, P0 ;  /* 0x00000079d6817211 */ /* 0x080fe200000f0eff */
[----:B------:R0:W4:Y:S01]  /*4050*/  LDG.E.U16 R206, desc[UR60][R122.64] ;  /* 0x0000003c7ace7981 */ /* 0x000122000c1e1500 */
[----:B------:R-:W-:Y:S01]  /*4060*/  LEA.HI.X.SX32 R127, R216, R121, 0x1, P2 ;  /* 0x00000079d87f7211 */ /* 0x000fe200010f0eff */
[----:B------:R-:W-:Y:S02]  /*4070*/  IMAD R241, R3, 0x7, RZ ;  /* 0x0000000703f17824 */ /* 0x000fe400078e02ff */
[----:B------:R1:W4:Y:S04]  /*4080*/  LDG.E.U16 R214, desc[UR60][R128.64] ;  /* 0x0000003c80d67981 */ /* 0x000328000c1e1500 */
[----:B------:R2:W4:Y:S01]  /*4090*/  LDG.E.U16 R212, desc[UR60][R126.64] ;  /* 0x0000003c7ed47981 */ /* 0x000522000c1e1500 */
[----:B0-----:R-:W-:-:S02]  /*40a0*/  IADD3 R122, P0, R239, R120, RZ ;  /* 0x00000078ef7a7210 */ /* 0x001fc40007f1e0ff */
[----:B-----5:R-:W-:Y:S02]  /*40b0*/  LEA R240, R197, R180, 0x18 ;  /* 0x000000b4c5f07211 */ /* 0x020fe400078ec0ff */
[C---:B------:R-:W-:Y:S02]  /*40c0*/  SHF.L.U32 R197, R185.reuse, 0x1, RZ ;  /* 0x00000001b9c57819 */ /* 0x040fe400000006ff */
[----:B------:R-:W-:Y:S02]  /*40d0*/  LOP3.LUT R180, R185, 0x40, RZ, 0xc0, !PT ;  /* 0x00000040b9b47812 */ /* 0x000fe400078ec0ff */
[----:B------:R-:W-:Y:S02]  /*40e0*/  LOP3.LUT R182, R197, 0x7e, RZ, 0xc0, !PT ;  /* 0x0000007ec5b67812 */ /* 0x000fe400078ec0ff */
[----:B-1----:R-:W-:Y:S02]  /*40f0*/  IADD3 R128, P2, R203, R120, RZ ;  /* 0x00000078cb807210 */ /* 0x002fe40007f5e0ff */
[----:B------:R-:W-:-:S02]  /*4100*/  LEA R203, R180, R182, 0x9 ;  /* 0x000000b6b4cb7211 */ /* 0x000fc400078e48ff */
[----:B------:R-:W-:Y:S02]  /*4110*/  LEA.HI.X.SX32 R123, R241, R121, 0x1, P0 ;  /* 0x00000079f17b7211 */ /* 0x000fe400000f0eff */
[----:B--2---:R-:W-:Y:S02]  /*4120*/  IADD3 R126, P0, R235, R120, RZ ;  /* 0x00000078eb7e7210 */ /* 0x004fe40007f1e0ff */
[----:B------:R-:W-:Y:S02]  /*4130*/  IADD3 R235, R203, R240, RZ ;  /* 0x000000f0cbeb7210 */ /* 0x000fe40007ffe0ff */
[----:B------:R-:W-:Y:S01]  /*4140*/  IADD3 R124, P1, R208, R120, RZ ;  /* 0x00000078d07c7210 */ /* 0x000fe20007f3e0ff */
[----:B------:R-:W-:Y:S01]  /*4150*/  IMAD R239, R3, 0x17, RZ ;  /* 0x0000001703ef7824 */ /* 0x000fe200078e02ff */
[----:B------:R-:W2:Y:S04]  /*4160*/  LDG.E.U16 R122, desc[UR60][R122.64] ;  /* 0x0000003c7a7a7981 */ /* 0x000ea8000c1e1500 */
[----:B------:R0:W-:Y:S04]  /*4170*/  STS.U16 [R235+0x400], R164 ;  /* 0x000400a4eb007388 */ /* 0x0001e80000000400 */
[----:B------:R1:W-:Y:S01]  /*4180*/  STS.U16 [R235+0x2000], R2 ;  /* 0x00200002eb007388 */ /* 0x0003e20000000400 */
[----:B0-----:R-:W-:Y:S01]  /*4190*/  IMAD.MOV.U32 R164, RZ, RZ, R240 ;  /* 0x000000ffffa47224 */ /* 0x001fe200078e00f0 */
[----:B-1----:R-:W-:-:S04]  /*41a0*/  LOP3.LUT R2, R203, 0x10, RZ, 0x3c, !PT ;  /* 0x00000010cb027812 */ /* 0x002fc800078e3cff */
[----:B------:R-:W-:Y:S01]  /*41b0*/  IADD3 R2, R164, R2, RZ ;  /* 0x00000002a4027210 */ /* 0x000fe20007ffe0ff */
[----:B------:R-:W-:Y:S04]  /*41c0*/  STS.U16 [R235+0x800], R152 ;  /* 0x00080098eb007388 */ /* 0x000fe80000000400 */
[----:B------:R-:W-:Y:S04]  /*41d0*/  STS.U16 [R235+0x1000], R8 ;  /* 0x00100008eb007388 */ /* 0x000fe80000000400 */
[----:B------:R-:W-:Y:S04]  /*41e0*/  STS.U16 [R235], R178 ;  /* 0x000000b2eb007388 */ /* 0x000fe80000000400 */
[----:B------:R-:W-:Y:S04]  /*41f0*/  STS.U16 [R235+0x4000], R6 ;  /* 0x00400006eb007388 */ /* 0x000fe80000000400 */
        /* <DEDUP_REMOVED lines=15> */
[----:B------:R0:W-:Y:S04]  /*42f0*/  STS.U16 [R235+0x1800], R0 ;  /* 0x00180000eb007388 */ /* 0x0001e80000000400 */
[----:B------:R-:W-:Y:S04]  /*4300*/  STS.U16 [R235+0x3000], R19 ;  /* 0x00300013eb007388 */ /* 0x000fe80000000400 */
[----:B------:R-:W-:Y:S04]  /*4310*/  STS.U16 [R235+0x6000], R29 ;  /* 0x0060001deb007388 */ /* 0x000fe80000000400 */
[----:B------:R-:W-:Y:S01]  /*4320*/  STS.U16 [R235+0x3400], R27 ;  /* 0x0034001beb007388 */ /* 0x000fe20000000400 */
[----:B0-----:R-:W-:-:S03]  /*4330*/  LOP3.LUT R0, R203, 0x20, RZ, 0x3c, !PT ;  /* 0x00000020cb007812 */ /* 0x001fc600078e3cff */
[----:B------:R-:W-:Y:S04]  /*4340*/  STS.U16 [R235+0x6800], R4 ;  /* 0x00680004eb007388 */ /* 0x000fe80000000400 */
[----:B------:R-:W-:Y:S04]  /*4350*/  STS.U16 [R235+0x3800], R28 ;  /* 0x0038001ceb007388 */ /* 0x000fe80000000400 */
[----:B------:R-:W-:Y:S04]  /*4360*/  STS.U16 [R235+0x7000], R48 ;  /* 0x00700030eb007388 */ /* 0x000fe80000000400 */
[----:B------:R-:W-:Y:S04]  /*4370*/  STS.U16 [R235+0x1c00], R108 ;  /* 0x001c006ceb007388 */ /* 0x000fe80000000400 */
[----:B------:R0:W-:Y:S04]  /*4380*/  STS.U16 [R235+0x3c00], R11 ;  /* 0x003c000beb007388 */ /* 0x0001e80000000400 */
[----:B------:R-:W-:Y:S04]  /*4390*/  STS.U16 [R235+0x5c00], R12 ;  /* 0x005c000ceb007388 */ /* 0x000fe80000000400 */
[----:B------:R1:W-:Y:S01]  /*43a0*/  STS.U16 [R235+0x7c00], R53 ;  /* 0x007c0035eb007388 */ /* 0x0003e20000000400 */
[-C--:B------:R-:W-:Y:S01]  /*43b0*/  LEA.HI.X.SX32 R125, R218, R121.reuse, 0x1, P1 ;  /* 0x00000079da7d7211 */ /* 0x080fe200008f0eff */
[----:B------:R-:W-:Y:S01]  /*43c0*/  IMAD R243, R3, 0xf, RZ ;  /* 0x0000000f03f37824 */ /* 0x000fe200078e02ff */
[----:B------:R-:W-:Y:S01]  /*43d0*/  LEA.HI.X.SX32 R127, R239, R121, 0x1, P0 ;  /* 0x00000079ef7f7211 */ /* 0x000fe200000f0eff */
[----:B------:R-:W-:Y:S01]  /*43e0*/  STS.U16 [R2+0x4080], R13 ;  /* 0x0040800d02007388 */ /* 0x000fe20000000400 */
[C---:B------:R-:W-:Y:S01]  /*43f0*/  IMAD R15, R3.reuse, 0x5e, RZ ;  /* 0x0000005e030f7824 */ /* 0x040fe200078e02ff */
[----:B------:R-:W5:Y:S02]  /*4400*/  LDC R20, c[0x0][0x248] ;  /* 0x00009200ff147b82 */ /* 0x000f640000000800 */
[----:B------:R-:W-:Y:S04]  /*4410*/  STS.U16 [R2+0x4480], R51 ;  /* 0x0044803302007388 */ /* 0x000fe80000000400 */
[----:B------:R3:W-:Y:S01]  /*4420*/  STS.U16 [R2+0x4880], R45 ;  /* 0x0048802d02007388 */ /* 0x0007e20000000400 */
[----:B------:R-:W-:Y:S01]  /*4430*/  IADD3 R0, R164, R0, RZ ;  /* 0x00000000a4007210 */ /* 0x000fe20007ffe0ff */
[C---:B0-----:R-:W-:Y:S01]  /*4440*/  IMAD R11, R3.reuse, 0x4e, RZ ;  /* 0x0000004e030b7824 */ /* 0x041fe200078e02ff */
[----:B------:R-:W0:Y:S01]  /*4450*/  LDC R43, c[0x0][0x248] ;  /* 0x00009200ff2b7b82 */ /* 0x000e220000000800 */
[----:B------:R-:W-:Y:S04]  /*4460*/  STS.U16 [R2+0x4c80], R76 ;  /* 0x004c804c02007388 */ /* 0x000fe80000000400 */
[----:B------:R-:W-:Y:S01]  /*4470*/  STS.U16 [R2+0x5080], R7 ;  /* 0x0050800702007388 */ /* 0x000fe20000000400 */
[----:B------:R-:W-:-:S02]  /*4480*/  IMAD R245, R3, 0x1f, RZ ;  /* 0x0000001f03f57824 */ /* 0x000fc400078e02ff */
[C---:B------:R-:W-:Y:S01]  /*4490*/  IMAD R9, R3.reuse, 0x2f, RZ ;  /* 0x0000002f03097824 */ /* 0x040fe200078e02ff */
[----:B------:R-:W-:Y:S01]  /*44a0*/  STS.U16 [R2+0x5480], R5 ;  /* 0x0054800502007388 */ /* 0x000fe20000000400 */
[C---:B------:R-:W-:Y:S01]  /*44b0*/  IMAD R19, R3.reuse, 0x6e, RZ ;  /* 0x0000006e03137824 */ /* 0x040fe200078e02ff */
[----:B------:R-:W5:Y:S02]  /*44c0*/  LDC R46, c[0x0][0x248] ;  /* 0x00009200ff2e7b82 */ /* 0x000f640000000800 */
[----:B------:R-:W-:Y:S04]  /*44d0*/  STS.U16 [R2+0x5880], R52 ;  /* 0x0058803402007388 */ /* 0x000fe80000000400 */
[----:B------:R-:W-:Y:S01]  /*44e0*/  STS.U16 [R2+0x5c80], R80 ;  /* 0x005c805002007388 */ /* 0x000fe20000000400 */
[C---:B------:R-:W-:Y:S01]  /*44f0*/  IMAD R21, R3.reuse, 0x7e, RZ ;  /* 0x0000007e03157824 */ /* 0x040fe200078e02ff */
[----:B-1----:R-:W1:Y:S02]  /*4500*/  LDC R53, c[0x0][0x248] ;  /* 0x00009200ff357b82 */ /* 0x002e640000000800 */
        /* <DEDUP_REMOVED lines=23> */
[----:B------:R0:W-:Y:S01]  /*4680*/  STS.U16 [R2+0x80], R176 ;  /* 0x000080b002007388 */ /* 0x0001e20000000400 */
[C---:B------:R-:W-:Y:S01]  /*4690*/  IMAD R25, R3.reuse, 0x9e, RZ ;  /* 0x0000009e03197824 */ /* 0x040fe200078e02ff */
[----:B---3--:R-:W3:Y:S02]  /*46a0*/  LDC R45, c[0x0][0x248] ;  /* 0x00009200ff2d7b82 */ /* 0x008ee40000000800 */
[----:B------:R5:W2:Y:S01]  /*46b0*/  LDG.E.U16 R208, desc[UR60][R124.64] ;  /* 0x0000003c7cd07981 */ /* 0x000aa2000c1e1500 */
[----:B------:R-:W-:-:S02]  /*46c0*/  IMAD R23, R3, 0x8e, RZ ;  /* 0x0000008e03177824 */ /* 0x000fc400078e02ff */
[----:B------:R-:W-:Y:S01]  /*46d0*/  IMAD R27, R3, 0xbe, RZ ;  /* 0x000000be031b7824 */ /* 0x000fe200078e02ff */
[----:B------:R-:W2:Y:S01]  /*46e0*/  LDG.E.U16 R126, desc[UR60][R126.64] ;  /* 0x0000003c7e7e7981 */ /* 0x000ea2000c1e1500 */
[----:B0-----:R-:W-:Y:S01]  /*46f0*/  LOP3.LUT R2, R203, 0x30, RZ, 0x3c, !PT ;  /* 0x00000030cb027812 */ /* 0x001fe200078e3cff */
[----:B------:R-:W-:Y:S01]  /*4700*/  IMAD R29, R3, 0xce, RZ ;  /* 0x000000ce031d7824 */ /* 0x000fe200078e02ff */
[----:B------:R-:W0:Y:S02]  /*4710*/  LDC R51, c[0x0][0x248] ;  /* 0x00009200ff337b82 */ /* 0x000e240000000800 */
[----:B------:R-:W-:Y:S01]  /*4720*/  IADD3 R2, R164, R2, RZ ;  /* 0x00000002a4027210 */ /* 0x000fe20007ffe0ff */
[----:B------:R-:W-:Y:S01]  /*4730*/  STS.U16 [R0+0x100], R174 ;  /* 0x000100ae00007388 */ /* 0x000fe20000000400 */
[----:B-----5:R-:W-:-:S03]  /*4740*/  IADD3 R124, P1, R237, R120, RZ ;  /* 0x00000078ed7c7210 */ /* 0x020fc60007f3e0ff */
        /* <DEDUP_REMOVED lines=31> */
[----:B------:R-:W-:-:S03]  /*4940*/  LOP3.LUT R5, R203, 0x60, RZ, 0x3c, !PT ;  /* 0x00000060cb057812 */ /* 0x000fc600078e3cff */
[----:B------:R-:W-:Y:S01]  /*4950*/  STS.U16 [R2+0x4180], R141 ;  /* 0x0041808d02007388 */ /* 0x000fe20000000400 */
[----:B------:R-:W-:-:S03]  /*4960*/  IMAD R7, R3, 0x27, RZ ;  /* 0x0000002703077824 */ /* 0x000fc600078e02ff */
[----:B------:R-:W-:Y:S01]  /*4970*/  STS.U16 [R2+0x4580], R143 ;  /* 0x0045808f02007388 */ /* 0x000fe20000000400 */
[----:B-----5:R-:W-:-:S03]  /*4980*/  LOP3.LUT R0, R203, 0x40, RZ, 0x3c, !PT ;  /* 0x00000040cb007812 */ /* 0x020fc600078e3cff */
        /* <DEDUP_REMOVED lines=29> */
[----:B------:R1:W-:Y:S01]  /*4b60*/  STS.U16 [R2+0x3d80], R64 ;  /* 0x003d804002007388 */ /* 0x0003e20000000400 */
[----:B------:R-:W-:Y:S01]  /*4b70*/  IADD3 R6, P0, R11, R120, RZ ;  /* 0x000000780b067210 */ /* 0x000fe20007f1e0ff */
[----:B-----5:R-:W5:Y:S01]  /*4b80*/  LDC R44, c[0x0][0x248] ;  /* 0x00009200ff2c7b82 */ /* 0x020f620000000800 */
[----:B------:R-:W-:-:S02]  /*4b90*/  IADD3 R0, R164, R0, RZ ;  /* 0x00000000a4007210 */ /* 0x000fc40007ffe0ff */
[----:B------:R-:W-:Y:S02]  /*4ba0*/  LEA.HI.X.SX32 R125, R243, R121, 0x1, P1 ;  /* 0x00000079f37d7211 */ /* 0x000fe400008f0eff */
[----:B-1----:R-:W-:Y:S02]  /*4bb0*/  LOP3.LUT R2, R203, 0x50, RZ, 0x3c, !PT ;  /* 0x00000050cb027812 */ /* 0x002fe400078e3cff */
[C---:B------:R-:W-:Y:S02]  /*4bc0*/  IADD3 R5, R164.reuse, R5, RZ ;  /* 0x00000005a4057210 */ /* 0x040fe40007ffe0ff */
[----:B------:R-:W-:Y:S01]  /*4bd0*/  LEA.HI.X.SX32 R7, R7, R121, 0x1, P0 ;  /* 0x0000007907077211 */ /* 0x000fe200000f0eff */
[----:B------:R-:W-:Y:S01]  /*4be0*/  IMAD.IADD R2, R164, 0x1, R2 ;  /* 0x00000001a4027824 */ /* 0x000fe200078e0202 */
[-C--:B------:R-:W-:Y:S01]  /*4bf0*/  IADD3 R16, P1, R195, R120.reuse, RZ ;  /* 0x00000078c3107210 */ /* 0x080fe20007f3e0ff */
[----:B------:R-:W-:Y:S01]  /*4c00*/  STS.U16 [R0+0xa00], R144 ;  /* 0x000a009000007388 */ /* 0x000fe20000000400 */
[----:B------:R-:W-:-:S02]  /*4c10*/  IADD3 R12, P0, R15, R120, RZ ;  /* 0x000000780f0c7210 */ /* 0x000fc40007f1e0ff */
[-C--:B------:R-:W-:Y:S01]  /*4c20*/  LEA.HI.X.SX32 R129, R245, R121.reuse, 0x1, P2 ;  /* 0x00000079f5817211 */ /* 0x080fe200010f0eff */
[----:B------:R-:W-:Y:S01]  /*4c30*/  STS.U16 [R0+0xe00], R63 ;  /* 0x000e003f00007388 */ /* 0x000fe20000000400 */
[----:B------:R-:W-:Y:S01]  /*4c40*/  LEA.HI.X.SX32 R17, R11, R121, 0x1, P1 ;  /* 0x000000790b117211 */ /* 0x000fe200008f0eff */
[----:B------:R-:W-:Y:S02]  /*4c50*/  IMAD R11, R3, 0x37, RZ ;  /* 0x00000037030b7824 */ /* 0x000fe400078e02ff */
[----:B------:R-:W-:Y:S01]  /*4c60*/  STS.U16 [R0+0x1200], R62 ;  /* 0x0012003e00007388 */ /* 0x000fe20000000400 */
[----:B------:R-:W-:-:S03]  /*4c70*/  IADD3 R8, P2, R191, R120, RZ ;  /* 0x00000078bf087210 */ /* 0x000fc60007f5e0ff */
[----:B------:R-:W-:Y:S01]  /*4c80*/  STS.U16 [R0+0x1a00], R61 ;  /* 0x001a003d00007388 */ /* 0x000fe20000000400 */
[----:B------:R-:W-:-:S03]  /*4c90*/  LEA.HI.X.SX32 R13, R9, R121, 0x1, P0 ;  /* 0x00000079090d7211 */ /* 0x000fc600000f0eff */
        /* <DEDUP_REMOVED lines=22> */
[----:B------:R4:W-:Y:S04]  /*4e00*/  STS.U16 [R0+0x3600], R49 ;  /* 0x0036003100007388 */ /* 0x0009e80000000400 */
[----:B------:R-:W-:Y:S04]  /*4e10*/  STS.U16 [R0+0x4600], R193 ;  /* 0x004600c100007388 */ /* 0x000fe80000000400 */
[----:B------:R-:W-:Y:S04]  /*4e20*/  STS.U16 [R0+0x5600], R196 ;  /* 0x005600c400007388 */ /* 0x000fe80000000400 */
[----:B------:R-:W-:Y:S04]  /*4e30*/  STS.U16 [R0+0x6600], R198 ;  /* 0x006600c600007388 */ /* 0x000fe80000000400 */
[----:B------:R-:W-:Y:S04]  /*4e40*/  STS.U16 [R0+0x7600], R199 ;  /* 0x007600c700007388 */ /* 0x000fe80000000400 */
[----:B------:R-:W-:Y:S01]  /*4e50*/  STS.U16 [R0+0x7e00], R201 ;  /* 0x007e00c900007388 */ /* 0x000fe20000000400 */
[----:B------:R-:W-:Y:S01]  /*4e60*/  LEA.HI.X.SX32 R9, R15, R121, 0x1, P2 ;  /* 0x000000790f097211 */ /* 0x000fe200010f0eff */
[----:B------:R-:W-:Y:S01]  /*4e70*/  IMAD R43, R43, 0x13e, RZ ;  /* 0x0000013e2b2b7824 */ /* 0x000fe200078e02ff */
[----:B-1----:R-:W1:Y:S01]  /*4e80*/  LDC R47, c[0x0][0x248] ;  /* 0x00009200ff2f7b82 */ /* 0x002e620000000800 */
[----:B------:R-:W-:Y:S04]  /*4e90*/  STS.U16 [R2+0x280], R168 ;  /* 0x000280a802007388 */ /* 0x000fe80000000400 */
[----:B------:R-:W-:Y:S03]  /*4ea0*/  STS.U16 [R2+0x680], R154 ;  /* 0x0006809a02007388 */ /* 0x000fe60000000400 */
[----:B----4-:R-:W4:Y:S01]  /*4eb0*/  LDC R49, c[0x0][0x248] ;  /* 0x00009200ff317b82 */ /* 0x010f220000000800 */
[----:B------:R-:W-:Y:S04]  /*4ec0*/  STS.U16 [R2+0xa80], R142 ;  /* 0x000a808e02007388 */ /* 0x000fe80000000400 */
[----:B------:R-:W-:Y:S01]  /*4ed0*/  STS.U16 [R2+0xe80], R42 ;  /* 0x000e802a02007388 */ /* 0x000fe20000000400 */
[----:B---3--:R-:W-:-:S02]  /*4ee0*/  IMAD R45, R45, 0x14e, RZ ;  /* 0x0000014e2d2d7824 */ /* 0x008fc400078e02ff */
[----:B------:R-:W3:Y:S01]  /*4ef0*/  LDC R50, c[0x0][0x248] ;  /* 0x00009200ff327b82 */ /* 0x000ee20000000800 */
[----:B------:R-:W-:Y:S04]  /*4f00*/  STS.U16 [R2+0x1280], R41 ;  /* 0x0012802902007388 */ /* 0x000fe80000000400 */
[----:B------:R-:W-:Y:S03]  /*4f10*/  STS.U16 [R2+0x1680], R40 ;  /* 0x0016802802007388 */ /* 0x000fe60000000400 */
[----:B------:R-:W2:Y:S01]  /*4f20*/  LDC R54, c[0x0][0x248] ;  /* 0x00009200ff367b82 */ /* 0x000ea20000000800 */
[----:B------:R-:W-:Y:S04]  /*4f30*/  STS.U16 [R2+0x1a80], R39 ;  /* 0x001a802702007388 */ /* 0x000fe80000000400 */
[----:B------:R-:W-:Y:S03]  /*4f40*/  STS.U16 [R2+0x1e80], R38 ;  /* 0x001e802602007388 */ /* 0x000fe60000000400 */
[----:B------:R-:W2:Y:S01]  /*4f50*/  LDC R55, c[0x0][0x248] ;  /* 0x00009200ff377b82 */ /* 0x000ea20000000800 */
[----:B------:R-:W-:Y:S04]  /*4f60*/  STS.U16 [R2+0x2280], R37 ;  /* 0x0022802502007388 */ /* 0x000fe80000000400 */
[----:B------:R-:W-:Y:S01]  /*4f70*/  STS.U16 [R2+0x2680], R36 ;  /* 0x0026802402007388 */ /* 0x000fe20000000400 */
[----:B0-----:R-:W-:-:S02]  /*4f80*/  IMAD R51, R51, 0x17c, RZ ;  /* 0x0000017c33337824 */ /* 0x001fc400078e02ff */
[----:B------:R-:W0:Y:S01]  /*4f90*/  LDC R57, c[0x0][0x248] ;  /* 0x00009200ff397b82 */ /* 0x000e220000000800 */
[----:B------:R-:W-:Y:S04]  /*4fa0*/  STS.U16 [R2+0x2a80], R35 ;  /* 0x002a802302007388 */ /* 0x000fe80000000400 */
[----:B------:R5:W-:Y:S04]  /*4fb0*/  STS.U16 [R2+0x2e80], R34 ;  /* 0x002e802202007388 */ /* 0x000be80000000400 */
        /* <DEDUP_REMOVED lines=19> */
[----:B------:R-:W-:Y:S01]  /*50f0*/  STS.U16 [R2+0x7e80], R231 ;  /* 0x007e80e702007388 */ /* 0x000fe20000000400 */
[-C--:B------:R-:W-:Y:S01]  /*5100*/  IADD3 R194, P2, R194, R120.reuse, RZ ;  /* 0x00000078c2c27210 */ /* 0x080fe20007f5e0ff */
[----:B-----5:R-:W5:Y:S02]  /*5110*/  LDC R34, c[0x0][0x248] ;  /* 0x00009200ff227b82 */ /* 0x020f640000000800 */
[----:B------:R1:W-:Y:S04]  /*5120*/  STS.U16 [R5+0x1b00], R14 ;  /* 0x001b000e05007388 */ /* 0x0003e80000000400 */
[----:B------:R4:W-:Y:S02]  /*5130*/  STS.U16 [R5+0x1300], R10 ;  /* 0x0013000a05007388 */ /* 0x0009e40000000400 */
[----:B------:R-:W3:Y:S01]  /*5140*/  LDC R39, c[0x0][0x248] ;  /* 0x00009200ff277b82 */ /* 0x000ee20000000800 */
[----:B------:R-:W-:Y:S01]  /*5150*/  IMAD R53, R53, 0x18c, RZ ;  /* 0x0000018c35357824 */ /* 0x000fe200078e02ff */
[----:B------:R-:W2:Y:S01]  /*5160*/  LDG.E.U16 R124, desc[UR60][R124.64] ;  /* 0x0000003c7c7c7981 */ /* 0x000ea2000c1e1500 */
[----:B-1----:R-:W-:-:S03]  /*5170*/  IADD3 R14, P1, R19, R120, RZ ;  /* 0x00000078130e7210 */ /* 0x002fc60007f3e0ff */
[----:B------:R-:W-:Y:S01]  /*5180*/  STS.U16 [R5+0x300], R166 ;  /* 0x000300a605007388 */ /* 0x000fe20000000400 */
[----:B----4-:R-:W-:Y:S01]  /*5190*/  IADD3 R10, P0, R189, R120, RZ ;  /* 0x00000078bd0a7210 */ /* 0x010fe20007f1e0ff */
[----:B------:R-:W1:Y:S02]  /*51a0*/  LDC R40, c[0x0][0x248] ;  /* 0x00009200ff287b82 */ /* 0x000e640000000800 */
[----:B------:R-:W-:Y:S01]  /*51b0*/  STS.U16 [R5+0xb00], R140 ;  /* 0x000b008c05007388 */ /* 0x000fe20000000400 */
[----:B------:R-:W-:-:S03]  /*51c0*/  LEA.HI.X.SX32 R15, R11, R121, 0x1, P1 ;  /* 0x000000790b0f7211 */ /* 0x000fc600008f0eff */
[----:B------:R-:W-:Y:S01]  /*51d0*/  STS.U16 [R5+0x700], R200 ;  /* 0x000700c805007388 */ /* 0x000fe20000000400 */
[-C--:B------:R-:W-:Y:S01]  /*51e0*/  LEA.HI.X.SX32 R11, R19, R121.reuse, 0x1, P0 ;  /* 0x00000079130b7211 */ /* 0x080fe200000f0eff */
[----:B------:R-:W4:Y:S02]  /*51f0*/  LDC R42, c[0x0][0x248] ;  /* 0x00009200ff2a7b82 */ /* 0x000f240000000800 */
[----:B------:R-:W-:Y:S04]  /*5200*/  STS.U16 [R5+0xf00], R210 ;  /* 0x000f00d205007388 */ /* 0x000fe80000000400 */
[----:B------:R-:W-:Y:S02]  /*5210*/  STS.U16 [R5+0x1700], R234 ;  /* 0x001700ea05007388 */ /* 0x000fe40000000400 */
[----:B------:R-:W0:Y:S02]  /*5220*/  LDC R41, c[0x0][0x248] ;  /* 0x00009200ff297b82 */ /* 0x000e240000000800 */
[----:B------:R-:W-:Y:S04]  /*5230*/  STS.U16 [R5+0x1f00], R236 ;  /* 0x001f00ec05007388 */ /* 0x000fe80000000400 */
[----:B------:R5:W2:Y:S04]  /*5240*/  LDG.E.U16 R0, desc[UR60][R6.64] ;  /* 0x0000003c06007981 */ /* 0x000aa8000c1e1500 */
[----:B------:R3:W2:Y:S01]  /*5250*/  LDG.E.U16 R2, desc[UR60][R16.64] ;  /* 0x0000003c10027981 */ /* 0x0006a2000c1e1500 */
[----:B------:R-:W-:Y:S01]  /*5260*/  IMAD R19, R3, 0x47, RZ ;  /* 0x0000004703137824 */ /* 0x000fe200078e02ff */
[----:B------:R-:W-:-:S02]  /*5270*/  LEA.HI.X.SX32 R195, R21, R121, 0x1, P2 ;  /* 0x0000007915c37211 */ /* 0x000fc400010f0eff */
[----:B------:R3:W2:Y:S01]  /*5280*/  LDG.E.U16 R8, desc[UR60][R8.64] ;  /* 0x0000003c08087981 */ /* 0x0006a2000c1e1500 */
[----:B-----5:R-:W-:-:S03]  /*5290*/  IMAD R7, R3, 0x3f, RZ ;  /* 0x0000003f03077824 */ /* 0x020fc600078e02ff */
[----:B------:R5:W2:Y:S01]  /*52a0*/  LDG.E.U16 R6, desc[UR60][R14.64] ;  /* 0x0000003c0e067981 */ /* 0x000aa2000c1e1500 */
[-C--:B---3--:R-:W-:Y:S01]  /*52b0*/  IADD3 R16, P0, R21, R120.reuse, RZ ;  /* 0x0000007815107210 */ /* 0x088fe20007f1e0ff */
[----:B------:R-:W-:Y:S02]  /*52c0*/  IMAD R21, R3, 0xae, RZ ;  /* 0x000000ae03157824 */ /* 0x000fe400078e02ff */
[----:B------:R3:W2:Y:S01]  /*52d0*/  LDG.E.U16 R4, desc[UR60][R12.64] ;  /* 0x0000003c0c047981 */ /* 0x0006a2000c1e1500 */
[----:B------:R-:W-:Y:S01]  /*52e0*/  LEA.HI.X.SX32 R17, R7, R121, 0x1, P0 ;  /* 0x0000007907117211 */ /* 0x000fe200000f0eff */
[----:B------:R-:W-:Y:S02]  /*52f0*/  IMAD R9, R3, 0x4f, RZ ;  /* 0x0000004f03097824 */ /* 0x000fe400078e02ff */
[----:B------:R-:W2:Y:S01]  /*5300*/  LDG.E.U16 R10, desc[UR60][R10.64] ;  /* 0x0000003c0a0a7981 */ /* 0x000ea2000c1e1500 */
[----:B-----5:R-:W-:-:S03]  /*5310*/  IADD3 R14, P0, R25, R120, RZ ;  /* 0x00000078190e7210 */ /* 0x020fc60007f1e0ff */
[----:B------:R5:W2:Y:S01]  /*5320*/  LDG.E.U16 R7, desc[UR60][R16.64] ;  /* 0x0000003c10077981 */ /* 0x000aa2000c1e1500 */
[-C--:B---3--:R-:W-:Y:S02]  /*5330*/  IADD3 R12, P1, R23, R120.reuse, RZ ;  /* 0x00000078170c7210 */ /* 0x088fe40007f3e0ff */
[-C--:B------:R-:W-:Y:S01]  /*5340*/  LEA.HI.X.SX32 R15, R9, R121.reuse, 0x1, P0 ;  /* 0x00000079090f7211 */ /* 0x080fe200000f0eff */
[----:B------:R-:W-:Y:S01]  /*5350*/  IMAD R9, R3, 0x57, RZ ;  /* 0x0000005703097824 */ /* 0x000fe200078e02ff */
[-C--:B------:R-:W-:Y:S01]  /*5360*/  LEA.HI.X.SX32 R13, R19, R121.reuse, 0x1, P1 ;  /* 0x00000079130d7211 */ /* 0x080fe200008f0eff */
[----:B------:R-:W-:Y:S01]  /*5370*/  IMAD R31, R3, 0xde, RZ ;  /* 0x000000de031f7824 */ /* 0x000fe200078e02ff */
[----:B------:R-:W3:Y:S01]  /*5380*/  LDG.E.U16 R194, desc[UR60][R194.64] ;  /* 0x0000003cc2c27981 */ /* 0x000ee2000c1e1500 */
[-C--:B-----5:R-:W-:Y:S01]  /*5390*/  IADD3 R16, P0, R21, R120.reuse, RZ ;  /* 0x0000007815107210 */ /* 0x0a0fe20007f1e0ff */
[C---:B------:R-:W-:Y:S02]  /*53a0*/  IMAD R11, R3.reuse, 0x5f, RZ ;  /* 0x0000005f030b7824 */ /* 0x040fe400078e02ff */
[----:B------:R5:W3:Y:S01]  /*53b0*/  LDG.E.U16 R22, desc[UR60][R12.64] ;  /* 0x0000003c0c167981 */ /* 0x000ae2000c1e1500 */
[----:B------:R-:W-:Y:S01]  /*53c0*/  IMAD R19, R3, 0x67, RZ ;  /* 0x0000006703137824 */ /* 0x000fe200078e02ff */
[----:B------:R-:W-:Y:S01]  /*53d0*/  LEA.HI.X.SX32 R17, R9, R121, 0x1, P0 ;  /* 0x0000007909117211 */ /* 0x000fe200000f0eff */
[----:B------:R-:W-:Y:S01]  /*53e0*/  IMAD R9, R3, 0x6f, RZ ;  /* 0x0000006f03097824 */ /* 0x000fe200078e02ff */
[----:B------:R1:W3:Y:S01]  /*53f0*/  LDG.E.U16 R24, desc[UR60][R14.64] ;  /* 0x0000003c0e187981 */ /* 0x0002e2000c1e1500 */
[----:B------:R-:W-:Y:S01]  /*5400*/  IADD3 R18, P0, R31, R120, RZ ;  /* 0x000000781f127210 */ /* 0x000fe20007f1e0ff */
[----:B------:R-:W-:-:S02]  /*5410*/  IMAD R33, R3, 0xee, RZ ;  /* 0x000000ee03217824 */ /* 0x000fc400078e02ff */
[----:B------:R-:W-:Y:S01]  /*5420*/  IMAD R35, R3, 0xfe, RZ ;  /* 0x000000fe03237824 */ /* 0x000fe200078e02ff */
[----:B------:R-:W3:Y:S01]  /*5430*/  LDG.E.U16 R26, desc[UR60][R16.64] ;  /* 0x0000003c101a7981 */ /* 0x000ee2000c1e1500 */
[----:B-----5:R-:W-:-:S03]  /*5440*/  IADD3 R12, P1, R27, R120, RZ ;  /* 0x000000781b0c7210 */ /* 0x020fc60007f3e0ff */
[----:B------:R-:W5:Y:S01]  /*5450*/  LDG.E.U16 R128, desc[UR60][R128.64] ;  /* 0x0000003c80807981 */ /* 0x000f62000c1e1500 */
[----:B-1----:R-:W-:Y:S02]  /*5460*/  IADD3 R14, P2, R29, R120, RZ ;  /* 0x000000781d0e7210 */ /* 0x002fe40007f5e0ff */
[-C--:B------:R-:W-:Y:S02]  /*5470*/  LEA.HI.X.SX32 R13, R11, R121.reuse, 0x1, P1 ;  /* 0x000000790b0d7211 */ /* 0x080fe400008f0eff */
[-C--:B------:R-:W-:Y:S02]  /*5480*/  LEA.HI.X.SX32 R15, R19, R121.reuse, 0x1, P2 ;  /* 0x00000079130f7211 */ /* 0x080fe400010f0eff */
[----:B------:R-:W-:Y:S01]  /*5490*/  LEA.HI.X.SX32 R19, R9, R121, 0x1, P0 ;  /* 0x0000007909137211 */ /* 0x000fe200000f0eff */
[----:B------:R1:W5:Y:S01]  /*54a0*/  LDG.E.U16 R28, desc[UR60][R12.64] ;  /* 0x0000003c0c1c7981 */ /* 0x000362000c1e1500 */
[----:B------:R-:W-:-:S03]  /*54b0*/  IMAD R9, R3, 0x77, RZ ;  /* 0x0000007703097824 */ /* 0x000fc600078e02ff */
[----:B------:R4:W5:Y:S01]  /*54c0*/  LDG.E.U16 R32, desc[UR60][R18.64] ;  /* 0x0000003c12207981 */ /* 0x000962000c1e1500 */
[----:B------:R-:W-:-:S03]  /*54d0*/  IMAD R11, R3, 0x7f, RZ ;  /* 0x0000007f030b7824 */ /* 0x000fc600078e02ff */
[----:B------:R0:W5:Y:S01]  /*54e0*/  LDG.E.U16 R30, desc[UR60][R14.64] ;  /* 0x0000003c0e1e7981 */ /* 0x000162000c1e1500 */
[----:B-1----:R-:W-:Y:S01]  /*54f0*/  IADD3 R12, P0, R33, R120, RZ ;  /* 0x00000078210c7210 */ /* 0x002fe20007f1e0ff */
[----:B----4-:R-:W-:-:S03]  /*5500*/  IMAD R19, R34, 0x10e, RZ ;  /* 0x0000010e22137824 */ /* 0x010fc600078e02ff */
[-C--:B------:R-:W-:Y:S01]  /*5510*/  LEA.HI.X.SX32 R13, R9, R121.reuse, 0x1, P0 ;  /* 0x00000079090d7211 */ /* 0x080fe200000f0eff */
[----:B------:R-:W-:Y:S01]  /*5520*/  IMAD R9, R3, 0x87, RZ ;  /* 0x0000008703097824 */ /* 0x000fe200078e02ff */
[-C--:B------:R-:W-:Y:S01]  /*5530*/  IADD3 R18, P0, R19, R120.reuse, RZ ;  /* 0x0000007813127210 */ /* 0x080fe20007f1e0ff */
[----:B------:R-:W-:Y:S01]  /*5540*/  IMAD R17, R20, 0x10c, RZ ;  /* 0x0000010c14117824 */ /* 0x000fe200078e02ff */
[----:B0-----:R-:W-:Y:S01]  /*5550*/  IADD3 R14, P1, R35, R120, RZ ;  /* 0x00000078230e7210 */ /* 0x001fe20007f3e0ff */
[----:B------:R-:W0:Y:S01]  /*5560*/  LDC R20, c[0x0][0x248] ;  /* 0x00009200ff147b82 */ /* 0x000e220000000800 */
[-C--:B------:R-:W-:Y:S01]  /*5570*/  LEA.HI.X.SX32 R19, R9, R121.reuse, 0x1, P0 ;  /* 0x0000007909137211 */ /* 0x080fe200000f0eff */
[----:B------:R-:W-:Y:S01]  /*5580*/  IMAD R39, R39, 0x11c, RZ ;  /* 0x0000011c27277824 */ /* 0x000fe200078e02ff */
[----:B------:R-:W-:Y:S01]  /*5590*/  LEA.HI.X.SX32 R15, R11, R121, 0x1, P1 ;  /* 0x000000790b0f7211 */ /* 0x000fe200008f0eff */
[----:B------:R-:W-:Y:S01]  /*55a0*/  IMAD R11, R40, 0x11e, RZ ;  /* 0x0000011e280b7824 */ /* 0x000fe200078e02ff */
[----:B------:R1:W4:Y:S04]  /*55b0*/  LDG.E.U16 R34, desc[UR60][R12.64] ;  /* 0x0000003c0c227981 */ /* 0x000328000c1e1500 */
[----:B------:R1:W4:Y:S01]  /*55c0*/  LDG.E.U16 R37, desc[UR60][R18.64] ;  /* 0x0000003c12257981 */ /* 0x000322000c1e1500 */
[----:B------:R-:W-:-:S03]  /*55d0*/  IMAD R9, R3, 0x8f, RZ ;  /* 0x0000008f03097824 */ /* 0x000fc600078e02ff */
[----:B------:R1:W4:Y:S02]  /*55e0*/  LDG.E.U16 R36, desc[UR60][R14.64] ;  /* 0x0000003c0e247981 */ /* 0x000324000c1e1500 */
[----:B-1----:R-:W-:Y:S01]  /*55f0*/  IADD3 R12, P0, R39, R120, RZ ;  /* 0x00000078270c7210 */ /* 0x002fe20007f1e0ff */
[----:B------:R-:W-:-:S03]  /*5600*/  IMAD R19, R42, 0x12e, RZ ;  /* 0x0000012e2a137824 */ /* 0x000fc600078e02ff */
[-C--:B------:R-:W-:Y:S02]  /*5610*/  LEA.HI.X.SX32 R13, R23, R121.reuse, 0x1, P0 ;  /* 0x00000079170d7211 */ /* 0x080fe400000f0eff */
[-C--:B------:R-:W-:Y:S01]  /*5620*/  IADD3 R14, P1, R11, R120.reuse, RZ ;  /* 0x000000780b0e7210 */ /* 0x080fe20007f3e0ff */
[----:B------:R-:W-:Y:S01]  /*5630*/  IMAD R11, R3, 0x97, RZ ;  /* 0x00000097030b7824 */ /* 0x000fe200078e02ff */
[-C--:B------:R-:W-:Y:S01]  /*5640*/  IADD3 R18, P0, R19, R120.reuse, RZ ;  /* 0x0000007813127210 */ /* 0x080fe20007f1e0ff */
[----:B------:R-:W-:Y:S01]  /*5650*/  IMAD R41, R41, 0x12c, RZ ;  /* 0x0000012c29297824 */ /* 0x000fe200078e02ff */
[----:B------:R-:W-:Y:S01]  /*5660*/  IADD3 R16, P2, R17, R120, RZ ;  /* 0x0000007811107210 */ /* 0x000fe20007f5e0ff */
[----:B------:R-:W5:Y:S01]  /*5670*/  LDG.E.U16 R40, desc[UR60][R12.64] ;  /* 0x0000003c0c287981 */ /* 0x000f62000c1e1500 */
[-C--:B------:R-:W-:Y:S02]  /*5680*/  LEA.HI.X.SX32 R15, R9, R121.reuse, 0x1, P1 ;  /* 0x00000079090f7211 */ /* 0x080fe400008f0eff */
[----:B------:R-:W-:-:S02]  /*5690*/  LEA.HI.X.SX32 R19, R11, R121, 0x1, P0 ;  /* 0x000000790b137211 */ /* 0x000fc400000f0eff */
[----:B------:R-:W-:Y:S01]  /*56a0*/  LEA.HI.X.SX32 R17, R233, R121, 0x1, P2 ;  /* 0x00000079e9117211 */ /* 0x000fe200010f0eff */
[----:B------:R1:W4:Y:S01]  /*56b0*/  LDG.E.U16 R23, desc[UR60][R14.64] ;  /* 0x0000003c0e177981 */ /* 0x000322000c1e1500 */
[----:B------:R-:W-:-:S03]  /*56c0*/  IMAD R9, R3, 0x9f, RZ ;  /* 0x0000009f03097824 */ /* 0x000fc600078e02ff */
[----:B------:R0:W4:Y:S04]  /*56d0*/  LDG.E.U16 R39, desc[UR60][R18.64] ;  /* 0x0000003c12277981 */ /* 0x000128000c1e1500 */
[----:B------:R0:W5:Y:S01]  /*56e0*/  LDG.E.U16 R38, desc[UR60][R16.64] ;  /* 0x0000003c10267981 */ /* 0x000162000c1e1500 */
[----:B-1----:R-:W-:Y:S01]  /*56f0*/  IADD3 R14, P1, R43, R120, RZ ;  /* 0x000000782b0e7210 */ /* 0x002fe20007f3e0ff */
[----:B0-----:R-:W-:-:S03]  /*5700*/  IMAD R19, R46, 0x15c, RZ ;  /* 0x0000015c2e137824 */ /* 0x001fc600078e02ff */
[-C--:B------:R-:W-:Y:S02]  /*5710*/  LEA.HI.X.SX32 R15, R9, R121.reuse, 0x1, P1 ;  /* 0x00000079090f7211 */ /* 0x080fe400008f0eff */
[-C--:B------:R-:W-:Y:S01]  /*5720*/  IADD3 R16, P2, R41, R120.reuse, RZ ;  /* 0x0000007829107210 */ /* 0x080fe20007f5e0ff */
[----:B------:R-:W-:Y:S01]  /*5730*/  IMAD R41, R20, 0x13c, RZ ;  /* 0x0000013c14297824 */ /* 0x000fe200078e02ff */
[-C--:B------:R-:W-:Y:S02]  /*5740*/  IADD3 R20, P1, R19, R120.reuse, RZ ;  /* 0x0000007813147210 */ /* 0x080fe40007f3e0ff */
[-C--:B------:R-:W-:Y:S02]  /*5750*/  LEA.HI.X.SX32 R17, R232, R121.reuse, 0x1, P2 ;  /* 0x00000079e8117211 */ /* 0x080fe400010f0eff */
[----:B------:R-:W-:Y:S02]  /*5760*/  LEA.HI.X.SX32 R21, R21, R121, 0x1, P1 ;  /* 0x0000007915157211 */ /* 0x000fe400008f0eff */
[-C--:B------:R-:W-:Y:S01]  /*5770*/  IADD3 R18, P2, R45, R120.reuse, RZ ;  /* 0x000000782d127210 */ /* 0x080fe20007f5e0ff */
[----:B------:R0:W4:Y:S01]  /*5780*/  LDG.E.U16 R42, desc[UR60][R16.64] ;  /* 0x0000003c102a7981 */ /* 0x000122000c1e1500 */
[----:B------:R-:W1:Y:S01]  /*5790*/  LDC R45, c[0x0][0x248] ;  /* 0x00009200ff2d7b82 */ /* 0x000e620000000800 */
[----:B------:R-:W-:-:S02]  /*57a0*/  IADD3 R12, P0, R41, R120, RZ ;  /* 0x00000078290c7210 */ /* 0x000fc40007f1e0ff */
[----:B------:R0:W4:Y:S01]  /*57b0*/  LDG.E.U16 R48, desc[UR60][R20.64] ;  /* 0x0000003c14307981 */ /* 0x000122000c1e1500 */
[----:B------:R-:W-:Y:S01]  /*57c0*/  IMAD R47, R47, 0x15e, RZ ;  /* 0x0000015e2f2f7824 */ /* 0x000fe200078e02ff */
[----:B------:R-:W-:Y:S01]  /*57d0*/  LEA.HI.X.SX32 R13, R25, R121, 0x1, P0 ;  /* 0x00000079190d7211 */ /* 0x000fe200000f0eff */
[----:B------:R-:W-:Y:S01]  /*57e0*/  IMAD R49, R49, 0x16c, RZ ;  /* 0x0000016c31317824 */ /* 0x000fe200078e02ff */
[----:B------:R-:W4:Y:S01]  /*57f0*/  LDG.E.U16 R25, desc[UR60][R14.64] ;  /* 0x0000003c0e197981 */ /* 0x000f22000c1e1500 */
[----:B0-----:R-:W-:-:S03]  /*5800*/  IMAD R17, R44, 0x14c, RZ ;  /* 0x0000014c2c117824 */ /* 0x001fc600078e02ff */
[----:B------:R0:W4:Y:S01]  /*5810*/  LDG.E.U16 R44, desc[UR60][R12.64] ;  /* 0x0000003c0c2c7981 */ /* 0x000122000c1e1500 */
[----:B------:R-:W2:Y:S01]  /*5820*/  LDC R20, c[0x0][0x248] ;  /* 0x00009200ff147b82 */ /* 0x000ea20000000800 */
[----:B------:R-:W-:Y:S01]  /*5830*/  IADD3 R16, P0, R17, R120, RZ ;  /* 0x0000007811107210 */ /* 0x000fe20007f1e0ff */
[----:B------:R-:W-:-:S03]  /*5840*/  IMAD R11, R3, 0xa7, RZ ;  /* 0x000000a7030b7824 */ /* 0x000fc600078e02ff */
[-C--:B------:R-:W-:Y:S02]  /*5850*/  LEA.HI.X.SX32 R17, R230, R121.reuse, 0x1, P0 ;  /* 0x00000079e6117211 */ /* 0x080fe400000f0eff */
[-C--:B0-----:R-:W-:Y:S02]  /*5860*/  IADD3 R12, P0, R47, R120.reuse, RZ ;  /* 0x000000782f0c7210 */ /* 0x081fe40007f1e0ff */
[----:B------:R-:W0:Y:S01]  /*5870*/  LDC R47, c[0x0][0x248] ;  /* 0x00009200ff2f7b82 */ /* 0x000e220000000800 */
[-C--:B------:R-:W-:Y:S01]  /*5880*/  IADD3 R14, P1, R49, R120.reuse, RZ ;  /* 0x00000078310e7210 */ /* 0x080fe20007f3e0ff */
[----:B------:R-:W-:Y:S01]  /*5890*/  IMAD R13, R50, 0x16e, RZ ;  /* 0x0000016e320d7824 */ /* 0x000fe200078e02ff */
[-C--:B------:R-:W-:Y:S01]  /*58a0*/  LEA.HI.X.SX32 R19, R11, R121.reuse, 0x1, P2 ;  /* 0x000000790b137211 */ /* 0x080fe200010f0eff */
[C---:B------:R-:W-:Y:S01]  /*58b0*/  IMAD R9, R3.reuse, 0xaf, RZ ;  /* 0x000000af03097824 */ /* 0x040fe200078e02ff */
[----:B------:R-:W-:Y:S01]  /*58c0*/  LEA.HI.X.SX32 R15, R228, R121, 0x1, P1 ;  /* 0x00000079e40f7211 */ /* 0x000fe200008f0eff */
[----:B------:R1:W4:Y:S01]  /*58d0*/  LDG.E.U16 R46, desc[UR60][R16.64] ;  /* 0x0000003c102e7981 */ /* 0x000322000c1e1500 */
[----:B------:R-:W-:Y:S01]  /*58e0*/  IMAD R11, R3, 0xb7, RZ ;  /* 0x000000b7030b7824 */ /* 0x000fe200078e02ff */
[----:B------:R-:W0:Y:S01]  /*58f0*/  LDC R49, c[0x0][0x248] ;  /* 0x00009200ff317b82 */ /* 0x000e220000000800 */
[----:B-1----:R-:W-:Y:S01]  /*5900*/  IMAD R45, R45, 0x17e, RZ ;  /* 0x0000017e2d2d7824 */ /* 0x002fe200078e02ff */
[----:B------:R1:W4:Y:S04]  /*5910*/  LDG.E.U16 R41, desc[UR60][R18.64] ;  /* 0x0000003c12297981 */ /* 0x000328000c1e1500 */
[----:B------:R2:W4:Y:S01]  /*5920*/  LDG.E.U16 R50, desc[UR60][R14.64] ;  /* 0x0000003c0e327981 */ /* 0x000522000c1e1500 */
[----:B------:R-:W-:-:S02]  /*5930*/  IADD3 R16, P2, R13, R120, RZ ;  /* 0x000000780d107210 */ /* 0x000fc40007f5e0ff */
[-C--:B------:R-:W-:Y:S02]  /*5940*/  LEA.HI.X.SX32 R13, R9, R121.reuse, 0x1, P0 ;  /* 0x00000079090d7211 */ /* 0x080fe400000f0eff */
[-C--:B-1----:R-:W-:Y:S01]  /*5950*/  IADD3 R18, P0, R51, R120.reuse, RZ ;  /* 0x0000007833127210 */ /* 0x082fe20007f1e0ff */
[----:B--2---:R-:W-:Y:S01]  /*5960*/  IMAD R21, R20, 0x1bc, RZ ;  /* 0x000001bc14157824 */ /* 0x004fe200078e02ff */
[-C--:B------:R-:W-:Y:S01]  /*5970*/  LEA.HI.X.SX32 R17, R11, R121.reuse, 0x1, P2 ;  /* 0x000000790b117211 */ /* 0x080fe200010f0eff */
[----:B------:R1:W2:Y:S01]  /*5980*/  LDG.E.U16 R43, desc[UR60][R12.64] ;  /* 0x0000003c0c2b7981 */ /* 0x0002a2000c1e1500 */
[-C--:B------:R-:W-:Y:S01]  /*5990*/  IADD3 R14, P1, R53, R120.reuse, RZ ;  /* 0x00000078350e7210 */ /* 0x080fe20007f3e0ff */
[----:B------:R-:W-:Y:S01]  /*59a0*/  IMAD R9, R3, 0xbf, RZ ;  /* 0x000000bf03097824 */ /* 0x000fe200078e02ff */
[-C--:B------:R-:W-:Y:S01]  /*59b0*/  LEA.HI.X.SX32 R19, R27, R121.reuse, 0x1, P0 ;  /* 0x000000791b137211 */ /* 0x080fe200000f0eff */
[----:B------:R-:W-:Y:S01]  /*59c0*/  IMAD R11, R54, 0x19c, RZ ;  /* 0x0000019c360b7824 */ /* 0x000fe200078e02ff */
[----:B------:R-:W-:Y:S01]  /*59d0*/  LEA.HI.X.SX32 R15, R226, R121, 0x1, P1 ;  /* 0x00000079e20f7211 */ /* 0x000fe200008f0eff */
[----:B------:R-:W0:Y:S01]  /*59e0*/  LDC R51, c[0x0][0x248] ;  /* 0x00009200ff337b82 */ /* 0x000e220000000800 */
[-C--:B------:R-:W-:Y:S01]  /*59f0*/  IADD3 R20, P1, R21, R120.reuse, RZ ;  /* 0x0000007815147210 */ /* 0x080fe20007f3e0ff */
[----:B------:R-:W-:Y:S01]  /*5a00*/  IMAD R55, R55, 0x1ac, RZ ;  /* 0x000001ac37377824 */ /* 0x000fe200078e02ff */
[----:B------:R0:W2:Y:S01]  /*5a10*/  LDG.E.U16 R27, desc[UR60][R16.64] ;  /* 0x0000003c101b7981 */ /* 0x0000a2000c1e1500 */
[----:B-1----:R-:W-:-:S02]  /*5a20*/  IADD3 R12, P0, R45, R120, RZ ;  /* 0x000000782d0c7210 */ /* 0x002fc40007f1e0ff */
[-C--:B------:R-:W-:Y:S01]  /*5a30*/  LEA.HI.X.SX32 R21, R31, R121.reuse, 0x1, P1 ;  /* 0x000000791f157211 */ /* 0x080fe200008f0eff */
[----:B------:R1:W2:Y:S01]  /*5a40*/  LDG.E.U16 R52, desc[UR60][R18.64] ;  /* 0x0000003c12347981 */ /* 0x0002a2000c1e1500 */
[-C--:B------:R-:W-:Y:S01]  /*5a50*/  LEA.HI.X.SX32 R13, R9, R121.reuse, 0x1, P0 ;  /* 0x00000079090d7211 */ /* 0x080fe200000f0eff */
[----:B0-----:R-:W-:Y:S01]  /*5a60*/  IMAD R47, R47, 0x1cc, RZ ;  /* 0x000001cc2f2f7824 */ /* 0x001fe200078e02ff */
[----:B------:R-:W0:Y:S01]  /*5a70*/  LDC R31, c[0x0][0x248] ;  /* 0x00009200ff1f7b82 */ /* 0x000e220000000800 */
[----:B------:R-:W2:Y:S01]  /*5a80*/  LDG.E.U16 R60, desc[UR60][R20.64] ;  /* 0x0000003c143c7981 */ /* 0x000ea2000c1e1500 */
[-C--:B------:R-:W-:Y:S01]  /*5a90*/  IADD3 R16, P0, R11, R120.reuse, RZ ;  /* 0x000000780b107210 */ /* 0x080fe20007f1e0ff */
[----:B------:R-:W-:Y:S02]  /*5aa0*/  IMAD R57, R57, 0x1fc, RZ ;  /* 0x000001fc39397824 */ /* 0x000fe400078e02ff */
[----:B------:R1:W2:Y:S03]  /*5ab0*/  LDG.E.U16 R45, desc[UR60][R12.64] ;  /* 0x0000003c0c2d7981 */ /* 0x0002a6000c1e1500 */
[----:B------:R-:W0:Y:S01]  /*5ac0*/  LDC R11, c[0x0][0x248] ;  /* 0x00009200ff0b7b82 */ /* 0x000e220000000800 */
[----:B-1----:R-:W-:Y:S01]  /*5ad0*/  IADD3 R18, P2, R55, R120, RZ ;  /* 0x0000007837127210 */ /* 0x002fe20007f5e0ff */
[----:B------:R-:W-:Y:S01]  /*5ae0*/  IMAD R49, R49, 0x1dc, RZ ;  /* 0x000001dc31317824 */ /* 0x000fe200078e02ff */
[-C--:B------:R-:W-:Y:S01]  /*5af0*/  LEA.HI.X.SX32 R17, R29, R121.reuse, 0x1, P0 ;  /* 0x000000791d117211 */ /* 0x080fe200000f0eff */
[----:B------:R1:W2:Y:S01]  /*5b00*/  LDG.E.U16 R54, desc[UR60][R14.64] ;  /* 0x0000003c0e367981 */ /* 0x0002a2000c1e1500 */
[----:B------:R-:W-:-:S02]  /*5b10*/  LEA.HI.X.SX32 R19, R224, R121, 0x1, P2 ;  /* 0x00000079e0137211 */ /* 0x000fc400010f0eff */
[----:B------:R-:W-:Y:S01]  /*5b20*/  IADD3 R12, P0, R47, R120, RZ ;  /* 0x000000782f0c7210 */ /* 0x000fe20007f1e0ff */
[----:B------:R-:W0:Y:S01]  /*5b30*/  LDC R20, c[0x0][0x248] ;  /* 0x00009200ff147b82 */ /* 0x000e220000000800 */
[----:B------:R-:W-:Y:S01]  /*5b40*/  IMAD R51, R51, 0x1ec, RZ ;  /* 0x000001ec33337824 */ /* 0x000fe200078e02ff */
[----:B------:R1:W2:Y:S01]  /*5b50*/  LDG.E.U16 R58, desc[UR60][R18.64] ;  /* 0x0000003c123a7981 */ /* 0x0002a2000c1e1500 */
[----:B------:R-:W-:-:S05]  /*5b60*/  LEA.HI.X.SX32 R13, R222, R121, 0x1, P0 ;  /* 0x00000079de0d7211 */ /* 0x000fca00000f0eff */
[----:B------:R-:W0:Y:S01]  /*5b70*/  LDC R29, c[0x0][0x248] ;  /* 0x00009200ff1d7b82 */ /* 0x000e220000000800 */
[-C--:B-1----:R-:W-:Y:S01]  /*5b80*/  IADD3 R14, P1, R49, R120.reuse, RZ ;  /* 0x00000078310e7210 */ /* 0x082fe20007f3e0ff */
[----:B------:R1:W2:Y:S01]  /*5b90*/  LDG.E.U16 R56, desc[UR60][R16.64] ;  /* 0x0000003c10387981 */ /* 0x0002a2000c1e1500 */
[----:B------:R-:W-:Y:S01]  /*5ba0*/  IADD3 R18, P0, R57, R120, RZ ;  /* 0x0000007839127210 */ /* 0x000fe20007f1e0ff */
[----:B------:R-:W-:Y:S02]  /*5bb0*/  IMAD R9, R3, 0xc7, RZ ;  /* 0x000000c703097824 */ /* 0x000fe400078e02ff */
[----:B------:R1:W2:Y:S02]  /*5bc0*/  LDG.E.U16 R62, desc[UR60][R12.64] ;  /* 0x0000003c0c3e7981 */ /* 0x0002a4000c1e1500 */
[----:B------:R-:W3:Y:S01]  /*5bd0*/  LDC R21, c[0x0][0x248] ;  /* 0x00009200ff157b82 */ /* 0x000ee20000000800 */
[----:B------:R-:W-:-:S07]  /*5be0*/  LEA.HI.X.SX32 R19, R35, R121, 0x1, P0 ;  /* 0x0000007923137211 */ /* 0x000fce00000f0eff */
[----:B------:R-:W3:Y:S01]  /*5bf0*/  LDC R47, c[0x0][0x248] ;  /* 0x00009200ff2f7b82 */ /* 0x000ee20000000800 */
[----:B------:R-:W-:-:S07]  /*5c00*/  LEA.HI.X.SX32 R15, R33, R121, 0x1, P1 ;  /* 0x00000079210f7211 */ /* 0x000fce00008f0eff */
[----:B------:R-:W3:Y:S01]  /*5c10*/  LDC R35, c[0x0][0x248] ;  /* 0x00009200ff237b82 */ /* 0x000ee20000000800 */
[----:B0-----:R-:W-:-:S07]  /*5c20*/  IMAD R33, R11, 0x18e, RZ ;  /* 0x0000018e0b217824 */ /* 0x001fce00078e02ff */
[----:B------:R-:W0:Y:S01]  /*5c30*/  LDC R49, c[0x0][0x248] ;  /* 0x00009200ff317b82 */ /* 0x000e220000000800 */
[-C--:B-1----:R-:W-:Y:S01]  /*5c40*/  IADD3 R16, P2, R51, R120.reuse, RZ ;  /* 0x0000007833107210 */ /* 0x082fe20007f5e0ff */
[----:B------:R1:W2:Y:S01]  /*5c50*/  LDG.E.U16 R68, desc[UR60][R18.64] ;  /* 0x0000003c12447981 */ /* 0x0002a2000c1e1500 */
[----:B------:R-:W-:Y:S02]  /*5c60*/  IADD3 R12, P0, R33, R120, RZ ;  /* 0x00000078210c7210 */ /* 0x000fe40007f1e0ff */
[-C--:B------:R-:W-:Y:S01]  /*5c70*/  LEA.HI.X.SX32 R17, R220, R121.reuse, 0x1, P2 ;  /* 0x00000079dc117211 */ /* 0x080fe200010f0eff */
[----:B------:R-:W-:Y:S02]  /*5c80*/  IMAD R29, R29, 0x19e, RZ ;  /* 0x0000019e1d1d7824 */ /* 0x000fe400078e02ff */
[----:B------:R-:W-:Y:S01]  /*5c90*/  IMAD R31, R31, 0x1ae, RZ ;  /* 0x000001ae1f1f7824 */ /* 0x000fe200078e02ff */
[----:B------:R-:W-:Y:S01]  /*5ca0*/  LEA.HI.X.SX32 R13, R9, R121, 0x1, P0 ;  /* 0x00000079090d7211 */ /* 0x000fe200000f0eff */
[----:B------:R3:W2:Y:S01]  /*5cb0*/  LDG.E.U16 R66, desc[UR60][R16.64] ;  /* 0x0000003c10427981 */ /* 0x0006a2000c1e1500 */
[----:B-1----:R-:W-:-:S02]  /*5cc0*/  IMAD R19, R20, 0x1be, RZ ;  /* 0x000001be14137824 */ /* 0x002fc400078e02ff */
[C---:B------:R-:W-:Y:S01]  /*5cd0*/  IMAD R9, R3.reuse, 0xdf, RZ ;  /* 0x000000df03097824 */ /* 0x040fe200078e02ff */
[----:B------:R1:W2:Y:S01]  /*5ce0*/  LDG.E.U16 R64, desc[UR60][R14.64] ;  /* 0x0000003c0e407981 */ /* 0x0002a2000c1e1500 */
[----:B------:R-:W-:Y:S01]  /*5cf0*/  IMAD R11, R3, 0xcf, RZ ;  /* 0x000000cf030b7824 */ /* 0x000fe200078e02ff */
[-C--:B------:R-:W-:Y:S01]  /*5d00*/  IADD3 R18, P0, R19, R120.reuse, RZ ;  /* 0x0000007813127210 */ /* 0x080fe20007f1e0ff */
[----:B---3--:R-:W-:Y:S01]  /*5d10*/  IMAD R21, R21, 0x1ce, RZ ;  /* 0x000001ce15157824 */ /* 0x008fe200078e02ff */
[----:B------:R3:W2:Y:S01]  /*5d20*/  LDG.E.U16 R20, desc[UR60][R12.64] ;  /* 0x0000003c0c147981 */ /* 0x0006a2000c1e1500 */
[----:B------:R-:W-:Y:S01]  /*5d30*/  IMAD R17, R3, 0xd7, RZ ;  /* 0x000000d703117824 */ /* 0x000fe200078e02ff */
[-C--:B------:R-:W-:Y:S02]  /*5d40*/  IADD3 R16, P2, R31, R120.reuse, RZ ;  /* 0x000000781f107210 */ /* 0x080fe40007f5e0ff */
[-C--:B-1----:R-:W-:Y:S02]  /*5d50*/  IADD3 R14, P1, R29, R120.reuse, RZ ;  /* 0x000000781d0e7210 */ /* 0x082fe40007f3e0ff */
[-C--:B------:R-:W-:Y:S01]  /*5d60*/  LEA.HI.X.SX32 R19, R9, R121.reuse, 0x1, P0 ;  /* 0x0000007909137211 */ /* 0x080fe200000f0eff */
[----:B------:R-:W-:Y:S01]  /*5d70*/  IMAD R9, R3, 0xe7, RZ ;  /* 0x000000e703097824 */ /* 0x000fe200078e02ff */
[-C--:B------:R-:W-:Y:S01]  /*5d80*/  LEA.HI.X.SX32 R15, R11, R121.reuse, 0x1, P1 ;  /* 0x000000790b0f7211 */ /* 0x080fe200008f0eff */
[----:B------:R-:W-:Y:S01]  /*5d90*/  IMAD R35, R35, 0x1de, RZ ;  /* 0x000001de23237824 */ /* 0x000fe200078e02ff */
[-C--:B------:R-:W-:Y:S01]  /*5da0*/  LEA.HI.X.SX32 R17, R17, R121.reuse, 0x1, P2 ;  /* 0x0000007911117211 */ /* 0x080fe200010f0eff */
[----:B------:R-:W-:Y:S01]  /*5db0*/  IMAD R47, R47, 0x1ee, RZ ;  /* 0x000001ee2f2f7824 */ /* 0x000fe200078e02ff */
[----:B---3--:R-:W-:Y:S01]  /*5dc0*/  IADD3 R12, P0, R21, R120, RZ ;  /* 0x00000078150c7210 */ /* 0x008fe20007f1e0ff */
[----:B0-----:R-:W-:Y:S01]  /*5dd0*/  IMAD R49, R49, 0x1fe, RZ ;  /* 0x000001fe31317824 */ /* 0x001fe200078e02ff */
[----:B------:R0:W3:Y:S01]  /*5de0*/  LDG.E.U16 R29, desc[UR60][R14.64] ;  /* 0x0000003c0e1d7981 */ /* 0x0000e2000c1e1500 */
[----:B------:R-:W-:Y:S01]  /*5df0*/  IMAD R11, R3, 0xef, RZ ;  /* 0x000000ef030b7824 */ /* 0x000fe200078e02ff */
[----:B------:R-:W-:Y:S01]  /*5e00*/  LEA.HI.X.SX32 R13, R9, R121, 0x1, P0 ;  /* 0x00000079090d7211 */ /* 0x000fe200000f0eff */
[C---:B------:R-:W-:Y:S01]  /*5e10*/  IMAD R21, R3.reuse, 0xf7, RZ ;  /* 0x000000f703157824 */ /* 0x040fe200078e02ff */
[----:B------:R1:W3:Y:S01]  /*5e20*/  LDG.E.U16 R31, desc[UR60][R16.64] ;  /* 0x0000003c101f7981 */ /* 0x0002e2000c1e1500 */
[----:B------:R-:W-:-:S03]  /*5e30*/  IMAD R3, R3, 0xff, RZ ;  /* 0x000000ff03037824 */ /* 0x000fc600078e02ff */
[----:B------:R1:W3:Y:S01]  /*5e40*/  LDG.E.U16 R33, desc[UR60][R18.64] ;  /* 0x0000003c12217981 */ /* 0x0002e2000c1e1500 */
[----:B0-----:R-:W-:-:S03]  /*5e50*/  IADD3 R14, P1, R35, R120, RZ ;  /* 0x00000078230e7210 */ /* 0x001fc60007f3e0ff */
[----:B------:R-:W3:Y:S01]  /*5e60*/  LDG.E.U16 R12, desc[UR60][R12.64] ;  /* 0x0000003c0c0c7981 */ /* 0x000ee2000c1e1500 */
[-C--:B-1----:R-:W-:Y:S02]  /*5e70*/  IADD3 R16, P2, R47, R120.reuse, RZ ;  /* 0x000000782f107210 */ /* 0x082fe40007f5e0ff */
[----:B------:R-:W-:Y:S02]  /*5e80*/  IADD3 R18, P0, R49, R120, RZ ;  /* 0x0000007831127210 */ /* 0x000fe40007f1e0ff */
[-C--:B------:R-:W-:Y:S02]  /*5e90*/  LEA.HI.X.SX32 R15, R11, R121.reuse, 0x1, P1 ;  /* 0x000000790b0f7211 */ /* 0x080fe400008f0eff */
[-C--:B------:R-:W-:Y:S02]  /*5ea0*/  LEA.HI.X.SX32 R17, R21, R121.reuse, 0x1, P2 ;  /* 0x0000007915117211 */ /* 0x080fe400010f0eff */
[----:B------:R-:W-:Y:S01]  /*5eb0*/  LEA.HI.X.SX32 R19, R3, R121, 0x1, P0 ;  /* 0x0000007903137211 */ /* 0x000fe200000f0eff */
[----:B------:R-:W3:Y:S04]  /*5ec0*/  LDG.E.U16 R14, desc[UR60][R14.64] ;  /* 0x0000003c0e0e7981 */ /* 0x000ee8000c1e1500 */
[----:B------:R-:W3:Y:S04]  /*5ed0*/  LDG.E.U16 R16, desc[UR60][R16.64] ;  /* 0x0000003c10107981 */ /* 0x000ee8000c1e1500 */
[----:B------:R-:W3:Y:S04]  /*5ee0*/  LDG.E.U16 R18, desc[UR60][R18.64] ;  /* 0x0000003c12127981 */ /* 0x000ee8000c1e1500 */
[----:B------:R-:W-:Y:S04]  /*5ef0*/  STL [R1], RZ ;  /* 0x000000ff01007387 */ /* 0x000fe80000100800 */
[----:B------:R-:W-:Y:S04]  /*5f00*/  STL [R1+0x4], RZ ;  /* 0x000004ff01007387 */ /* 0x000fe80000100800 */
        /* <DEDUP_REMOVED lines=112> */
[----:B------:R-:W-:Y:S01]  /*6610*/  STL [R1+0x1c8], RZ ;  /* 0x0001c8ff01007387 */ /* 0x000fe20000100800 */
[----:B------:R-:W-:-:S03]  /*6620*/  LOP3.LUT R203, R203, 0x70, RZ, 0x3c, !PT ;  /* 0x00000070cbcb7812 */ /* 0x000fc600078e3cff */
[----:B------:R-:W-:Y:S04]  /*6630*/  STL [R1+0x1cc], RZ ;  /* 0x0001ccff01007387 */ /* 0x000fe80000100800 */
[----:B------:R-:W-:Y:S04]  /*6640*/  STL [R1+0x1d0], RZ ;  /* 0x0001d0ff01007387 */ /* 0x000fe80000100800 */
[----:B------:R-:W-:Y:S04]  /*6650*/  STL [R1+0x1d4], RZ ;  /* 0x0001d4ff01007387 */ /* 0x000fe80000100800 */
[----:B------:R-:W-:Y:S01]  /*6660*/  STL [R1+0x1d8], RZ ;  /* 0x0001d8ff01007387 */ /* 0x000fe20000100800 */
[----:B------:R-:W-:-:S03]  /*6670*/  IADD3 R203, R164, R203, RZ ;  /* 0x000000cba4cb7210 */ /* 0x000fc60007ffe0ff */
[----:B------:R-:W-:Y:S04]  /*6680*/  STL [R1+0x1dc], RZ ;  /* 0x0001dcff01007387 */ /* 0x000fe80000100800 */
[----:B------:R-:W-:Y:S04]  /*6690*/  STL [R1+0x1e0], RZ ;  /* 0x0001e0ff01007387 */ /* 0x000fe80000100800 */
[----:B------:R-:W-:Y:S04]  /*66a0*/  STL [R1+0x1e4], RZ ;  /* 0x0001e4ff01007387 */ /* 0x000fe80000100800 */
[----:B------:R-:W-:Y:S04]  /*66b0*/  STL [R1+0x1e8], RZ ;  /* 0x0001e8ff01007387 */ /* 0x000fe80000100800 */
[----:B------:R-:W-:Y:S04]  /*66c0*/  STL [R1+0x1ec], RZ ;  /* 0x0001ecff01007387 */ /* 0x000fe80000100800 */
[----:B------:R-:W-:Y:S04]  /*66d0*/  STL [R1+0x1f0], RZ ;  /* 0x0001f0ff01007387 */ /* 0x000fe80000100800 */
[----:B------:R-:W-:Y:S04]  /*66e0*/  STS.U16 [R5+0x2300], R206 ;  /* 0x002300ce05007388 */ /* 0x000fe80000000400 */
[----:B------:R-:W-:Y:S04]  /*66f0*/  STL [R1+0x1f4], RZ ;  /* 0x0001f4ff01007387 */ /* 0x000fe80000100800 */
[----:B------:R-:W-:Y:S04]  /*6700*/  STS.U16 [R5+0x2700], R2 ;  /* 0x0027000205007388 */ /* 0x000fe80000000400 */
[----:B------:R-:W-:Y:S04]  /*6710*/  STS.U16 [R5+0x2b00], R208 ;  /* 0x002b00d005007388 */ /* 0x000fe80000000400 */
[----:B------:R-:W-:Y:S04]  /*6720*/  STS.U16 [R5+0x2f00], R8 ;  /* 0x002f000805007388 */ /* 0x000fe80000000400 */
[----:B------:R-:W-:Y:S04]  /*6730*/  STS.U16 [R5+0x3300], R212 ;  /* 0x003300d405007388 */ /* 0x000fe80000000400 */
[----:B------:R-:W-:Y:S04]  /*6740*/  STS.U16 [R5+0x3700], R10 ;  /* 0x0037000a05007388 */ /* 0x000fe80000000400 */
[----:B------:R-:W-:Y:S04]  /*6750*/  STS.U16 [R5+0x3b00], R214 ;  /* 0x003b00d605007388 */ /* 0x000fe80000000400 */
[----:B------:R-:W-:Y:S04]  /*6760*/  STS.U16 [R5+0x3f00], R194 ;  /* 0x003f00c205007388 */ /* 0x000fe80000000400 */
[----:B-----5:R-:W-:Y:S04]  /*6770*/  STS.U16 [R5+0x4300], R38 ;  /* 0x0043002605007388 */ /* 0x020fe80000000400 */
[----:B------:R-:W-:Y:S04]  /*6780*/  STS.U16 [R5+0x4700], R40 ;  /* 0x0047002805007388 */ /* 0x000fe80000000400 */
[----:B----4-:R-:W-:Y:S04]  /*6790*/  STS.U16 [R5+0x4b00], R42 ;  /* 0x004b002a05007388 */ /* 0x010fe80000000400 */
[----:B------:R-:W-:Y:S04]  /*67a0*/  STS.U16 [R5+0x4f00], R44 ;  /* 0x004f002c05007388 */ /* 0x000fe80000000400 */
[----:B------:R-:W-:Y:S04]  /*67b0*/  STS.U16 [R5+0x5300], R46 ;  /* 0x0053002e05007388 */ /* 0x000fe80000000400 */
[----:B------:R-:W-:Y:S04]  /*67c0*/  STS.U16 [R5+0x5700], R48 ;  /* 0x0057003005007388 */ /* 0x000fe80000000400 */
[----:B------:R-:W-:Y:S04]  /*67d0*/  STS.U16 [R5+0x5b00], R50 ;  /* 0x005b003205007388 */ /* 0x000fe80000000400 */
[----:B--2---:R-:W-:Y:S04]  /*67e0*/  STS.U16 [R5+0x5f00], R52 ;  /* 0x005f003405007388 */ /* 0x004fe80000000400 */
        /* <DEDUP_REMOVED lines=8> */
[----:B------:R-:W-:Y:S04]  /*6870*/  STL [R1+0x1f8], RZ ;  /* 0x0001f8ff01007387 */ /* 0x000fe80000100800 */
[----:B------:R0:W-:Y:S04]  /*6880*/  STS.U16 [R203+0x1380], R0 ;  /* 0x00138000cb007388 */ /* 0x0001e80000000400 */
[----:B------:R-:W-:Y:S04]  /*6890*/  STS.U16 [R203+0x2380], R22 ;  /* 0x00238016cb007388 */ /* 0x000fe80000000400 */
[----:B------:R-:W-:Y:S01]  /*68a0*/  STS.U16 [R203+0x4780], R23 ;  /* 0x00478017cb007388 */ /* 0x000fe20000000400 */
[----:B0-----:R-:W-:-:S03]  /*68b0*/  IADD3 R0, R187, 0x80, RZ ;  /* 0x00000080bb007810 */ /* 0x001fc60007ffe0ff */
[----:B------:R-:W-:Y:S04]  /*68c0*/  STS.U16 [R203+0x6380], R20 ;  /* 0x00638014cb007388 */ /* 0x000fe80000000400 */
[----:B---3--:R-:W-:Y:S04]  /*68d0*/  STS.U16 [R203+0x7380], R12 ;  /* 0x0073800ccb007388 */ /* 0x008fe80000000400 */
[----:B------:R-:W-:Y:S04]  /*68e0*/  STS.U16 [R203+0x7780], R14 ;  /* 0x0077800ecb007388 */ /* 0x000fe80000000400 */
[----:B------:R-:W-:Y:S04]  /*68f0*/  STS.U16 [R203+0x7b80], R16 ;  /* 0x007b8010cb007388 */ /* 0x000fe80000000400 */
[----:B------:R-:W-:Y:S04]  /*6900*/  STS.U16 [R203+0x7f80], R18 ;  /* 0x007f8012cb007388 */ /* 0x000fe80000000400 */
[----:B------:R-:W-:Y:S01]  /*6910*/  STL [R1+0x1fc], RZ ;  /* 0x0001fcff01007387 */ /* 0x000fe20000100800 */
[----:B------:R-:W-:Y:S01]  /*6920*/  ISETP.GE.AND P0, PT, R0, 0x1, PT ;  /* 0x000000010000780c */ /* 0x000fe20003f06270 */
[----:B------:R-:W-:Y:S01]  /*6930*/  IMAD.MOV.U32 R215, RZ, RZ, 0x3f800000 ;  /* 0x3f800000ffd77424 */ /* 0x000fe200078e00ff */
[----:B------:R-:W-:Y:S01]  /*6940*/  MOV R218, 0x3f800000 ;  /* 0x3f80000000da7802 */ /* 0x000fe20000000f00 */
[----:B------:R-:W-:Y:S01]  /*6950*/  STS.U16 [R203+0x380], R122 ;  /* 0x0003807acb007388 */ /* 0x000fe20000000400 */
[----:B------:R-:W-:-:S02]  /*6960*/  MOV R5, 0xff800000 ;  /* 0xff80000000057802 */ /* 0x000fc40000000f00 */
[----:B------:R-:W-:Y:S02]  /*6970*/  CS2R R46, SRZ ;  /* 0x00000000002e7805 */ /* 0x000fe4000001ff00 */
[----:B------:R-:W-:Y:S01]  /*6980*/  MOV R217, 0x3f800000 ;  /* 0x3f80000000d97802 */ /* 0x000fe20000000f00 */
[----:B------:R-:W-:Y:S01]  /*6990*/  STS.U16 [R203+0x780], R124 ;  /* 0x0007807ccb007388 */ /* 0x000fe20000000400 */
[----:B------:R-:W-:Y:S02]  /*69a0*/  MOV R216, 0x3f800000 ;  /* 0x3f80000000d87802 */ /* 0x000fe40000000f00 */
[----:B------:R-:W-:Y:S02]  /*69b0*/  CS2R R48, SRZ ;  /* 0x0000000000307805 */ /* 0x000fe4000001ff00 */
[----:B------:R-:W-:Y:S01]  /*69c0*/  CS2R R50, SRZ ;  /* 0x0000000000327805 */ /* 0x000fe2000001ff00 */
[----:B------:R-:W-:Y:S01]  /*69d0*/  STS.U16 [R203+0xb80], R126 ;  /* 0x000b807ecb007388 */ /* 0x000fe20000000400 */
[----:B------:R-:W-:-:S02]  /*69e0*/  CS2R R52, SRZ ;  /* 0x0000000000347805 */ /* 0x000fc4000001ff00 */
[----:B------:R-:W-:Y:S02]  /*69f0*/  CS2R R54, SRZ ;  /* 0x0000000000367805 */ /* 0x000fe4000001ff00 */
[----:B------:R-:W-:Y:S01]  /*6a00*/  CS2R R56, SRZ ;  /* 0x0000000000387805 */ /* 0x000fe2000001ff00 */
[----:B------:R-:W-:Y:S01]  /*6a10*/  STS.U16 [R203+0xf80], R128 ;  /* 0x000f8080cb007388 */ /* 0x000fe20000000400 */
[----:B------:R-:W-:Y:S02]  /*6a20*/  CS2R R58, SRZ ;  /* 0x00000000003a7805 */ /* 0x000fe4000001ff00 */
[----:B------:R-:W-:Y:S02]  /*6a30*/  CS2R R60, SRZ ;  /* 0x00000000003c7805 */ /* 0x000fe4000001ff00 */
[----:B------:R-:W-:Y:S01]  /*6a40*/  CS2R R62, SRZ ;  /* 0x00000000003e7805 */ /* 0x000fe2000001ff00 */
[----:B------:R0:W-:Y:S01]  /*6a50*/  STS.U16 [R203+0x1780], R4 ;  /* 0x00178004cb007388 */ /* 0x0001e20000000400 */
[----:B------:R-:W-:-:S02]  /*6a60*/  CS2R R64, SRZ ;  /* 0x0000000000407805 */ /* 0x000fc4000001ff00 */
[----:B------:R-:W-:Y:S02]  /*6a70*/  CS2R R66, SRZ ;  /* 0x0000000000427805 */ /* 0x000fe4000001ff00 */
[----:B------:R-:W-:Y:S01]  /*6a80*/  CS2R R68, SRZ ;  /* 0x0000000000447805 */ /* 0x000fe2000001ff00 */
[----:B------:R1:W-:Y:S01]  /*6a90*/  STS.U16 [R203+0x1b80], R6 ;  /* 0x001b8006cb007388 */ /* 0x0003e20000000400 */
[----:B------:R-:W-:Y:S02]  /*6aa0*/  CS2R R70, SRZ ;  /* 0x0000000000467805 */ /* 0x000fe4000001ff00 */
[----:B------:R-:W-:Y:S02]  /*6ab0*/  CS2R R72, SRZ ;  /* 0x0000000000487805 */ /* 0x000fe4000001ff00 */
[----:B------:R-:W-:Y:S01]  /*6ac0*/  CS2R R74, SRZ ;  /* 0x00000000004a7805 */ /* 0x000fe2000001ff00 */
[----:B------:R2:W-:Y:S01]  /*6ad0*/  STS.U16 [R203+0x1f80], R7 ;  /* 0x001f8007cb007388 */ /* 0x0005e20000000400 */
[----:B------:R-:W-:-:S02]  /*6ae0*/  CS2R R76, SRZ ;  /* 0x00000000004c7805 */ /* 0x000fc4000001ff00 */
[----:B0-----:R-:W-:Y:S02]  /*6af0*/  MOV R4, 0xff800000 ;  /* 0xff80000000047802 */ /* 0x001fe40000000f00 */
[----:B------:R-:W-:Y:S01]  /*6b00*/  CS2R R78, SRZ ;  /* 0x00000000004e7805 */ /* 0x000fe2000001ff00 */
[----:B------:R-:W-:Y:S01]  /*6b10*/  STS.U16 [R203+0x2780], R24 ;  /* 0x00278018cb007388 */ /* 0x000fe20000000400 */
[----:B------:R-:W-:Y:S01]  /*6b20*/  CS2R R80, SRZ ;  /* 0x0000000000507805 */ /* 0x000fe2000001ff00 */
[----:B-1----:R-:W-:Y:S01]  /*6b30*/  IMAD.MOV.U32 R6, RZ, RZ, -0x800000 ;  /* 0xff800000ff067424 */ /* 0x002fe200078e00ff */
[----:B------:R-:W-:Y:S01]  /*6b40*/  CS2R R82, SRZ ;  /* 0x0000000000527805 */ /* 0x000fe2000001ff00 */
[----:B------:R-:W-:Y:S01]  /*6b50*/  STS.U16 [R203+0x2b80], R26 ;  /* 0x002b801acb007388 */ /* 0x000fe20000000400 */
[----:B------:R-:W-:Y:S02]  /*6b60*/  CS2R R84, SRZ ;  /* 0x0000000000547805 */ /* 0x000fe4000001ff00 */
[----:B--2---:R-:W-:-:S02]  /*6b70*/  MOV R7, 0xff800000 ;  /* 0xff80000000077802 */ /* 0x004fc40000000f00 */
[----:B------:R-:W-:Y:S01]  /*6b80*/  CS2R R86, SRZ ;  /* 0x0000000000567805 */ /* 0x000fe2000001ff00 */
[----:B------:R-:W-:Y:S01]  /*6b90*/  STS.U16 [R203+0x2f80], R28 ;  /* 0x002f801ccb007388 */ /* 0x000fe20000000400 */
[----:B------:R-:W-:Y:S02]  /*6ba0*/  CS2R R88, SRZ ;  /* 0x0000000000587805 */ /* 0x000fe4000001ff00 */
[----:B------:R-:W-:Y:S02]  /*6bb0*/  CS2R R90, SRZ ;  /* 0x00000000005a7805 */ /* 0x000fe4000001ff00 */
[----:B------:R-:W-:Y:S01]  /*6bc0*/  CS2R R92, SRZ ;  /* 0x00000000005c7805 */ /* 0x000fe2000001ff00 */
[----:B------:R-:W-:Y:S01]  /*6bd0*/  STS.U16 [R203+0x3380], R30 ;  /* 0x0033801ecb007388 */ /* 0x000fe20000000400 */
[----:B------:R-:W-:Y:S02]  /*6be0*/  CS2R R94, SRZ ;  /* 0x00000000005e7805 */ /* 0x000fe4000001ff00 */
[----:B------:R-:W-:-:S02]  /*6bf0*/  CS2R R96, SRZ ;  /* 0x0000000000607805 */ /* 0x000fc4000001ff00 */
[----:B------:R-:W-:Y:S01]  /*6c00*/  CS2R R98, SRZ ;  /* 0x0000000000627805 */ /* 0x000fe2000001ff00 */
[----:B------:R-:W-:Y:S01]  /*6c10*/  STS.U16 [R203+0x3780], R32 ;  /* 0x00378020cb007388 */ /* 0x000fe20000000400 */
[----:B------:R-:W-:Y:S02]  /*6c20*/  CS2R R100, SRZ ;  /* 0x0000000000647805 */ /* 0x000fe4000001ff00 */
[----:B------:R-:W-:Y:S02]  /*6c30*/  CS2R R102, SRZ ;  /* 0x0000000000667805 */ /* 0x000fe4000001ff00 */
[----:B------:R-:W-:Y:S01]  /*6c40*/  CS2R R104, SRZ ;  /* 0x0000000000687805 */ /* 0x000fe2000001ff00 */
[----:B------:R0:W-:Y:S01]  /*6c50*/  STS.U16 [R203+0x3b80], R34 ;  /* 0x003b8022cb007388 */ /* 0x0001e20000000400 */
        /* <DEDUP_REMOVED lines=9> */
[----:B0-----:R-:W-:-:S02]  /*6cf0*/  CS2R R34, SRZ ;  /* 0x0000000000227805 */ /* 0x001fc4000001ff00 */
[----:B------:R-:W-:Y:S01]  /*6d00*/  CS2R R120, SRZ ;  /* 0x0000000000787805 */ /* 0x000fe2000001ff00 */
[----:B------:R0:W-:Y:S01]  /*6d10*/  STS.U16 [R203+0x4b80], R39 ;  /* 0x004b8027cb007388 */ /* 0x0001e20000000400 */
[----:B------:R-:W-:Y:S02]  /*6d20*/  CS2R R122, SRZ ;  /* 0x00000000007a7805 */ /* 0x000fe4000001ff00 */
[----:B------:R-:W-:Y:S02]  /*6d30*/  CS2R R124, SRZ ;  /* 0x00000000007c7805 */ /* 0x000fe4000001ff00 */
[----:B------:R-:W-:Y:S01]  /*6d40*/  CS2R R126, SRZ ;  /* 0x00000000007e7805 */ /* 0x000fe2000001ff00 */
[----:B------:R2:W-:Y:S01]  /*6d50*/  STS.U16 [R203+0x4f80], R25 ;  /* 0x004f8019cb007388 */ /* 0x0005e20000000400 */
[----:B------:R-:W-:Y:S02]  /*6d60*/  CS2R R128, SRZ ;  /* 0x0000000000807805 */ /* 0x000fe4000001ff00 */
[----:B-1----:R-:W-:-:S02]  /*6d70*/  CS2R R36, SRZ ;  /* 0x0000000000247805 */ /* 0x002fc4000001ff00 */
[----:B------:R-:W-:Y:S01]  /*6d80*/  CS2R R130, SRZ ;  /* 0x0000000000827805 */ /* 0x000fe2000001ff00 */
[----:B------:R1:W-:Y:S01]  /*6d90*/  STS.U16 [R203+0x5380], R41 ;  /* 0x00538029cb007388 */ /* 0x0003e20000000400 */
[----:B------:R-:W-:Y:S02]  /*6da0*/  CS2R R132, SRZ ;  /* 0x0000000000847805 */ /* 0x000fe4000001ff00 */
[----:B0-----:R-:W-:Y:S02]  /*6db0*/  CS2R R38, SRZ ;  /* 0x0000000000267805 */ /* 0x001fe4000001ff00 */
[----:B------:R-:W-:Y:S01]  /*6dc0*/  CS2R R134, SRZ ;  /* 0x0000000000867805 */ /* 0x000fe2000001ff00 */
[----:B------:R0:W-:Y:S01]  /*6dd0*/  STS.U16 [R203+0x5780], R43 ;  /* 0x0057802bcb007388 */ /* 0x0001e20000000400 */
[----:B------:R-:W-:Y:S02]  /*6de0*/  CS2R R136, SRZ ;  /* 0x0000000000887805 */ /* 0x000fe4000001ff00 */
[----:B--2---:R-:W-:-:S02]  /*6df0*/  CS2R R24, SRZ ;  /* 0x0000000000187805 */ /* 0x004fc4000001ff00 */
[----:B------:R-:W-:Y:S01]  /*6e00*/  CS2R R138, SRZ ;  /* 0x00000000008a7805 */ /* 0x000fe2000001ff00 */
[----:B------:R2:W-:Y:S01]  /*6e10*/  STS.U16 [R203+0x5b80], R27 ;  /* 0x005b801bcb007388 */ /* 0x0005e20000000400 */
[----:B------:R-:W-:Y:S02]  /*6e20*/  CS2R R140, SRZ ;  /* 0x00000000008c7805 */ /* 0x000fe4000001ff00 */
[----:B-1----:R-:W-:Y:S02]  /*6e30*/  CS2R R40, SRZ ;  /* 0x0000000000287805 */ /* 0x002fe4000001ff00 */
[----:B------:R-:W-:Y:S01]  /*6e40*/  CS2R R142, SRZ ;  /* 0x00000000008e7805 */ /* 0x000fe2000001ff00 */
[----:B------:R1:W-:Y:S01]  /*6e50*/  STS.U16 [R203+0x5f80], R45 ;  /* 0x005f802dcb007388 */ /* 0x0003e20000000400 */
[----:B------:R-:W-:Y:S02]  /*6e60*/  CS2R R144, SRZ ;  /* 0x0000000000907805 */ /* 0x000fe4000001ff00 */
[----:B0-----:R-:W-:-:S02]  /*6e70*/  CS2R R42, SRZ ;  /* 0x00000000002a7805 */ /* 0x001fc4000001ff00 */
[----:B------:R-:W-:Y:S01]  /*6e80*/  CS2R R146, SRZ ;  /* 0x0000000000927805 */ /* 0x000fe2000001ff00 */
[----:B------:R0:W-:Y:S01]  /*6e90*/  STS.U16 [R203+0x6780], R29 ;  /* 0x0067801dcb007388 */ /* 0x0001e20000000400 */
[----:B------:R-:W-:Y:S02]  /*6ea0*/  CS2R R148, SRZ ;  /* 0x0000000000947805 */ /* 0x000fe4000001ff00 */
[----:B--2---:R-:W-:Y:S02]  /*6eb0*/  CS2R R26, SRZ ;  /* 0x00000000001a7805 */ /* 0x004fe4000001ff00 */
[----:B------:R-:W-:Y:S01]  /*6ec0*/  CS2R R150, SRZ ;  /* 0x0000000000967805 */ /* 0x000fe2000001ff00 */
[----:B------:R2:W-:Y:S01]  /*6ed0*/  STS.U16 [R203+0x6b80], R31 ;  /* 0x006b801fcb007388 */ /* 0x0005e20000000400 */
[----:B------:R-:W-:Y:S02]  /*6ee0*/  LOP3.LUT R0, R185, 0x7f, RZ, 0xc0, !PT ;  /* 0x0000007fb9007812 */ /* 0x000fe400078ec0ff */
[----:B-1----:R-:W-:-:S02]  /*6ef0*/  CS2R R44, SRZ ;  /* 0x00000000002c7805 */ /* 0x002fc4000001ff00 */
[C---:B------:R-:W-:Y:S01]  /*6f00*/  LOP3.LUT R2, R185.reuse, 0x60, RZ, 0xc0, !PT ;  /* 0x00000060b9027812 */ /* 0x040fe200078ec0ff */
[----:B------:R1:W-:Y:S01]  /*6f10*/  STS.U16 [R203+0x6f80], R33 ;  /* 0x006f8021cb007388 */ /* 0x0003e20000000400 */
[----:B------:R-:W-:Y:S02]  /*6f20*/  LOP3.LUT R3, R185, 0xf, RZ, 0xc0, !PT ;  /* 0x0000000fb9037812 */ /* 0x000fe400078ec0ff */
[----:B0-----:R-:W-:Y:S02]  /*6f30*/  CS2R R28, SRZ ;  /* 0x00000000001c7805 */ /* 0x001fe4000001ff00 */
[----:B--2---:R-:W-:Y:S02]  /*6f40*/  CS2R R30, SRZ ;  /* 0x00000000001e7805 */ /* 0x004fe4000001ff00 */
[----:B-1----:R-:W-:Y:S01]  /*6f50*/  CS2R R32, SRZ ;  /* 0x0000000000207805 */ /* 0x002fe2000001ff00 */
[----:B------:R-:W-:Y:S06]  /*6f60*/  @!P0 BRA `(.L_x_0) ;  /* 0x0000006800388947 */ /* 0x000fec0003800000 */
[----:B------:R-:W0:Y:S01]  /*6f70*/  LDC R21, c[0x0][0x268] ;  /* 0x00009a00ff157b82 */ /* 0x000e220000000800 */
[--C-:B------:R-:W-:Y:S01]  /*6f80*/  SHF.R.U32.HI R4, RZ, 0x2, R185.reuse ;  /* 0x00000002ff047819 */ /* 0x100fe200000116b9 */
[----:B------:R-:W-:Y:S01]  /*6f90*/  IMAD.MOV.U32 R178, RZ, RZ, -0x800000 ;  /* 0xff800000ffb27424 */ /* 0x000fe200078e00ff */
[----:B------:R-:W-:Y:S02]  /*6fa0*/  SHF.R.U32.HI R185, RZ, 0x4, R185 ;  /* 0x00000004ffb97819 */ /* 0x000fe400000116b9 */
[----:B------:R-:W-:Y:S02]  /*6fb0*/  CS2R R168, SRZ ;  /* 0x0000000000a87805 */ /* 0x000fe4000001ff00 */
[----:B------:R-:W-:Y:S01]  /*6fc0*/  SHF.R.U32.HI R12, RZ, 0x1, R2 ;  /* 0x00000001ff0c7819 */ /* 0x000fe20000011602 */
[----:B------:R-:W-:Y:S01]  /*6fd0*/  IMAD.MOV.U32 R215, RZ, RZ, 0x3f800000 ;  /* 0x3f800000ffd77424 */ /* 0x000fe200078e00ff */
[----:B------:R-:W-:Y:S01]  /*6fe0*/  SGXT.U32 R2, R185, 0x3 ;  /* 0x00000003b902781a */ /* 0x000fe20000000000 */
[----:B------:R-:W1:Y:S01]  /*6ff0*/  LDC.64 R218, c[0x0][0x260] ;  /* 0x00009800ffda7b82 */ /* 0x000e620000000a00 */
[----:B------:R-:W-:-:S02]  /*7000*/  SHF.R.U32.HI R252, RZ, 0x4, R164 ;  /* 0x00000004fffc7819 */ /* 0x000fc400000116a4 */
[----:B------:R-:W-:Y:S02]  /*7010*/  CS2R R28, SRZ ;  /* 0x00000000001c7805 */ /* 0x000fe4000001ff00 */
[----:B------:R-:W-:Y:S02]  /*7020*/  SGXT.U32 R4, R4, 0x3 ;  /* 0x000000030404781a */ /* 0x000fe40000000000 */
[----:B------:R-:W-:Y:S02]  /*7030*/  CS2R R30, SRZ ;  /* 0x00000000001e7805 */ /* 0x000fe4000001ff00 */
[----:B------:R-:W-:Y:S02]  /*7040*/  SGXT.U32 R252, R252, 0xe ;  /* 0x0000000efcfc781a */ /* 0x000fe40000000000 */
[----:B------:R-:W-:Y:S02]  /*7050*/  CS2R R32, SRZ ;  /* 0x0000000000207805 */ /* 0x000fe4000001ff00 */
[----:B------:R-:W-:Y:S01]  /*7060*/  LOP3.LUT R12, R187, R12, R4, 0xfe, !PT ;  /* 0x0000000cbb0c7212 */ /* 0x000fe200078efe04 */
[----:B------:R-:W2:Y:S01]  /*7070*/  LDC.64 R212, c[0x0][0x250] ;  /* 0x00009400ffd47b82 */ /* 0x000ea20000000a00 */
[----:B------:R-:W-:-:S02]  /*7080*/  IADD3 R9, P1, R252, 0x80, RZ ;  /* 0x00000080fc097810 */ /* 0x000fc40007f3e0ff */
[----:B------:R-:W-:Y:S02]  /*7090*/  CS2R R34, SRZ ;  /* 0x0000000000227805 */ /* 0x000fe4000001ff00 */
[----:B------:R-:W-:Y:S02]  /*70a0*/  MOV R13, RZ ;  /* 0x000000ff000d7202 */ /* 0x000fe40000000f00 */
[----:B------:R-:W-:Y:S02]  /*70b0*/  CS2R R36, SRZ ;  /* 0x0000000000247805 */ /* 0x000fe4000001ff00 */
[----:B------:R-:W-:Y:S02]  /*70c0*/  R2UR UR4, R9 ;  /* 0x00000000090472ca */ /* 0x000fe400000e0000 */
[----:B------:R-:W-:Y:S02]  /*70d0*/  CS2R R38, SRZ ;  /* 0x0000000000267805 */ /* 0x000fe4000001ff00 */
[----:B------:R-:W-:Y:S01]  /*70e0*/  ISETP.NE.U32.AND P0, PT, R180, RZ, PT ;  /* 0x000000ffb400720c */ /* 0x000fe20003f05070 */
[----:B0-----:R-:W-:Y:S01]  /*70f0*/  IMAD R5, R2, R21, RZ ;  /* 0x0000001502057224 */ /* 0x001fe200078e02ff */
[----:B------:R-:W0:Y:S01]  /*7100*/  LDC R15, c[0x0][0x258] ;  /* 0x00009600ff0f7b82 */ /* 0x000e220000000800 */
[----:B------:R-:W-:-:S02]  /*7110*/  IADD3 R2, R164, 0x10000, RZ ;  /* 0x00010000a4027810 */ /* 0x000fc40007ffe0ff */
[----:B------:R-:W-:Y:S02]  /*7120*/  CS2R R40, SRZ ;  /* 0x0000000000287805 */ /* 0x000fe4000001ff00 */
[----:B------:R-:W-:Y:S02]  /*7130*/  LEA R170, R180, R182, 0x5 ;  /* 0x000000b6b4aa7211 */ /* 0x000fe400078e28ff */
[----:B------:R-:W-:Y:S02]  /*7140*/  CS2R R42, SRZ ;  /* 0x00000000002a7805 */ /* 0x000fe4000001ff00 */
[----:B------:R-:W-:Y:S02]  /*7150*/  SHF.R.U32.HI R2, RZ, 0x4, R2 ;  /* 0x00000004ff027819 */ /* 0x000fe40000011602 */
[----:B------:R-:W-:Y:S02]  /*7160*/  CS2R R44, SRZ ;  /* 0x00000000002c7805 */ /* 0x000fe4000001ff00 */
[C---:B------:R-:W-:Y:S01]  /*7170*/  LEA R6, R21.reuse, R5, 0x3 ;  /* 0x0000000515067211 */ /* 0x040fe200078e18ff */
[----:B------:R-:W3:Y:S01]  /*7180*/  LDC.64 R18, c[0x0][0x218] ;  /* 0x00008600ff127b82 */ /* 0x000ee20000000a00 */
[----:B------:R-:W-:Y:S01]  /*7190*/  SGXT.U32 R2, R2, 0xe ;  /* 0x0000000e0202781a */ /* 0x000fe20000000000 */
[----:B-1----:R-:W-:Y:S01]  /*71a0*/  IMAD R218, R238, R218, RZ ;  /* 0x000000daeeda7224 */ /* 0x002fe200078e02ff */
[----:B------:R-:W-:Y:S01]  /*71b0*/  LOP3.LUT R176, R170, 0x10, RZ, 0x3c, !PT ;  /* 0x00000010aab07812 */ /* 0x000fe200078e3cff */
[----:B------:R-:W-:Y:S01]  /*71c0*/  IMAD R7, R21, 0x8, R6 ;  /* 0x0000000815077824 */ /* 0x000fe200078e0206 */
[----:B------:R-:W-:-:S02]  /*71d0*/  R2UR UR50, R2 ;  /* 0x00000000023272ca */ /* 0x000fc400000e0000 */
[----:B------:R-:W-:Y:S02]  /*71e0*/  CS2R R46, SRZ ;  /* 0x00000000002e7805 */ /* 0x000fe4000001ff00 */
[----:B------:R-:W-:Y:S01]  /*71f0*/  IADD3 R4, P2, R2, 0x2, RZ ;  /* 0x0000000202047810 */ /* 0x000fe20007f5e0ff */
[----:B------:R-:W1:Y:S01]  /*7200*/  LDC.64 R16, c[0x0][0x220] ;  /* 0x00008800ff107b82 */ /* 0x000e620000000a00 */
[----:B------:R-:W-:Y:S01]  /*7210*/  MOV R2, RZ ;  /* 0x000000ff00027202 */ /* 0x000fe20000000f00 */
[----:B--2---:R-:W-:Y:S01]  /*7220*/  IMAD R212, R238, R212, RZ ;  /* 0x000000d4eed47224 */ /* 0x004fe200078e02ff */
[----:B------:R-:W-:Y:S01]  /*7230*/  R2UR UR6, R4 ;  /* 0x00000000040672ca */ /* 0x000fe200000e0000 */
[----:B------:R-:W-:Y:S01]  /*7240*/  IMAD R20, R213, 0xf, RZ ;  /* 0x0000000fd5147824 */ /* 0x000fe200078e02ff */
[----:B------:R-:W-:Y:S01]  /*7250*/  IADD3.X R4, R2, 0x40000040, RZ, P1, !PT ;  /* 0x4000004002047810 */ /* 0x000fe20000ffe4ff */
[----:B------:R-:W-:Y:S01]  /*7260*/  IMAD R2, R3, R219, RZ ;  /* 0x000000db03027224 */ /* 0x000fe200078e02ff */
[----:B------:R-:W-:Y:S01]  /*7270*/  SHF.L.U32 R3, R218, 0x1, RZ ;  /* 0x00000001da037819 */ /* 0x000fe200000006ff */
[----:B0-----:R-:W-:Y:S01]  /*7280*/  IMAD R0, R0, R15, RZ ;  /* 0x0000000f00007224 */ /* 0x001fe200078e02ff */
[----:B------:R-:W-:Y:S01]  /*7290*/  R2UR UR5, R4 ;  /* 0x00000000040572ca */ /* 0x000fe200000e0000 */
[----:B------:R-:W-:Y:S01]  /*72a0*/  IMAD.HI R218, R218, 0x2, RZ ;  /* 0x00000002dada7827 */ /* 0x000fe200078e02ff */
[----:B------:R-:W-:-:S02]  /*72b0*/  SHF.L.U32 R4, R2, 0x1, RZ ;  /* 0x0000000102047819 */ /* 0x000fc400000006ff */
[----:B------:R-:W-:Y:S02]  /*72c0*/  CS2R R48, SRZ ;  /* 0x0000000000307805 */ /* 0x000fe4000001ff00 */
[----:B------:R-:W-:Y:S02]  /*72d0*/  LEA R8, R21, R7, 0x3 ;  /* 0x0000000715087211 */ /* 0x000fe400078e18ff */
[----:B------:R-:W-:Y:S02]  /*72e0*/  CS2R R50, SRZ ;  /* 0x0000000000327805 */ /* 0x000fe4000001ff00 */
[----:B------:R-:W-:Y:S02]  /*72f0*/  IADD3.X R14, R13, 0x40000040, RZ, P2, !PT ;  /* 0x400000400d0e7810 */ /* 0x000fe400017fe4ff */
[----:B------:R-:W-:Y:S02]  /*7300*/  CS2R R52, SRZ ;  /* 0x0000000000347805 */ /* 0x000fe4000001ff00 */
[----:B---3--:R-:W-:-:S02]  /*7310*/  LEA R203, P1, R212, R18, 0x1 ;  /* 0x00000012d4cb7211 */ /* 0x008fc400078208ff */
[----:B------:R-:W-:Y:S02]  /*7320*/  CS2R R54, SRZ ;  /* 0x0000000000367805 */ /* 0x000fe4000001ff00 */
[C---:B------:R-:W-:Y:S02]  /*7330*/  LEA R9, R21.reuse, R8, 0x3 ;  /* 0x0000000815097211 */ /* 0x040fe400078e18ff */
[----:B------:R-:W-:Y:S02]  /*7340*/  CS2R R56, SRZ ;  /* 0x0000000000387805 */ /* 0x000fe4000001ff00 */
[----:B------:R-:W-:Y:S01]  /*7350*/  LEA.HI.X.SX32 R19, R212, R19, 0x1, P1 ;  /* 0x00000013d4137211 */ /* 0x000fe200008f0eff */
[----:B------:R-:W-:Y:S01]  /*7360*/  UIADD3.64 UR10, UR4, 0x100, URZ ;  /* 0x00000100040a7897 */ /* 0x000fe2000fffe03f */
[----:B------:R-:W-:Y:S01]  /*7370*/  LEA R204, P1, R0, R203, 0x1 ;  /* 0x000000cb00cc7211 */ /* 0x000fe200078208ff */
[----:B------:R-:W-:Y:S01]  /*7380*/  IMAD R10, R21, 0x8, R9 ;  /* 0x00000008150a7824 */ /* 0x000fe200078e0209 */
[----:B-1----:R-:W-:Y:S01]  /*7390*/  IADD3 R221, P3, P4, R4, R16, R3 ;  /* 0x0000001004dd7210 */ /* 0x002fe20007c7e003 */
[----:B------:R-:W-:Y:S01]  /*73a0*/  IMAD.HI R3, R2, 0x2, RZ ;  /* 0x0000000202037827 */ /* 0x000fe200078e02ff */
[----:B------:R-:W-:Y:S01]  /*73b0*/  LEA.HI.X.SX32 R205, R0, R19, 0x1, P1 ;  /* 0x0000001300cd7211 */ /* 0x000fe200008f0eff */
[----:B------:R-:W-:Y:S01]  /*73c0*/  UIADD3.64 UR10, UR4, 0x200, URZ ;  /* 0x00000200040a7897 */ /* 0x000fe2000fffe03f */
[----:B------:R-:W-:Y:S01]  /*73d0*/  LEA R22, P1, R5, R221, 0x1 ;  /* 0x000000dd05167211 */ /* 0x000fe200078208ff */
[----:B------:R-:W-:Y:S01]  /*73e0*/  UIADD3.64 UR14, UR4, 0x780, URZ ;  /* 0x00000780040e7897 */ /* 0x000fe2000fffe03f */
[----:B------:R-:W-:Y:S01]  /*73f0*/  IADD3.X R17, R3, R17, R218, P3, P4 ;  /* 0x0000001103117210 */ /* 0x000fe20001fe84da */
[----:B------:R-:W-:Y:S01]  /*7400*/  UIADD3.64 UR14, UR4, 0x880, URZ ;  /* 0x00000880040e7897 */ /* 0x000fe2000fffe03f */
[----:B------:R-:W-:Y:S01]  /*7410*/  LEA R2, R15, R0, 0x7 ;  /* 0x000000000f027211 */ /* 0x000fe200078e38ff */
[----:B------:R-:W-:Y:S01]  /*7420*/  UIADD3.64 UR14, UR4, 0x980, URZ ;  /* 0x00000980040e7897 */ /* 0x000fe2000fffe03f */
[----:B------:R-:W-:Y:S01]  /*7430*/  LEA.HI.X.SX32 R23, R5, R17, 0x1, P1 ;  /* 0x0000001105177211 */ /* 0x000fe200008f0eff */
[----:B------:R-:W-:Y:S01]  /*7440*/  UMOV UR10, UR50 ;  /* 0x00000032000a7c82 */ /* 0x000fe20008000000 */
[----:B------:R-:W-:Y:S01]  /*7450*/  LEA R202, P2, R2, R203, 0x1 ;  /* 0x000000cb02ca7211 */ /* 0x000fe200078408ff */
[----:B------:R-:W-:Y:S01]  /*7460*/  UMOV UR11, 0xc0000010 ;  /* 0xc0000010000b7882 */ /* 0x000fe20000000000 */
[----:B------:R-:W-:Y:S01]  /*7470*/  LEA R11, R21, R10, 0x3 ;  /* 0x0000000a150b7211 */ /* 0x000fe200078e18ff */
[----:B------:R0:W-:Y:S01]  /*7480*/  STL.64 [R1+0x278], R22 ;  /* 0x0002781601007387 */ /* 0x0001e20000100a00 */
[----:B------:R-:W-:Y:S01]  /*7490*/  SEL R18, RZ, 0x90, !P0 ;  /* 0x00000090ff127807 */ /* 0x000fe20004000000 */
[----:B------:R-:W-:Y:S01]  /*74a0*/  UIADD3.64 UR14, UR4, 0xa80, URZ ;  /* 0x00000a80040e7897 */ /* 0x000fe2000fffe03f */
[----:B------:R-:W-:-:S02]  /*74b0*/  LEA R26, P0, R6, R221, 0x1 ;  /* 0x000000dd061a7211 */ /* 0x000fc400078008ff */
[----:B------:R-:W-:Y:S02]  /*74c0*/  CS2R R58, SRZ ;  /* 0x00000000003a7805 */ /* 0x000fe4000001ff00 */
[----:B------:R-:W-:Y:S01]  /*74d0*/  LEA.HI.X.SX32 R203, R2, R19, 0x1, P2 ;  /* 0x0000001302cb7211 */ /* 0x000fe200010f0eff */
[----:B------:R-:W-:Y:S01]  /*74e0*/  IMAD R19, R213, 0xe, RZ ;  /* 0x0000000ed5137824 */ /* 0x000fe200078e02ff */
[----:B------:R-:W-:Y:S02]  /*74f0*/  LEA R24, P1, R7, R221, 0x1 ;  /* 0x000000dd07187211 */ /* 0x000fe400078208ff */
[----:B------:R-:W-:Y:S02]  /*7500*/  CS2R R60, SRZ ;  /* 0x00000000003c7805 */ /* 0x000fe4000001ff00 */
[----:B------:R-:W-:Y:S02]  /*7510*/  LEA R13, R21, R11, 0x3 ;  /* 0x0000000b150d7211 */ /* 0x000fe400078e18ff */
[----:B------:R-:W-:-:S02]  /*7520*/  CS2R R62, SRZ ;  /* 0x00000000003e7805 */ /* 0x000fc4000001ff00 */
[----:B------:R-:W-:Y:S02]  /*7530*/  LEA.HI.X.SX32 R27, R6, R17, 0x1, P0 ;  /* 0x00000011061b7211 */ /* 0x000fe400000f0eff */
[----:B------:R-:W-:Y:S02]  /*7540*/  CS2R R64, SRZ ;  /* 0x0000000000407805 */ /* 0x000fe4000001ff00 */
[C---:B0-----:R-:W-:Y:S02]  /*7550*/  LEA R22, P2, R8.reuse, R221, 0x1 ;  /* 0x000000dd08167211 */ /* 0x041fe400078408ff */
[----:B------:R-:W-:Y:S02]  /*7560*/  CS2R R66, SRZ ;  /* 0x0000000000427805 */ /* 0x000fe4000001ff00 */
[-C--:B------:R-:W-:Y:S01]  /*7570*/  LEA.HI.X.SX32 R25, R7, R17.reuse, 0x1, P1 ;  /* 0x0000001107197211 */ /* 0x080fe200008f0eff */
[----:B------:R0:W-:Y:S01]  /*7580*/  STL.64 [R1+0x270], R26 ;  /* 0x0002701a01007387 */ /* 0x0001e20000100a00 */
[----:B------:R-:W-:-:S02]  /*7590*/  LEA.HI.X.SX32 R23, R8, R17, 0x1, P2 ;  /* 0x0000001108177211 */ /* 0x000fc400010f0eff */
[----:B------:R-:W-:Y:S02]  /*75a0*/  CS2R R68, SRZ ;  /* 0x0000000000447805 */ /* 0x000fe4000001ff00 */
[----:B------:R-:W-:Y:S01]  /*75b0*/  R2UR UR7, R14 ;  /* 0x000000000e0772ca */ /* 0x000fe200000e0000 */
[C---:B------:R-:W-:Y:S01]  /*75c0*/  IMAD R14, R21.reuse, 0x8, R13 ;  /* 0x00000008150e7824 */ /* 0x040fe200078e020d */
[----:B------:R1:W-:Y:S01]  /*75d0*/  STL.64 [R1+0x268], R24 ;  /* 0x0002681801007387 */ /* 0x0003e20000100a00 */
[C---:B------:R-:W-:Y:S02]  /*75e0*/  LOP3.LUT R175, R170.reuse, 0x20, RZ, 0x3c, !PT ;  /* 0x00000020aaaf7812 */ /* 0x040fe400078e3cff */
[----:B------:R-:W-:Y:S02]  /*75f0*/  CS2R R70, SRZ ;  /* 0x0000000000467805 */ /* 0x000fe4000001ff00 */
[----:B------:R-:W-:Y:S01]  /*7600*/  LOP3.LUT R174, R170, 0x30, RZ, 0x3c, !PT ;  /* 0x00000030aaae7812 */ /* 0x000fe200078e3cff */
[----:B------:R2:W-:Y:S01]  /*7610*/  STL.64 [R1+0x260], R22 ;  /* 0x0002601601007387 */ /* 0x0005e20000100a00 */
[----:B------:R-:W-:-:S02]  /*7620*/  LEA R4, R21, R14, 0x3 ;  /* 0x0000000e15047211 */ /* 0x000fc400078e18ff */
[----:B------:R-:W-:Y:S02]  /*7630*/  CS2R R72, SRZ ;  /* 0x0000000000487805 */ /* 0x000fe4000001ff00 */
[----:B0-----:R-:W-:Y:S02]  /*7640*/  LEA R26, P0, R9, R221, 0x1 ;  /* 0x000000dd091a7211 */ /* 0x001fe400078008ff */
[----:B------:R-:W-:Y:S02]  /*7650*/  CS2R R74, SRZ ;  /* 0x00000000004a7805 */ /* 0x000fe4000001ff00 */
[----:B------:R-:W-:Y:S02]  /*7660*/  LEA R15, R21, R4, 0x3 ;  /* 0x00000004150f7211 */ /* 0x000fe400078e18ff */
[----:B------:R-:W-:Y:S02]  /*7670*/  CS2R R76, SRZ ;  /* 0x00000000004c7805 */ /* 0x000fe4000001ff00 */
[----:B------:R-:W-:-:S02]  /*7680*/  LEA.HI.X.SX32 R27, R9, R17, 0x1, P0 ;  /* 0x00000011091b7211 */ /* 0x000fc400000f0eff */
[----:B------:R-:W-:Y:S02]  /*7690*/  CS2R R78, SRZ ;  /* 0x00000000004e7805 */ /* 0x000fe4000001ff00 */
[----:B-1----:R-:W-:Y:S02]  /*76a0*/  LEA R24, P1, R10, R221, 0x1 ;  /* 0x000000dd0a187211 */ /* 0x002fe400078208ff */
[----:B------:R-:W-:Y:S02]  /*76b0*/  CS2R R80, SRZ ;  /* 0x0000000000507805 */ /* 0x000fe4000001ff00 */
[----:B------:R-:W-:Y:S01]  /*76c0*/  LEA R16, R21, R15, 0x3 ;  /* 0x0000000f15107211 */ /* 0x000fe200078e18ff */
[----:B------:R0:W-:Y:S01]  /*76d0*/  STL.64 [R1+0x258], R26 ;  /* 0x0002581a01007387 */ /* 0x0001e20000100a00 */
[----:B--2---:R-:W-:Y:S02]  /*76e0*/  LEA R22, P2, R11, R221, 0x1 ;  /* 0x000000dd0b167211 */ /* 0x004fe400078408ff */
[----:B------:R-:W-:-:S02]  /*76f0*/  CS2R R82, SRZ ;  /* 0x0000000000527805 */ /* 0x000fc4000001ff00 */
[-C--:B------:R-:W-:Y:S01]  /*7700*/  LEA.HI.X.SX32 R25, R10, R17.reuse, 0x1, P1 ;  /* 0x000000110a197211 */ /* 0x080fe200008f0eff */
[----:B------:R-:W-:Y:S01]  /*7710*/  IMAD R0, R21, 0x8, R16 ;  /* 0x0000000815007824 */ /* 0x000fe200078e0210 */
[----:B------:R-:W-:Y:S02]  /*7720*/  LEA.HI.X.SX32 R23, R11, R17, 0x1, P2 ;  /* 0x000000110b177211 */ /* 0x000fe400010f0eff */
[----:B------:R-:W-:Y:S02]  /*7730*/  CS2R R84, SRZ ;  /* 0x0000000000547805 */ /* 0x000fe4000001ff00 */
[----:B------:R-:W-:Y:S01]  /*7740*/  LOP3.LUT R173, R170, 0x40, RZ, 0x3c, !PT ;  /* 0x00000040aaad7812 */ /* 0x000fe200078e3cff */
[----:B------:R1:W-:Y:S01]  /*7750*/  STL.64 [R1+0x250], R24 ;  /* 0x0002501801007387 */ /* 0x0003e20000100a00 */
[----:B------:R-:W-:Y:S02]  /*7760*/  LEA R2, R21, R0, 0x3 ;  /* 0x0000000015027211 */ /* 0x000fe400078e18ff */
[----:B------:R-:W-:-:S02]  /*7770*/  CS2R R86, SRZ ;  /* 0x0000000000567805 */ /* 0x000fc4000001ff00 */
[----:B------:R-:W-:Y:S01]  /*7780*/  LOP3.LUT R172, R170, 0x50, RZ, 0x3c, !PT ;  /* 0x00000050aaac7812 */ /* 0x000fe200078e3cff */
[----:B------:R2:W-:Y:S01]  /*7790*/  STL.64 [R1+0x248], R22 ;  /* 0x0002481601007387 */ /* 0x0005e20000100a00 */
[----:B0-----:R-:W-:Y:S02]  /*77a0*/  LEA R26, P0, R13, R221, 0x1 ;  /* 0x000000dd0d1a7211 */ /* 0x001fe400078008ff */
[----:B------:R-:W-:Y:S02]  /*77b0*/  CS2R R88, SRZ ;  /* 0x0000000000587805 */ /* 0x000fe4000001ff00 */
[----:B------:R-:W-:Y:S02]  /*77c0*/  LEA R3, R21, R2, 0x3 ;  /* 0x0000000215037211 */ /* 0x000fe400078e18ff */
[----:B------:R-:W-:Y:S02]  /*77d0*/  CS2R R90, SRZ ;  /* 0x00000000005a7805 */ /* 0x000fe4000001ff00 */
[----:B------:R-:W-:-:S02]  /*77e0*/  LEA.HI.X.SX32 R27, R13, R17, 0x1, P0 ;  /* 0x000000110d1b7211 */ /* 0x000fc400000f0eff */
[----:B------:R-:W-:Y:S02]  /*77f0*/  CS2R R92, SRZ ;  /* 0x00000000005c7805 */ /* 0x000fe4000001ff00 */
[C---:B------:R-:W-:Y:S02]  /*7800*/  LEA R5, R21.reuse, R3, 0x3 ;  /* 0x0000000315057211 */ /* 0x040fe400078e18ff */
[----:B------:R-:W-:Y:S02]  /*7810*/  CS2R R94, SRZ ;  /* 0x00000000005e7805 */ /* 0x000fe4000001ff00 */
[----:B-1----:R-:W-:Y:S01]  /*7820*/  LEA R24, P1, R14, R221, 0x1 ;  /* 0x000000dd0e187211 */ /* 0x002fe200078208ff */
[----:B------:R0:W-:Y:S01]  /*7830*/  STL.64 [R1+0x240], R26 ;  /* 0x0002401a01007387 */ /* 0x0001e20000100a00 */
[----:B------:R-:W-:Y:S02]  /*7840*/  LEA R6, R21, R5, 0x3 ;  /* 0x0000000515067211 */ /* 0x000fe400078e18ff */
[----:B------:R-:W-:-:S02]  /*7850*/  CS2R R96, SRZ ;  /* 0x0000000000607805 */ /* 0x000fc4000001ff00 */
[----:B--2---:R-:W-:Y:S02]  /*7860*/  LEA R22, P2, R4, R221, 0x1 ;  /* 0x000000dd04167211 */ /* 0x004fe400078408ff */
[----:B------:R-:W-:Y:S02]  /*7870*/  CS2R R98, SRZ ;  /* 0x0000000000627805 */ /* 0x000fe4000001ff00 */
[-C--:B------:R-:W-:Y:S01]  /*7880*/  LEA.HI.X.SX32 R25, R14, R17.reuse, 0x1, P1 ;  /* 0x000000110e197211 */ /* 0x080fe200008f0eff */
[C---:B------:R-:W-:Y:S01]  /*7890*/  IMAD R7, R21.reuse, 0x8, R6 ;  /* 0x0000000815077824 */ /* 0x040fe200078e0206 */
[----:B------:R-:W-:Y:S02]  /*78a0*/  LEA.HI.X.SX32 R23, R4, R17, 0x1, P2 ;  /* 0x0000001104177211 */ /* 0x000fe400010f0eff */
[----:B------:R-:W-:Y:S02]  /*78b0*/  CS2R R100, SRZ ;  /* 0x0000000000647805 */ /* 0x000fe4000001ff00 */
[----:B------:R-:W-:Y:S01]  /*78c0*/  LEA R10, P2, R0, R221, 0x1 ;  /* 0x000000dd000a7211 */ /* 0x000fe200078408ff */
[----:B------:R1:W-:Y:S01]  /*78d0*/  STL.64 [R1+0x238], R24 ;  /* 0x0002381801007387 */ /* 0x0003e20000100a00 */
[----:B------:R-:W-:-:S02]  /*78e0*/  LEA R8, R21, R7, 0x3 ;  /* 0x0000000715087211 */ /* 0x000fc400078e18ff */
[----:B0-----:R-:W-:Y:S02]  /*78f0*/  CS2R R26, SRZ ;  /* 0x00000000001a7805 */ /* 0x001fe4000001ff00 */
[----:B------:R-:W-:Y:S01]  /*7900*/  LEA.HI.X.SX32 R11, R0, R17, 0x1, P2 ;  /* 0x00000011000b7211 */ /* 0x000fe200010f0eff */
[----:B------:R0:W-:Y:S01]  /*7910*/  STL.64 [R1+0x230], R22 ;  /* 0x0002301601007387 */ /* 0x0001e20000100a00 */
[----:B------:R-:W-:Y:S02]  /*7920*/  LEA R14, P2, R5, R221, 0x1 ;  /* 0x000000dd050e7211 */ /* 0x000fe400078408ff */
[----:B------:R-:W-:Y:S02]  /*7930*/  CS2R R102, SRZ ;  /* 0x0000000000667805 */ /* 0x000fe4000001ff00 */
[----:B------:R-:W-:Y:S02]  /*7940*/  LEA R4, R21, R8, 0x3 ;  /* 0x0000000815047211 */ /* 0x000fe400078e18ff */
[----:B------:R-:W-:-:S02]  /*7950*/  CS2R R104, SRZ ;  /* 0x0000000000687805 */ /* 0x000fc4000001ff00 */
[----:B------:R-:W-:Y:S02]  /*7960*/  SHF.L.U32 R13, R213, 0x3, RZ ;  /* 0x00000003d50d7819 */ /* 0x000fe400000006ff */
[----:B------:R-:W-:Y:S02]  /*7970*/  CS2R R106, SRZ ;  /* 0x00000000006a7805 */ /* 0x000fe4000001ff00 */
[----:B------:R-:W-:Y:S02]  /*7980*/  LEA R9, R21, R4, 0x3 ;  /* 0x0000000415097211 */ /* 0x000fe400078e18ff */
[----:B------:R-:W-:Y:S02]  /*7990*/  CS2R R108, SRZ ;  /* 0x00000000006c7805 */ /* 0x000fe4000001ff00 */
[----:B-1----:R-:W-:Y:S02]  /*79a0*/  LEA R24, P0, R15, R221, 0x1 ;  /* 0x000000dd0f187211 */ /* 0x002fe400078008ff */
[----:B------:R-:W-:-:S02]  /*79b0*/  CS2R R110, SRZ ;  /* 0x00000000006e7805 */ /* 0x000fc4000001ff00 */
[----:B------:R-:W-:Y:S02]  /*79c0*/  LEA R0, R21, R9, 0x3 ;  /* 0x0000000915007211 */ /* 0x000fe400078e18ff */
[----:B------:R-:W-:Y:S02]  /*79d0*/  CS2R R112, SRZ ;  /* 0x0000000000707805 */ /* 0x000fe4000001ff00 */
[----:B0-----:R-:W-:Y:S02]  /*79e0*/  LEA R22, P1, R16, R221, 0x1 ;  /* 0x000000dd10167211 */ /* 0x001fe400078208ff */
[----:B------:R-:W-:Y:S02]  /*79f0*/  CS2R R114, SRZ ;  /* 0x0000000000727805 */ /* 0x000fe4000001ff00 */
[----:B------:R-:W-:Y:S02]  /*7a00*/  LEA.HI.X.SX32 R25, R15, R17, 0x1, P0 ;  /* 0x000000110f197211 */ /* 0x000fe400000f0eff */
[----:B------:R-:W-:-:S02]  /*7a10*/  CS2R R116, SRZ ;  /* 0x0000000000747805 */ /* 0x000fc4000001ff00 */
[-C--:B------:R-:W-:Y:S01]  /*7a20*/  LEA.HI.X.SX32 R23, R16, R17.reuse, 0x1, P1 ;  /* 0x0000001110177211 */ /* 0x080fe200008f0eff */
[----:B------:R-:W-:Y:S01]  /*7a30*/  IMAD R16, R213, 0xb, RZ ;  /* 0x0000000bd5107824 */ /* 0x000fe200078e02ff */
[----:B------:R-:W-:Y:S01]  /*7a40*/  LEA.HI.X.SX32 R15, R5, R17, 0x1, P2 ;  /* 0x00000011050f7211 */ /* 0x000fe200010f0eff */
[----:B------:R0:W-:Y:S01]  /*7a50*/  STL.64 [R1+0x228], R24 ;  /* 0x0002281801007387 */ /* 0x0001e20000100a00 */
[----:B------:R-:W-:Y:S02]  /*7a60*/  LEA R246, P2, R8, R221, 0x1 ;  /* 0x000000dd08f67211 */ /* 0x000fe400078408ff */
[----:B------:R-:W-:Y:S02]  /*7a70*/  CS2R R118, SRZ ;  /* 0x0000000000767805 */ /* 0x000fe4000001ff00 */
[----:B------:R-:W-:Y:S01]  /*7a80*/  LOP3.LUT R171, R170, 0x60, RZ, 0x3c, !PT ;  /* 0x00000060aaab7812 */ /* 0x000fe200078e3cff */
[----:B------:R1:W-:Y:S01]  /*7a90*/  STL.64 [R1+0x220], R22 ;  /* 0x0002201601007387 */ /* 0x0003e20000100a00 */
[----:B------:R-:W-:Y:S01]  /*7aa0*/  LEA.HI.X.SX32 R247, R8, R17, 0x1, P2 ;  /* 0x0000001108f77211 */ /* 0x000fe200010f0eff */
[----:B------:R-:W-:Y:S01]  /*7ab0*/  IMAD.SHL.U32 R8, R213, 0x4, RZ ;  /* 0x00000004d5087824 */ /* 0x000fe200078e00ff */
[----:B------:R-:W-:Y:S01]  /*7ac0*/  LEA R240, P2, R0, R221, 0x1 ;  /* 0x000000dd00f07211 */ /* 0x000fe200078408ff */
[----:B------:R2:W-:Y:S01]  /*7ad0*/  STL.64 [R1+0x218], R10 ;  /* 0x0002180a01007387 */ /* 0x0005e20000100a00 */
[----:B------:R-:W-:-:S02]  /*7ae0*/  IADD3 R177, R164, R170, RZ ;  /* 0x000000aaa4b17210 */ /* 0x000fc40007ffe0ff */
[----:B------:R-:W-:Y:S02]  /*7af0*/  CS2R R120, SRZ ;  /* 0x0000000000787805 */ /* 0x000fe4000001ff00 */
[----:B------:R-:W-:Y:S02]  /*7b00*/  LEA.HI.X.SX32 R241, R0, R17, 0x1, P2 ;  /* 0x0000001100f17211 */ /* 0x000fe400010f0eff */
[----:B------:R-:W-:Y:S02]  /*7b10*/  CS2R R122, SRZ ;  /* 0x00000000007a7805 */ /* 0x000fe4000001ff00 */
[----:B0-----:R-:W-:Y:S02]  /*7b20*/  LEA R24, P0, R2, R221, 0x1 ;  /* 0x000000dd02187211 */ /* 0x001fe400078008ff */
[----:B------:R-:W-:Y:S02]  /*7b30*/  CS2R R124, SRZ ;  /* 0x00000000007c7805 */ /* 0x000fe4000001ff00 */
[----:B------:R-:W-:-:S02]  /*7b40*/  LOP3.LUT R170, R170, 0x70, RZ, 0x3c, !PT ;  /* 0x00000070aaaa7812 */ /* 0x000fc400078e3cff */
[----:B------:R-:W-:Y:S02]  /*7b50*/  CS2R R126, SRZ ;  /* 0x00000000007e7805 */ /* 0x000fe4000001ff00 */
[----:B-1----:R-:W-:Y:S02]  /*7b60*/  LEA R22, P1, R3, R221, 0x1 ;  /* 0x000000dd03167211 */ /* 0x002fe400078208ff */
[----:B------:R-:W-:Y:S02]  /*7b70*/  CS2R R128, SRZ ;  /* 0x0000000000807805 */ /* 0x000fe4000001ff00 */
[-C--:B------:R-:W-:Y:S01]  /*7b80*/  LEA.HI.X.SX32 R25, R2, R17.reuse, 0x1, P0 ;  /* 0x0000001102197211 */ /* 0x080fe200000f0eff */
[----:B--2---:R-:W-:Y:S01]  /*7b90*/  IMAD R10, R21, 0x8, R0 ;  /* 0x00000008150a7824 */ /* 0x004fe200078e0200 */
[----:B------:R-:W-:Y:S01]  /*7ba0*/  LEA.HI.X.SX32 R23, R3, R17, 0x1, P1 ;  /* 0x0000001103177211 */ /* 0x000fe200008f0eff */
[----:B------:R-:W-:Y:S01]  /*7bb0*/  IMAD R11, R213, 0x7, RZ ;  /* 0x00000007d50b7824 */ /* 0x000fe200078e02ff */
[----:B------:R-:W-:Y:S01]  /*7bc0*/  LEA R250, P0, R6, R221, 0x1 ;  /* 0x000000dd06fa7211 */ /* 0x000fe200078008ff */
[----:B------:R0:W-:Y:S01]  /*7bd0*/  STL.64 [R1+0x210], R24 ;  /* 0x0002101801007387 */ /* 0x0001e20000100a00 */
[----:B------:R-:W-:-:S02]  /*7be0*/  LEA R2, R21, R10, 0x3 ;  /* 0x0000000a15027211 */ /* 0x000fc400078e18ff */
[----:B------:R-:W-:Y:S02]  /*7bf0*/  CS2R R130, SRZ ;  /* 0x0000000000827805 */ /* 0x000fe4000001ff00 */
[----:B------:R-:W-:Y:S01]  /*7c00*/  LEA.HI.X.SX32 R251, R6, R17, 0x1, P0 ;  /* 0x0000001106fb7211 */ /* 0x000fe200000f0eff */
[----:B------:R-:W-:Y:S01]  /*7c10*/  STL.64 [R1+0x208], R22 ;  /* 0x0002081601007387 */ /* 0x000fe20000100a00 */
[C---:B------:R-:W-:Y:S02]  /*7c20*/  LEA R3, R21.reuse, R2, 0x3 ;  /* 0x0000000215037211 */ /* 0x040fe400078e18ff */
[----:B------:R-:W-:Y:S02]  /*7c30*/  CS2R R132, SRZ ;  /* 0x0000000000847805 */ /* 0x000fe4000001ff00 */
[----:B------:R-:W-:Y:S01]  /*7c40*/  LEA R244, P0, R4, R221, 0x1 ;  /* 0x000000dd04f47211 */ /* 0x000fe200078008ff */
[----:B------:R1:W-:Y:S01]  /*7c50*/  STL.64 [R1+0x200], R14 ;  /* 0x0002000e01007387 */ /* 0x0003e20000100a00 */
[----:B------:R-:W-:-:S02]  /*7c60*/  LEA R5, R21, R3, 0x3 ;  /* 0x0000000315057211 */ /* 0x000fc400078e18ff */
[----:B------:R-:W-:Y:S02]  /*7c70*/  CS2R R134, SRZ ;  /* 0x0000000000867805 */ /* 0x000fe4000001ff00 */
[----:B------:R-:W-:Y:S01]  /*7c80*/  LEA R248, P1, R7, R221, 0x1 ;  /* 0x000000dd07f87211 */ /* 0x000fe200078208ff */
[----:B------:R-:W-:Y:S01]  /*7c90*/  STL [R1], RZ ;  /* 0x000000ff01007387 */ /* 0x000fe20000100800 */
[C---:B------:R-:W-:Y:S02]  /*7ca0*/  LEA R6, R21.reuse, R5, 0x3 ;  /* 0x0000000515067211 */ /* 0x040fe400078e18ff */
[----:B0-----:R-:W-:Y:S02]  /*7cb0*/  CS2R R24, SRZ ;  /* 0x0000000000187805 */ /* 0x001fe4000001ff00 */
[----:B------:R-:W-:Y:S01]  /*7cc0*/  LEA.HI.X.SX32 R245, R4, R17, 0x1, P0 ;  /* 0x0000001104f57211 */ /* 0x000fe200000f0eff */
[----:B------:R-:W-:Y:S01]  /*7cd0*/  STL [R1+0x4], RZ ;  /* 0x000004ff01007387 */ /* 0x000fe20000100800 */
[C---:B------:R-:W-:Y:S01]  /*7ce0*/  LEA R238, P0, R10.reuse, R221, 0x1 ;  /* 0x000000dd0aee7211 */ /* 0x040fe200078008ff */
[----:B------:R-:W-:Y:S01]  /*7cf0*/  IMAD R0, R21, 0x8, R6 ;  /* 0x0000000815007824 */ /* 0x000fe200078e0206 */
[----:B------:R-:W-:Y:S01]  /*7d00*/  LEA.HI.X.SX32 R249, R7, R17, 0x1, P1 ;  /* 0x0000001107f97211 */ /* 0x000fe200008f0eff */
[----:B------:R-:W-:Y:S01]  /*7d10*/  STL [R1+0x8], RZ ;  /* 0x000008ff01007387 */ /* 0x000fe20000100800 */
[----:B------:R-:W-:Y:S01]  /*7d20*/  LEA R242, P1, R9, R221, 0x1 ;  /* 0x000000dd09f27211 */ /* 0x000fe200078208ff */
[----:B------:R-:W-:Y:S01]  /*7d30*/  IMAD R7, R213, 0x3, RZ ;  /* 0x00000003d5077824 */ /* 0x000fe200078e02ff */
[----:B------:R-:W-:Y:S01]  /*7d40*/  LEA.HI.X.SX32 R239, R10, R17, 0x1, P0 ;  /* 0x000000110aef7211 */ /* 0x000fe200000f0eff */
[----:B------:R-:W-:Y:S01]  /*7d50*/  STL [R1+0xc], RZ ;  /* 0x00000cff01007387 */ /* 0x000fe20000100800 */
[----:B------:R-:W-:Y:S01]  /*7d60*/  LEA R232, P0, R5, R221, 0x1 ;  /* 0x000000dd05e87211 */ /* 0x000fe200078008ff */
[----:B------:R-:W-:Y:S01]  /*7d70*/  IMAD R10, R213, 0x6, RZ ;  /* 0x00000006d50a7824 */ /* 0x000fe200078e02ff */
[----:B------:R-:W-:Y:S01]  /*7d80*/  LEA.HI.X.SX32 R243, R9, R17, 0x1, P1 ;  /* 0x0000001109f37211 */ /* 0x000fe200008f0eff */
[----:B------:R-:W-:Y:S01]  /*7d90*/  STL [R1+0x10], RZ ;  /* 0x000010ff01007387 */ /* 0x000fe20000100800 */
[----:B------:R-:W-:Y:S01]  /*7da0*/  LEA R4, R21, R0, 0x3 ;  /* 0x0000000015047211 */ /* 0x000fe200078e18ff */
[----:B------:R-:W-:Y:S01]  /*7db0*/  IMAD R9, R213, 0x5, RZ ;  /* 0x00000005d5097824 */ /* 0x000fe200078e02ff */
[----:B------:R-:W-:Y:S01]  /*7dc0*/  LEA R236, P1, R2, R221, 0x1 ;  /* 0x000000dd02ec7211 */ /* 0x000fe200078208ff */
[----:B------:R-:W-:Y:S01]  /*7dd0*/  STL [R1+0x14], RZ ;  /* 0x000014ff01007387 */ /* 0x000fe20000100800 */
[----:B------:R-:W-:Y:S01]  /*7de0*/  LEA.HI.X.SX32 R233, R5, R17, 0x1, P0 ;  /* 0x0000001105e97211 */ /* 0x000fe200000f0eff */
[C---:B-1----:R-:W-:Y:S01]  /*7df0*/  IMAD R14, R213.reuse, 0x9, RZ ;  /* 0x00000009d50e7824 */ /* 0x042fe200078e02ff */
[----:B------:R-:W-:Y:S01]  /*7e00*/  LEA R226, P0, R4, R221, 0x1 ;  /* 0x000000dd04e27211 */ /* 0x000fe200078008ff */
[----:B------:R-:W-:Y:S01]  /*7e10*/  STL [R1+0x18], RZ ;  /* 0x000018ff01007387 */ /* 0x000fe20000100800 */
[----:B------:R-:W-:Y:S01]  /*7e20*/  LEA.HI.X.SX32 R237, R2, R17, 0x1, P1 ;  /* 0x0000001102ed7211 */ /* 0x000fe200008f0eff */
[----:B------:R-:W-:Y:S01]  /*7e30*/  IMAD R15, R213, 0xa, RZ ;  /* 0x0000000ad50f7824 */ /* 0x000fe200078e02ff */
[----:B------:R-:W-:Y:S01]  /*7e40*/  LEA R230, P1, R6, R221, 0x1 ;  /* 0x000000dd06e67211 */ /* 0x000fe200078208ff */
[----:B------:R-:W-:Y:S01]  /*7e50*/  STL [R1+0x1c], RZ ;  /* 0x00001cff01007387 */ /* 0x000fe20000100800 */
[----:B------:R-:W-:-:S02]  /*7e60*/  LEA R2, R21, R4, 0x3 ;  /* 0x0000000415027211 */ /* 0x000fc400078e18ff */
[----:B------:R-:W-:Y:S02]  /*7e70*/  CS2R R136, SRZ ;  /* 0x0000000000887805 */ /* 0x000fe4000001ff00 */
[-C--:B------:R-:W-:Y:S01]  /*7e80*/  LEA.HI.X.SX32 R227, R4, R17.reuse, 0x1, P0 ;  /* 0x0000001104e37211 */ /* 0x080fe200000f0eff */
[----:B------:R-:W-:Y:S01]  /*7e90*/  STL [R1+0x20], RZ ;  /* 0x000020ff01007387 */ /* 0x000fe20000100800 */
[----:B------:R-:W-:Y:S02]  /*7ea0*/  LOP3.LUT R4, R12, 0x48, RZ, 0xfc, !PT ;  /* 0x000000480c047812 */ /* 0x000fe400078efcff */
[----:B------:R-:W-:Y:S02]  /*7eb0*/  CS2R R138, SRZ ;  /* 0x00000000008a7805 */ /* 0x000fe4000001ff00 */
[----:B------:R-:W-:Y:S01]  /*7ec0*/  LEA.HI.X.SX32 R231, R6, R17, 0x1, P1 ;  /* 0x0000001106e77211 */ /* 0x000fe200008f0eff */
[----:B------:R-:W-:Y:S01]  /*7ed0*/  STL [R1+0x24], RZ ;  /* 0x000024ff01007387 */ /* 0x000fe20000100800 */
[----:B------:R-:W-:-:S02]  /*7ee0*/  LOP3.LUT R5, R12, 0x40, RZ, 0xfc, !PT ;  /* 0x000000400c057812 */ /* 0x000fc400078efcff */
[----:B------:R-:W-:Y:S02]  /*7ef0*/  CS2R R140, SRZ ;  /* 0x00000000008c7805 */ /* 0x000fe4000001ff00 */
[----:B------:R-:W-:Y:S01]  /*7f00*/  LOP3.LUT R4, R12, 0x8, RZ, 0xfc, !PT ;  /* 0x000000080c047812 */ /* 0x000fe200078efcff */
[----:B------:R-:W-:Y:S01]  /*7f10*/  STL [R1+0x28], RZ ;  /* 0x000028ff01007387 */ /* 0x000fe20000100800 */
[----:B------:R-:W-:Y:S02]  /*7f20*/  SHF.L.U32 R6, R213, 0x1, RZ ;  /* 0x00000001d5067819 */ /* 0x000fe400000006ff */
[----:B------:R-:W-:Y:S02]  /*7f30*/  CS2R R142, SRZ ;  /* 0x00000000008e7805 */ /* 0x000fe4000001ff00 */
[----:B------:R-:W-:Y:S01]  /*7f40*/  MOV R4, UR10 ;  /* 0x0000000a00047c02 */ /* 0x000fe20008000f00 */
[----:B------:R-:W-:Y:S01]  /*7f50*/  STL [R1+0x2c], RZ ;  /* 0x00002cff01007387 */ /* 0x000fe20000100800 */
[----:B------:R-:W-:Y:S01]  /*7f60*/  MOV R5, UR11 ;  /* 0x0000000b00057c02 */ /* 0x000fe20008000f00 */
[----:B------:R-:W-:Y:S01]  /*7f70*/  IMAD.WIDE R22, R6, 0x2, R204 ;  /* 0x0000000206167825 */ /* 0x000fe200078e02cc */
[CC--:B------:R-:W-:Y:S01]  /*7f80*/  LEA R234, P2, R3.reuse, R221.reuse, 0x1 ;  /* 0x000000dd03ea7211 */ /* 0x0c0fe200078408ff */
[----:B------:R-:W-:Y:S01]  /*7f90*/  STL [R1+0x30], RZ ;  /* 0x000030ff01007387 */ /* 0x000fe20000100800 */
[----:B------:R-:W-:Y:S01]  /*7fa0*/  LEA R224, P1, R2, R221, 0x1 ;  /* 0x000000dd02e07211 */ /* 0x000fe200078208ff */
[----:B------:R-:W-:Y:S01]  /*7fb0*/  UIADD3.64 UR10, UR4, 0x800, URZ ;  /* 0x00000800040a7897 */ /* 0x000fe2000fffe03f */
[----:B------:R-:W-:Y:S01]  /*7fc0*/  LEA.HI.X.SX32 R235, R3, R17, 0x1, P2 ;  /* 0x0000001103eb7211 */ /* 0x000fe200010f0eff */
[----:B------:R-:W-:Y:S01]  /*7fd0*/  STL [R1+0x34], RZ ;  /* 0x000034ff01007387 */ /* 0x000fe20000100800 */
[C---:B------:R-:W-:Y:S01]  /*7fe0*/  LEA R228, P2, R0.reuse, R221, 0x1 ;  /* 0x000000dd00e47211 */ /* 0x040fe200078408ff */
[----:B------:R-:W-:Y:S01]  /*7ff0*/  UIADD3.64 UR10, UR4, 0x900, URZ ;  /* 0x00000900040a7897 */ /* 0x000fe2000fffe03f */
[C---:B------:R-:W-:Y:S01]  /*8000*/  LEA R3, R21.reuse, R2, 0x3 ;  /* 0x0000000215037211 */ /* 0x040fe200078e18ff */
[----:B------:R-:W-:Y:S01]  /*8010*/  STL [R1+0x38], RZ ;  /* 0x000038ff01007387 */ /* 0x000fe20000100800 */
[----:B------:R-:W-:Y:S01]  /*8020*/  LEA.HI.X.SX32 R229, R0, R17, 0x1, P2 ;  /* 0x0000001100e57211 */ /* 0x000fe200010f0eff */
[----:B------:R-:W-:Y:S01]  /*8030*/  UIADD3.64 UR10, UR4, 0xa00, URZ ;  /* 0x00000a00040a7897 */ /* 0x000fe2000fffe03f */
[----:B------:R-:W-:Y:S01]  /*8040*/  LEA R0, R21, R3, 0x3 ;  /* 0x0000000315007211 */ /* 0x000fe200078e18ff */
[----:B------:R-:W-:Y:S01]  /*8050*/  STL [R1+0x3c], RZ ;  /* 0x00003cff01007387 */ /* 0x000fe20000100800 */
[CC--:B------:R-:W-:Y:S01]  /*8060*/  LEA R222, P2, R3.reuse, R221.reuse, 0x1 ;  /* 0x000000dd03de7211 */ /* 0x0c0fe200078408ff */
[----:B------:R-:W-:Y:S01]  /*8070*/  UIADD3.64 UR10, UR4, 0xb00, URZ ;  /* 0x00000b00040a7897 */ /* 0x000fe2000fffe03f */
[----:B------:R-:W-:Y:S01]  /*8080*/  LEA R220, P3, R0, R221, 0x1 ;  /* 0x000000dd00dc7211 */ /* 0x000fe200078608ff */
[----:B------:R-:W-:Y:S01]  /*8090*/  STL [R1+0x40], RZ ;  /* 0x000040ff01007387 */ /* 0x000fe20000100800 */
[-C--:B------:R-:W-:Y:S01]  /*80a0*/  LEA.HI.X.SX32 R225, R2, R17.reuse, 0x1, P1 ;  /* 0x0000001102e17211 */ /* 0x080fe200008f0eff */
[----:B------:R-:W-:Y:S01]  /*80b0*/  UIADD3.64 UR10, UR4, 0xc00, URZ ;  /* 0x00000c00040a7897 */ /* 0x000fe2000fffe03f */
[-C--:B------:R-:W-:Y:S01]  /*80c0*/  LEA.HI.X.SX32 R223, R3, R17.reuse, 0x1, P2 ;  /* 0x0000001103df7211 */ /* 0x080fe200010f0eff */
[----:B------:R-:W-:Y:S01]  /*80d0*/  STL [R1+0x44], RZ ;  /* 0x000044ff01007387 */ /* 0x000fe20000100800 */
[----:B------:R-:W-:Y:S01]  /*80e0*/  LEA.HI.X.SX32 R221, R0, R17, 0x1, P3 ;  /* 0x0000001100dd7211 */ /* 0x000fe200018f0eff */
[C---:B------:R-:W-:Y:S01]  /*80f0*/  IMAD R17, R213.reuse, 0xc, RZ ;  /* 0x0000000cd5117824 */ /* 0x040fe200078e02ff */
[----:B------:R-:W-:Y:S01]  /*8100*/  LOP3.LUT R3, R18, 0x7e, R197, 0x78, !PT ;  /* 0x0000007e12037812 */ /* 0x000fe200078e78c5 */
[----:B------:R-:W-:Y:S01]  /*8110*/  STL [R1+0x48], RZ ;  /* 0x000048ff01007387 */ /* 0x000fe20000100800 */
[----:B------:R-:W-:Y:S01]  /*8120*/  IMAD R18, R213, 0xd, RZ ;  /* 0x0000000dd5127824 */ /* 0x000fe200078e02ff */
[----:B------:R-:W-:-:S02]  /*8130*/  MOV R218, 0x3f800000 ;  /* 0x3f80000000da7802 */ /* 0x000fc40000000f00 */
[----:B------:R-:W-:Y:S01]  /*8140*/  CS2R R144, SRZ ;  /* 0x0000000000907805 */ /* 0x000fe2000001ff00 */
[----:B------:R-:W-:Y:S01]  /*8150*/  STL [R1+0x4c], RZ ;  /* 0x00004cff01007387 */ /* 0x000fe20000100800 */
[----:B------:R-:W-:Y:S02]  /*8160*/  MOV R2, RZ ;  /* 0x000000ff00027202 */ /* 0x000fe40000000f00 */
[----:B------:R-:W-:Y:S02]  /*8170*/  CS2R R146, SRZ ;  /* 0x0000000000927805 */ /* 0x000fe4000001ff00 */
[----:B------:R-:W-:Y:S01]  /*8180*/  MOV R0, RZ ;  /* 0x000000ff00007202 */ /* 0x000fe20000000f00 */
[----:B------:R-:W-:Y:S01]  /*8190*/  STL [R1+0x50], RZ ;  /* 0x000050ff01007387 */ /* 0x000fe20000100800 */
[----:B------:R-:W-:Y:S02]  /*81a0*/  MOV R217, 0x3f800000 ;  /* 0x3f80000000d97802 */ /* 0x000fe40000000f00 */
[----:B------:R-:W-:-:S02]  /*81b0*/  CS2R R148, SRZ ;  /* 0x0000000000947805 */ /* 0x000fc4000001ff00 */
[----:B------:R-:W-:Y:S01]  /*81c0*/  MOV R216, 0x3f800000 ;  /* 0x3f80000000d87802 */ /* 0x000fe20000000f00 */
[----:B------:R-:W-:Y:S01]  /*81d0*/  STL [R1+0x54], RZ ;  /* 0x000054ff01007387 */ /* 0x000fe20000100800 */
[----:B------:R-:W-:Y:S02]  /*81e0*/  MOV R182, 0xff800000 ;  /* 0xff80000000b67802 */ /* 0x000fe40000000f00 */
[----:B------:R-:W-:Y:S02]  /*81f0*/  CS2R R150, SRZ ;  /* 0x0000000000967805 */ /* 0x000fe4000001ff00 */
[----:B------:R-:W-:Y:S01]  /*8200*/  MOV R189, 0xff800000 ;  /* 0xff80000000bd7802 */ /* 0x000fe20000000f00 */
[----:B------:R-:W-:Y:S01]  /*8210*/  STL [R1+0x58], RZ ;  /* 0x000058ff01007387 */ /* 0x000fe20000100800 */
[----:B------:R-:W-:Y:S01]  /*8220*/  MOV R197, 0xff800000 ;  /* 0xff80000000c57802 */ /* 0x000fe20000000f00 */
[C---:B------:R-:W-:Y:S01]  /*8230*/  IMAD.IADD R172, R164.reuse, 0x1, R172 ;  /* 0x00000001a4ac7824 */ /* 0x040fe200078e02ac */
[C---:B------:R-:W-:Y:S01]  /*8240*/  IADD3 R176, R164.reuse, R176, RZ ;  /* 0x000000b0a4b07210 */ /* 0x040fe20007ffe0ff */
[----:B------:R-:W-:Y:S01]  /*8250*/  STL [R1+0x5c], RZ ;  /* 0x00005cff01007387 */ /* 0x000fe20000100800 */
[C---:B------:R-:W-:Y:S01]  /*8260*/  IADD3 R175, R164.reuse, R175, RZ ;  /* 0x000000afa4af7210 */ /* 0x040fe20007ffe0ff */
[----:B------:R-:W-:Y:S01]  /*8270*/  UIADD3.64 UR14, UR4, 0xb80, URZ ;  /* 0x00000b80040e7897 */ /* 0x000fe2000fffe03f */
        /* <DEDUP_REMOVED lines=8> */
[----:B------:R-:W-:Y:S01]  /*8300*/  IADD3 R3, R164, R3, RZ ;  /* 0x00000003a4037210 */ /* 0x000fe20007ffe0ff */
[----:B------:R-:W-:Y:S01]  /*8310*/  STL [R1+0x68], RZ ;  /* 0x000068ff01007387 */ /* 0x000fe20000100800 */
[----:B------:R-:W-:-:S02]  /*8320*/  UIADD3.64 UR8, UR4, 0x80, URZ ;  /* 0x0000008004087897 */ /* 0x000fc4000fffe03f */
[----:B------:R-:W-:Y:S01]  /*8330*/  UIADD3.64 UR14, UR4, 0xd80, URZ ;  /* 0x00000d80040e7897 */ /* 0x000fe2000fffe03f */
[----:B------:R-:W-:Y:S01]  /*8340*/  STL [R1+0x6c], RZ ;  /* 0x00006cff01007387 */ /* 0x000fe20000100800 */
[----:B------:R-:W-:Y:S02]  /*8350*/  UIADD3.64 UR10, UR4, 0xe00, URZ ;  /* 0x00000e00040a7897 */ /* 0x000fe4000fffe03f */
[----:B------:R-:W-:Y:S01]  /*8360*/  UIADD3.64 UR18, UR6, 0x2, URZ ;  /* 0x0000000206127897 */ /* 0x000fe2000fffe03f */
[----:B------:R-:W-:Y:S01]  /*8370*/  STL [R1+0x70], RZ ;  /* 0x000070ff01007387 */ /* 0x000fe20000100800 */
[----:B------:R-:W-:Y:S02]  /*8380*/  UIADD3.64 UR8, UR4, 0x180, URZ ;  /* 0x0000018004087897 */ /* 0x000fe4000fffe03f */
[----:B------:R-:W-:Y:S01]  /*8390*/  UIADD3.64 UR10, UR6, 0x4, URZ ;  /* 0x00000004060a7897 */ /* 0x000fe2000fffe03f */
[----:B------:R-:W-:Y:S01]  /*83a0*/  STL [R1+0x74], RZ ;  /* 0x000074ff01007387 */ /* 0x000fe20000100800 */
[----:B------:R-:W-:-:S02]  /*83b0*/  UIADD3.64 UR14, UR6, 0x7e, URZ ;  /* 0x0000007e060e7897 */ /* 0x000fc4000fffe03f */
[----:B------:R-:W-:Y:S01]  /*83c0*/  UIADD3.64 UR18, UR6, 0x80, URZ ;  /* 0x0000008006127897 */ /* 0x000fe2000fffe03f */
[----:B------:R-:W-:Y:S01]  /*83d0*/  STL [R1+0x78], RZ ;  /* 0x000078ff01007387 */ /* 0x000fe20000100800 */
[----:B------:R-:W-:Y:S02]  /*83e0*/  UIADD3.64 UR8, UR4, 0x280, URZ ;  /* 0x0000028004087897 */ /* 0x000fe4000fffe03f */
[----:B------:R-:W-:Y:S01]  /*83f0*/  UIADD3.64 UR12, UR4, 0x300, URZ ;  /* 0x00000300040c7897 */ /* 0x000fe2000fffe03f */
[----:B------:R-:W-:Y:S01]  /*8400*/  STL [R1+0x7c], RZ ;  /* 0x00007cff01007387 */ /* 0x000fe20000100800 */
[----:B------:R-:W-:Y:S01]  /*8410*/  UIADD3.64 UR16, UR4, 0x380, URZ ;  /* 0x0000038004107897 */ /* 0x000fe2000fffe03f */
[----:B------:R-:W-:Y:S02]  /*8420*/  UMOV UR51, 0x40000040 ;  /* 0x4000004000337882 */ /* 0x000fe40000000000 */
        /* <DEDUP_REMOVED lines=28> */
[----:B------:R-:W-:-:S03]  /*85f0*/  UIADD3.64 UR46, UR6, 0x184, URZ ;  /* 0x00000184062e7897 */ /* 0x000fc6000fffe03f */
        /* <DEDUP_REMOVED lines=86> */
[----:B------:R0:W-:Y:S04]  /*8b60*/  STL.64 [R1+0x360], R4 ;  /* 0x0003600401007387 */ /* 0x0001e80000100a00 */
[----:B------:R1:W-:Y:S01]  /*8b70*/  STL.64 [R1+0x358], R22 ;  /* 0x0003581601007387 */ /* 0x0003e20000100a00 */
[----:B0-----:R-:W-:-:S04]  /*8b80*/  IMAD.WIDE R4, R6, 0x2, R202 ;  /* 0x0000000206047825 */ /* 0x001fc800078e02ca */
[C---:B-1----:R-:W-:Y:S01]  /*8b90*/  IMAD.WIDE R22, R7.reuse, 0x2, R204 ;  /* 0x0000000207167825 */ /* 0x042fe200078e02cc */
[----:B------:R0:W-:Y:S04]  /*8ba0*/  STL.64 [R1+0x350], R4 ;  /* 0x0003500401007387 */ /* 0x0001e80000100a00 */
[----:B------:R-:W-:Y:S01]  /*8bb0*/  STL.64 [R1+0x348], R22 ;  /* 0x0003481601007387 */ /* 0x000fe20000100a00 */
[----:B0-----:R-:W-:-:S04]  /*8bc0*/  IMAD.WIDE R4, R7, 0x2, R202 ;  /* 0x0000000207047825 */ /* 0x001fc800078e02ca */
[C---:B------:R-:W-:Y:S01]  /*8bd0*/  IMAD.WIDE R6, R8.reuse, 0x2, R204 ;  /* 0x0000000208067825 */ /* 0x040fe200078e02cc */
[----:B------:R0:W-:Y:S04]  /*8be0*/  STL.64 [R1+0x340], R4 ;  /* 0x0003400401007387 */ /* 0x0001e80000100a00 */
[----:B------:R1:W-:Y:S01]  /*8bf0*/  STL.64 [R1+0x338], R6 ;  /* 0x0003380601007387 */ /* 0x0003e20000100a00 */
[----:B0-----:R-:W-:-:S04]  /*8c00*/  IMAD.WIDE R4, R8, 0x2, R202 ;  /* 0x0000000208047825 */ /* 0x001fc800078e02ca */
[C---:B-1----:R-:W-:Y:S01]  /*8c10*/  IMAD.WIDE R6, R9.reuse, 0x2, R204 ;  /* 0x0000000209067825 */ /* 0x042fe200078e02cc */
[----:B------:R0:W-:Y:S04]  /*8c20*/  STL.64 [R1+0x330], R4 ;  /* 0x0003300401007387 */ /* 0x0001e80000100a00 */
[----:B------:R1:W-:Y:S01]  /*8c30*/  STL.64 [R1+0x328], R6 ;  /* 0x0003280601007387 */ /* 0x0003e20000100a00 */
[----:B0-----:R-:W-:-:S04]  /*8c40*/  IMAD.WIDE R4, R9, 0x2, R202 ;  /* 0x0000000209047825 */ /* 0x001fc800078e02ca */
[C-C-:B-1----:R-:W-:Y:S01]  /*8c50*/  IMAD.WIDE R6, R10.reuse, 0x2, R204.reuse ;  /* 0x000000020a067825 */ /* 0x142fe200078e02cc */
[----:B------:R0:W-:Y:S03]  /*8c60*/  STL.64 [R1+0x320], R4 ;  /* 0x0003200401007387 */ /* 0x0001e60000100a00 */
[----:B------:R-:W-:Y:S01]  /*8c70*/  IMAD.WIDE R8, R13, 0x2, R204 ;  /* 0x000000020d087825 */ /* 0x000fe200078e02cc */
[----:B------:R1:W-:Y:S03]  /*8c80*/  STL.64 [R1+0x318], R6 ;  /* 0x0003180601007387 */ /* 0x0003e60000100a00 */
[----:B0-----:R-:W-:-:S04]  /*8c90*/  IMAD.WIDE R4, R10, 0x2, R202 ;  /* 0x000000020a047825 */ /* 0x001fc800078e02ca */
[C---:B-1----:R-:W-:Y:S01]  /*8ca0*/  IMAD.WIDE R6, R11.reuse, 0x2, R204 ;  /* 0x000000020b067825 */ /* 0x042fe200078e02cc */
[----:B------:R0:W-:Y:S04]  /*8cb0*/  STL.64 [R1+0x310], R4 ;  /* 0x0003100401007387 */ /* 0x0001e80000100a00 */
[----:B------:R1:W-:Y:S01]  /*8cc0*/  STL.64 [R1+0x308], R6 ;  /* 0x0003080601007387 */ /* 0x0003e20000100a00 */
[----:B0-----:R-:W-:-:S04]  /*8cd0*/  IMAD.WIDE R4, R11, 0x2, R202 ;  /* 0x000000020b047825 */ /* 0x001fc800078e02ca */
[----:B-1----:R-:W-:Y:S01]  /*8ce0*/  IMAD.WIDE R6, R13, 0x2, R202 ;  /* 0x000000020d067825 */ /* 0x002fe200078e02ca */
[----:B------:R0:W-:Y:S04]  /*8cf0*/  STL.64 [R1+0x300], R4 ;  /* 0x0003000401007387 */ /* 0x0001e80000100a00 */
[----:B------:R1:W-:Y:S04]  /*8d00*/  STL.64 [R1+0x2f8], R8 ;  /* 0x0002f80801007387 */ /* 0x0003e80000100a00 */
[----:B------:R2:W-:Y:S01]  /*8d10*/  STL.64 [R1+0x2f0], R6 ;  /* 0x0002f00601007387 */ /* 0x0005e20000100a00 */
[----:B0-----:R-:W-:-:S04]  /*8d20*/  IMAD.WIDE R4, R14, 0x2, R204 ;  /* 0x000000020e047825 */ /* 0x001fc800078e02cc */
[----:B-1----:R-:W-:Y:S01]  /*8d30*/  IMAD.WIDE R8, R14, 0x2, R202 ;  /* 0x000000020e087825 */ /* 0x002fe200078e02ca */
[----:B------:R0:W-:Y:S03]  /*8d40*/  STL.64 [R1+0x2e8], R4 ;  /* 0x0002e80401007387 */ /* 0x0001e60000100a00 */
[C---:B--2---:R-:W-:Y:S01]  /*8d50*/  IMAD.WIDE R6, R15.reuse, 0x2, R204 ;  /* 0x000000020f067825 */ /* 0x044fe200078e02cc */
[----:B------:R1:W-:Y:S04]  /*8d60*/  STL.64 [R1+0x2e0], R8 ;  /* 0x0002e00801007387 */ /* 0x0003e80000100a00 */
[----:B------:R2:W-:Y:S01]  /*8d70*/  STL.64 [R1+0x2d8], R6 ;  /* 0x0002d80601007387 */ /* 0x0005e20000100a00 */
[----:B0-----:R-:W-:-:S04]  /*8d80*/  IMAD.WIDE R4, R15, 0x2, R202 ;  /* 0x000000020f047825 */ /* 0x001fc800078e02ca */
[C---:B-1----:R-:W-:Y:S01]  /*8d90*/  IMAD.WIDE R8, R16.reuse, 0x2, R204 ;  /* 0x0000000210087825 */ /* 0x042fe200078e02cc */
[----:B------:R0:W-:Y:S03]  /*8da0*/  STL.64 [R1+0x2d0], R4 ;  /* 0x0002d00401007387 */ /* 0x0001e60000100a00 */
[----:B--2---:R-:W-:Y:S01]  /*8db0*/  IMAD.WIDE R6, R16, 0x2, R202 ;  /* 0x0000000210067825 */ /* 0x004fe200078e02ca */
        /* <DEDUP_REMOVED lines=20> */
[----:B0-----:R-:W-:-:S05]  /*8f00*/  IMAD.WIDE R4, R213, 0x2, R202 ;  /* 0x00000002d5047825 */ /* 0x001fca00078e02ca */
[----:B------:R1:W-:Y:S02]  /*8f10*/  STL.64 [R1+0x370], R4 ;  /* 0x0003700401007387 */ /* 0x0003e40000100a00 */
.L_x_1:
[----:B-1----:R-:W2:Y:S04]  /*8f20*/  LDL.64 R8, [R1+0x378] ;  /* 0x0003780001087983 */ /* 0x002ea80000100a00 */
[----:B------:R-:W3:Y:S04]  /*8f30*/  LDL.64 R6, [R1+0x370] ;  /* 0x0003700001067983 */ /* 0x000ee80000100a00 */
[----:B------:R-:W4:Y:S04]  /*8f40*/  LDL.64 R4, [R1+0x358] ;  /* 0x0003580001047983 */ /* 0x000f280000100a00 */
[----:B------:R-:W5:Y:S04]  /*8f50*/  LDL.64 R184, [R1+0x350] ;  /* 0x0003500001b87983 */ /* 0x000f680000100a00 */
[----:B------:R-:W5:Y:S04]  /*8f60*/  LDL.64 R158, [R1+0x348] ;  /* 0x00034800019e7983 */ /* 0x000f680000100a00 */
[----:B------:R-:W5:Y:S04]  /*8f70*/  LDL.64 R156, [R1+0x340] ;  /* 0x00034000019c7983 */ /* 0x000f680000100a00 */
[----:B------:R-:W5:Y:S04]  /*8f80*/  LDL.64 R20, [R1+0x338] ;  /* 0x0003380001147983 */ /* 0x000f680000100a00 */
[----:B------:R-:W5:Y:S04]  /*8f90*/  LDL.64 R18, [R1+0x330] ;  /* 0x0003300001127983 */ /* 0x000f680000100a00 */
[----:B------:R-:W5:Y:S04]  /*8fa0*/  LDL.64 R16, [R1+0x328] ;  /* 0x0003280001107983 */ /* 0x000f680000100a00 */
[----:B------:R-:W5:Y:S04]  /*8fb0*/  LDL.64 R166, [R1+0x320] ;  /* 0x0003200001a67983 */ /* 0x000f680000100a00 */
[----:B------:R-:W5:Y:S04]  /*8fc0*/  LDL.64 R154, [R1+0x318] ;  /* 0x00031800019a7983 */ /* 0x000f680000100a00 */
[----:B------:R-:W5:Y:S01]  /*8fd0*/  LDL.64 R152, [R1+0x310] ;  /* 0x0003100001987983 */ /* 0x000f620000100a00 */
[----:B------:R-:W-:Y:S01]  /*8fe0*/  IMAD.WIDE R14, R2, 0x2, R204 ;  /* 0x00000002020e7825 */ /* 0x000fe200078e02cc */
[----:B------:R-:W-:-:S02]  /*8ff0*/  MOV R180, UR57 ;  /* 0x0000003900b47c02 */ /* 0x000fc40008000f00 */
[----:B------:R-:W-:Y:S01]  /*9000*/  STL.64 [R1+0x578], R150 ;  /* 0x0005789601007387 */ /* 0x000fe20000100a00 */
[C---:B------:R-:W-:Y:S01]  /*9010*/  IMAD.WIDE R10, R2.reuse, 0x2, R202 ;  /* 0x00000002020a7825 */ /* 0x040fe200078e02ca */
[----:B------:R-:W-:Y:S02]  /*9020*/  MOV R179, UR56 ;  /* 0x0000003800b37c02 */ /* 0x000fe40008000f00 */
[----:B------:R-:W-:Y:S01]  /*9030*/  STL.64 [R1+0x570], R148 ;  /* 0x0005709401007387 */ /* 0x000fe20000100a00 */
[----:B------:R-:W-:Y:S02]  /*9040*/  MOV R183, UR53 ;  /* 0x0000003500b77c02 */ /* 0x000fe40008000f00 */
[----:B------:R-:W-:Y:S01]  /*9050*/  MOV R181, UR52 ;  /* 0x0000003400b57c02 */ /* 0x000fe20008000f00 */
[----:B------:R-:W-:Y:S04]  /*9060*/  STL.64 [R1+0x568], R146 ;  /* 0x0005689201007387 */ /* 0x000fe80000100a00 */
        /* <DEDUP_REMOVED lines=59> */
[----:B------:R0:W-:Y:S04]  /*9420*/  STL.64 [R1+0x388], R26 ;  /* 0x0003881a01007387 */ /* 0x0001e80000100a00 */
[----:B------:R1:W-:Y:S01]  /*9430*/  STL.64 [R1+0x380], R24 ;  /* 0x0003801801007387 */ /* 0x0003e20000100a00 */
[----:B--2---:R-:W-:-:S03]  /*9440*/  IMAD.WIDE R8, R2, 0x2, R8 ;  /* 0x0000000202087825 */ /* 0x004fc600078e0208 */
[----:B------:R-:W2:Y:S01]  /*9450*/  LDL.64 R22, [R1+0x308] ;  /* 0x0003080001167983 */ /* 0x000ea20000100a00 */
[----:B---3--:R-:W-:-:S03]  /*9460*/  IMAD.WIDE R6, R2, 0x2, R6 ;  /* 0x0000000202067825 */ /* 0x008fc600078e0206 */
[----:B0-----:R-:W3:Y:S04]  /*9470*/  LDL.64 R26, [R1+0x300] ;  /* 0x00030000011a7983 */ /* 0x001ee80000100a00 */
[----:B-1----:R-:W2:Y:S01]  /*9480*/  LDL.64 R24, [R1+0x2f8] ;  /* 0x0002f80001187983 */ /* 0x002ea20000100a00 */
[----:B----4-:R-:W-:-:S03]  /*9490*/  IMAD.WIDE R4, R2, 0x2, R4 ;  /* 0x0000000202047825 */ /* 0x010fc600078e0204 */
[----:B------:R5:W4:Y:S04]  /*94a0*/  LDG.E.U16 R165, desc[UR60][R14.64] ;  /* 0x0000003c0ea57981 */ /* 0x000b28000c1e1500 */
[----:B------:R0:W4:Y:S04]  /*94b0*/  LDG.E.U16 R161, desc[UR60][R4.64] ;  /* 0x0000003c04a17981 */ /* 0x000128000c1e1500 */
[----:B------:R-:W4:Y:S01]  /*94c0*/  LDL.64 R38, [R1+0x2b8] ;  /* 0x0002b80001267983 */ /* 0x000f220000100a00 */
[----:B-----5:R-:W-:-:S03]  /*94d0*/  IMAD.WIDE R14, R2, 0x2, R184 ;  /* 0x00000002020e7825 */ /* 0x020fc600078e02b8 */
[----:B------:R-:W5:Y:S01]  /*94e0*/  LDL.64 R36, [R1+0x2b0] ;  /* 0x0002b00001247983 */ /* 0x000f620000100a00 */
[----:B0-----:R-:W-:-:S03]  /*94f0*/  IMAD.WIDE R4, R2, 0x2, R18 ;  /* 0x0000000202047825 */ /* 0x001fc600078e0212 */
[----:B------:R-:W4:Y:S04]  /*9500*/  LDL.64 R18, [R1+0x2e0] ;  /* 0x0002e00001127983 */ /* 0x000f280000100a00 */
[----:B------:R0:W5:Y:S04]  /*9510*/  LDG.E.U16 R160, desc[UR60][R14.64] ;  /* 0x0000003c0ea07981 */ /* 0x000168000c1e1500 */
[----:B------:R1:W5:Y:S04]  /*9520*/  LDG.E.U16 R162, desc[UR60][R6.64] ;  /* 0x0000003c06a27981 */ /* 0x000368000c1e1500 */
[----:B------:R-:W5:Y:S01]  /*9530*/  LDL.64 R46, [R1+0x2f0] ;  /* 0x0002f000012e7983 */ /* 0x000f620000100a00 */
[----:B0-----:R-:W-:-:S03]  /*9540*/  IMAD.WIDE R14, R2, 0x2, R16 ;  /* 0x00000002020e7825 */ /* 0x001fc600078e0210 */
[----:B------:R-:W5:Y:S01]  /*9550*/  LDL.64 R16, [R1+0x2c8] ;  /* 0x0002c80001107983 */ /* 0x000f620000100a00 */
[----:B-1----:R-:W-:-:S03]  /*9560*/  IMAD.WIDE R6, R2, 0x2, R20 ;  /* 0x0000000202067825 */ /* 0x002fc600078e0214 */
[----:B------:R-:W5:Y:S04]  /*9570*/  LDL.64 R20, [R1+0x2e8] ;  /* 0x0002e80001147983 */ /* 0x000f680000100a00 */
[----:B------:R-:W5:Y:S04]  /*9580*/  LDL.64 R34, [R1+0x2a8] ;  /* 0x0002a80001227983 */ /* 0x000f680000100a00 */
[----:B------:R-:W5:Y:S04]  /*9590*/  LDL.64 R44, [R1+0x2d8] ;  /* 0x0002d800012c7983 */ /* 0x000f680000100a00 */
[----:B------:R-:W5:Y:S04]  /*95a0*/  LDL.64 R32, [R1+0x2a0] ;  /* 0x0002a00001207983 */ /* 0x000f680000100a00 */
[----:B------:R-:W5:Y:S04]  /*95b0*/  LDL.64 R42, [R1+0x2d0] ;  /* 0x0002d000012a7983 */ /* 0x000f680000100a00 */
[----:B------:R-:W5:Y:S04]  /*95c0*/  LDL.64 R30, [R1+0x298] ;  /* 0x00029800011e7983 */ /* 0x000f680000100a00 */
[----:B------:R0:W5:Y:S04]  /*95d0*/  LDG.E.U16 R163, desc[UR60][R8.64] ;  /* 0x0000003c08a37981 */ /* 0x000168000c1e1500 */
[----:B------:R1:W5:Y:S04]  /*95e0*/  LDG.E.U16 R164, desc[UR60][R10.64] ;  /* 0x0000003c0aa47981 */ /* 0x000368000c1e1500 */
[----:B------:R-:W5:Y:S01]  /*95f0*/  LDL.64 R40, [R1+0x2c0] ;  /* 0x0002c00001287983 */ /* 0x000f620000100a00 */
[----:B0-----:R-:W-:-:S03]  /*9600*/  IMAD.WIDE R8, R2, 0x2, R156 ;  /* 0x0000000202087825 */ /* 0x001fc600078e029c */
[----:B------:R-:W5:Y:S01]  /*9610*/  LDL.64 R28, [R1+0x290] ;  /* 0x00029000011c7983 */ /* 0x000f620000100a00 */
[----:B-1----:R-:W-:-:S03]  /*9620*/  IMAD.WIDE R10, R2, 0x2, R158 ;  /* 0x00000002020a7825 */ /* 0x002fc600078e029e */
[----:B------:R0:W5:Y:S04]  /*9630*/  LDG.E.U16 R158, desc[UR60][R8.64] ;  /* 0x0000003c089e7981 */ /* 0x000168000c1e1500 */
[----:B------:R1:W5:Y:S04]  /*9640*/  LDG.E.U16 R159, desc[UR60][R10.64] ;  /* 0x0000003c0a9f7981 */ /* 0x000368000c1e1500 */
[----:B------:R-:W5:Y:S01]  /*9650*/  LDG.E.U16 R156, desc[UR60][R4.64] ;  /* 0x0000003c049c7981 */ /* 0x000f62000c1e1500 */
[----:B0-----:R-:W-:-:S03]  /*9660*/  IMAD.WIDE R8, R2, 0x2, R154 ;  /* 0x0000000202087825 */ /* 0x001fc600078e029a */
[----:B------:R3:W5:Y:S01]  /*9670*/  LDG.E.U16 R155, desc[UR60][R14.64] ;  /* 0x0000003c0e9b7981 */ /* 0x000762000c1e1500 */
[----:B-1----:R-:W-:-:S03]  /*9680*/  IMAD.WIDE R10, R2, 0x2, R166 ;  /* 0x00000002020a7825 */ /* 0x002fc600078e02a6 */
[----:B------:R-:W5:Y:S04]  /*9690*/  LDG.E.U16 R157, desc[UR60][R6.64] ;  /* 0x0000003c069d7981 */ /* 0x000f68000c1e1500 */
[----:B------:R2:W5:Y:S01]  /*96a0*/  LDG.E.U16 R154, desc[UR60][R10.64] ;  /* 0x0000003c0a9a7981 */ /* 0x000562000c1e1500 */
[----:B------:R-:W-:Y:S01]  /*96b0*/  R2UR UR48, R252 ;  /* 0x00000000fc3072ca */ /* 0x000fe200000e0000 */
[----:B------:R-:W-:Y:S01]  /*96c0*/  UMOV UR49, 0x40000040 ;  /* 0x4000004000317882 */ /* 0x000fe20000000000 */
[----:B------:R-:W-:Y:S02]  /*96d0*/  UIADD3.64 UR56, UR4, 0x80, URZ ;  /* 0x0000008004387897 */ /* 0x000fe4000fffe03f */
[----:B------:R-:W-:Y:S02]  /*96e0*/  UIADD3.64 UR58, UR6, 0x2, URZ ;  /* 0x00000002063a7897 */ /* 0x000fe4000fffe03f */
[----:B------:R-:W-:Y:S01]  /*96f0*/  UIADD3.64 UR54, UR6, 0x4, URZ ;  /* 0x0000000406367897 */ /* 0x000fe2000fffe03f */
[----:B------:R-:W-:Y:S01]  /*9700*/  MOV R214, UR51 ;  /* 0x0000003300d67c02 */ /* 0x000fe20008000f00 */
[----:B------:R-:W-:Y:S01]  /*9710*/  UIADD3.64 UR52, UR4, 0x100, URZ ;  /* 0x0000010004347897 */ /* 0x000fe2000fffe03f */
[----:B------:R-:W-:Y:S01]  /*9720*/  MOV R212, UR50 ;  /* 0x0000003200d47c02 */ /* 0x000fe20008000f00 */
[----:B------:R-:W5:Y:S01]  /*9730*/  LDL.64 R48, [R1+0x360] ;  /* 0x0003600001307983 */ /* 0x000f620000100a00 */
[----:B---3--:R-:W-:-:S03]  /*9740*/  IMAD.WIDE R14, R2, 0x2, R26 ;  /* 0x00000002020e7825 */ /* 0x008fc600078e021a */
[----:B------:R-:W3:Y:S01]  /*9750*/  LDL.64 R26, [R1+0x288] ;  /* 0x00028800011a7983 */ /* 0x000ee20000100a00 */
[----:B--2---:R-:W-:-:S03]  /*9760*/  IMAD.WIDE R10, R2, 0x2, R24 ;  /* 0x00000002020a7825 */ /* 0x004fc600078e0218 */
[----:B------:R-:W2:Y:S01]  /*9770*/  LDL.64 R24, [R1+0x280] ;  /* 0x0002800001187983 */ /* 0x000ea20000100a00 */
[----:B------:R-:W-:-:S03]  /*9780*/  IMAD.WIDE R4, R2, 0x2, R22 ;  /* 0x0000000202047825 */ /* 0x000fc600078e0216 */
[----:B------:R-:W2:Y:S04]  /*9790*/  LDG.E.U16 R22, desc[UR60][R14.64] ;  /* 0x0000003c0e167981 */ /* 0x000ea8000c1e1500 */
[----:B------:R4:W2:Y:S02]  /*97a0*/  LDG.E.U16 R23, desc[UR60][R4.64] ;  /* 0x0000003c04177981 */ /* 0x0008a4000c1e1500 */
[----:B----4-:R-:W-:-:S05]  /*97b0*/  IMAD.WIDE R4, R2, 0x2, R18 ;  /* 0x0000000202047825 */ /* 0x010fca00078e0212 */
[----:B------:R5:W4:Y:S01]  /*97c0*/  LDG.E.U16 R18, desc[UR60][R4.64] ;  /* 0x0000003c04127981 */ /* 0x000b22000c1e1500 */
[----:B------:R-:W-:-:S03]  /*97d0*/  IMAD.WIDE R6, R2, 0x2, R152 ;  /* 0x0000000202067825 */ /* 0x000fc600078e0298 */
[----:B------:R-:W4:Y:S04]  /*97e0*/  LDG.E.U16 R153, desc[UR60][R8.64] ;  /* 0x0000003c08997981 */ /* 0x000f28000c1e1500 */
[----:B------:R-:W4:Y:S01]  /*97f0*/  LDG.E.U16 R152, desc[UR60][R6.64] ;  /* 0x0000003c06987981 */ /* 0x000f22000c1e1500 */
[----:B-----5:R-:W-:-:S05]  /*9800*/  IMAD.WIDE R4, R2, 0x2, R16 ;  /* 0x0000000202047825 */ /* 0x020fca00078e0210 */
[----:B------:R0:W5:Y:S02]  /*9810*/  LDG.E.U16 R15, desc[UR60][R4.64] ;  /* 0x0000003c040f7981 */ /* 0x000164000c1e1500 */
[C---:B0-----:R-:W-:Y:S02]  /*9820*/  IMAD.WIDE R4, R2.reuse, 0x2, R38 ;  /* 0x0000000202047825 */ /* 0x041fe400078e0226 */
[----:B------:R-:W5:Y:S04]  /*9830*/  LDL.64 R38, [R1+0x258] ;  /* 0x0002580001267983 */ /* 0x000f680000100a00 */
[----:B------:R0:W5:Y:S01]  /*9840*/  LDG.E.U16 R13, desc[UR60][R4.64] ;  /* 0x0000003c040d7981 */ /* 0x000162000c1e1500 */
[----:B------:R-:W-:-:S03]  /*9850*/  IMAD.WIDE R6, R2, 0x2, R20 ;  /* 0x0000000202067825 */ /* 0x000fc600078e0214 */
[----:B------:R-:W4:Y:S01]  /*9860*/  LDG.E.U16 R21, desc[UR60][R10.64] ;  /* 0x0000003c0a157981 */ /* 0x000f22000c1e1500 */
[----:B------:R-:W-:-:S03]  /*9870*/  IMAD.WIDE R8, R2, 0x2, R46 ;  /* 0x0000000202087825 */ /* 0x000fc600078e022e */
[----:B------:R1:W5:Y:S01]  /*9880*/  LDG.E.U16 R19, desc[UR60][R6.64] ;  /* 0x0000003c06137981 */ /* 0x000362000c1e1500 */
[----:B0-----:R-:W-:-:S03]  /*9890*/  IMAD.WIDE R4, R2, 0x2, R36 ;  /* 0x0000000202047825 */ /* 0x001fc600078e0224 */
[----:B------:R0:W5:Y:S04]  /*98a0*/  LDG.E.U16 R20, desc[UR60][R8.64] ;  /* 0x0000003c08147981 */ /* 0x000168000c1e1500 */
[----:B------:R0:W5:Y:S01]  /*98b0*/  LDG.E.U16 R11, desc[UR60][R4.64] ;  /* 0x0000003c040b7981 */ /* 0x000162000c1e1500 */
[----:B-1----:R-:W-:-:S03]  /*98c0*/  IMAD.WIDE R6, R2, 0x2, R42 ;  /* 0x0000000202067825 */ /* 0x002fc600078e022a */
[----:B------:R-:W5:Y:S01]  /*98d0*/  LDL.64 R46, [R1+0x278] ;  /* 0x00027800012e7983 */ /* 0x000f620000100a00 */
[----:B0-----:R-:W-:-:S03]  /*98e0*/  IMAD.WIDE R8, R2, 0x2, R44 ;  /* 0x0000000202087825 */ /* 0x001fc600078e022c */
[----:B------:R0:W5:Y:S01]  /*98f0*/  LDG.E.U16 R16, desc[UR60][R6.64] ;  /* 0x0000003c06107981 */ /* 0x000162000c1e1500 */
[----:B------:R-:W-:-:S03]  /*9900*/  IMAD.WIDE R4, R2, 0x2, R34 ;  /* 0x0000000202047825 */ /* 0x000fc600078e0222 */
[----:B------:R-:W5:Y:S04]  /*9910*/  LDG.E.U16 R17, desc[UR60][R8.64] ;  /* 0x0000003c08117981 */ /* 0x000f68000c1e1500 */
[----:B------:R1:W5:Y:S01]  /*9920*/  LDG.E.U16 R10, desc[UR60][R4.64] ;  /* 0x0000003c040a7981 */ /* 0x000362000c1e1500 */
[----:B0-----:R-:W-:-:S03]  /*9930*/  IMAD.WIDE R6, R2, 0x2, R40 ;  /* 0x0000000202067825 */ /* 0x001fc600078e0228 */
[----:B------:R-:W5:Y:S04]  /*9940*/  LDL.64 R44, [R1+0x270] ;  /* 0x00027000012c7983 */ /* 0x000f680000100a00 */
[----:B------:R-:W5:Y:S01]  /*9950*/  LDG.E.U16 R14, desc[UR60][R6.64] ;  /* 0x0000003c060e7981 */ /* 0x000f62000c1e1500 */
[----:B-1----:R-:W-:-:S03]  /*9960*/  IMAD.WIDE R4, R2, 0x2, R32 ;  /* 0x0000000202047825 */ /* 0x002fc600078e0220 */
[----:B------:R-:W5:Y:S04]  /*9970*/  LDL.64 R36, [R1+0x250] ;  /* 0x0002500001247983 */ /* 0x000f680000100a00 */
[----:B------:R0:W5:Y:S04]  /*9980*/  LDG.E.U16 R9, desc[UR60][R4.64] ;  /* 0x0000003c04097981 */ /* 0x000168000c1e1500 */
[----:B------:R-:W5:Y:S04]  /*9990*/  LDL.64 R40, [R1+0x260] ;  /* 0x0002600001287983 */ /* 0x000f680000100a00 */
[----:B------:R-:W5:Y:S01]  /*99a0*/  LDL.64 R32, [R1+0x240] ;  /* 0x0002400001207983 */ /* 0x000f620000100a00 */
[----:B0-----:R-:W-:-:S03]  /*99b0*/  IMAD.WIDE R4, R2, 0x2, R30 ;  /* 0x0000000202047825 */ /* 0x001fc600078e021e */
[----:B------:R-:W5:Y:S04]  /*99c0*/  LDL.64 R30, [R1+0x238] ;  /* 0x00023800011e7983 */ /* 0x000f680000100a00 */
[----:B------:R0:W5:Y:S04]  /*99d0*/  LDG.E.U16 R8, desc[UR60][R4.64] ;  /* 0x0000003c04087981 */ /* 0x000168000c1e1500 */
[----:B------:R-:W5:Y:S04]  /*99e0*/  LDL.64 R34, [R1+0x248] ;  /* 0x0002480001227983 */ /* 0x000f680000100a00 */
[----:B------:R-:W5:Y:S01]  /*99f0*/  LDL.64 R42, [R1+0x268] ;  /* 0x00026800012a7983 */ /* 0x000f620000100a00 */
[----:B0-----:R-:W-:-:S03]  /*9a00*/  IMAD.WIDE R4, R2, 0x2, R28 ;  /* 0x0000000202047825 */ /* 0x001fc600078e021c */
[----:B------:R-:W5:Y:S04]  /*9a10*/  LDL.64 R28, [R1+0x230] ;  /* 0x00023000011c7983 */ /* 0x000f680000100a00 */
[----:B------:R3:W5:Y:S02]  /*9a20*/  LDG.E.U16 R7, desc[UR60][R4.64] ;  /* 0x0000003c04077981 */ /* 0x000764000c1e1500 */
[C---:B---3--:R-:W-:Y:S02]  /*9a30*/  IMAD.WIDE R4, R2.reuse, 0x2, R26 ;  /* 0x0000000202047825 */ /* 0x048fe400078e021a */
[----:B------:R-:W3:Y:S04]  /*9a40*/  LDL.64 R26, [R1+0x228] ;  /* 0x00022800011a7983 */ /* 0x000ee80000100a00 */
[----:B------:R2:W3:Y:S02]  /*9a50*/  LDG.E.U16 R6, desc[UR60][R4.64] ;  /* 0x0000003c04067981 */ /* 0x0004e4000c1e1500 */
[----:B--2---:R-:W-:-:S02]  /*9a60*/  IMAD.WIDE R4, R2, 0x2, R24 ;  /* 0x0000000202047825 */ /* 0x004fc400078e0218 */
[----:B------:R-:W2:Y:S04]  /*9a70*/  LDL.64 R24, [R1+0x220] ;  /* 0x0002200001187983 */ /* 0x000ea80000100a00 */
[----:B------:R-:W2:Y:S01]  /*9a80*/  LDG.E.U16 R4, desc[UR60][R4.64] ;  /* 0x0000003c04047981 */ /* 0x000ea2000c1e1500 */
[----:B------:R-:W-:Y:S06]  /*9a90*/  BAR.SYNC.DEFER_BLOCKING 0x0 ;  /* 0x0000000000007b1d */ /* 0x000fec0000010000 */
[----:B------:R-:W-:Y:S04]  /*9aa0*/  STS.U16 [R177+0x10000], R165 ;  /* 0x010000a5b1007388 */ /* 0x000fe80000000400 */
[----:B------:R-:W-:Y:S04]  /*9ab0*/  STS.U16 [R177+0x11000], R164 ;  /* 0x011000a4b1007388 */ /* 0x000fe80000000400 */
[----:B----4-:R-:W-:Y:S04]  /*9ac0*/  STS.U16 [R177+0x10400], R21 ;  /* 0x01040015b1007388 */ /* 0x010fe80000000400 */
[----:B-----5:R-:W-:Y:S04]  /*9ad0*/  STS.U16 [R177+0x11400], R20 ;  /* 0x01140014b1007388 */ /* 0x020fe80000000400 */
[----:B------:R-:W-:Y:S04]  /*9ae0*/  STS.U16 [R176+0x10080], R163 ;  /* 0x010080a3b0007388 */ /* 0x000fe80000000400 */
[----:B------:R-:W-:Y:S04]  /*9af0*/  STS.U16 [R176+0x11080], R162 ;  /* 0x011080a2b0007388 */ /* 0x000fe80000000400 */
[----:B------:R-:W-:Y:S04]  /*9b00*/  STS.U16 [R176+0x10480], R19 ;  /* 0x01048013b0007388 */ /* 0x000fe80000000400 */
[----:B------:R0:W-:Y:S04]  /*9b10*/  STS.U16 [R176+0x11480], R18 ;  /* 0x01148012b0007388 */ /* 0x0001e80000000400 */
        /* <DEDUP_REMOVED lines=22> */
[----:B0-----:R-:W5:Y:S04]  /*9c80*/  LDL.64 R18, [R1+0x210] ;  /* 0x0002100001127983 */ /* 0x001f680000100a00 */
[----:B-1----:R-:W5:Y:S04]  /*9c90*/  LDL.64 R16, [R1+0x208] ;  /* 0x0002080001107983 */ /* 0x002f680000100a00 */
[----:B------:R-:W5:Y:S04]  /*9ca0*/  LDL.64 R20, [R1+0x218] ;  /* 0x0002180001147983 */ /* 0x000f680000100a00 */
[----:B----4-:R-:W4:Y:S04]  /*9cb0*/  LDL.64 R14, [R1+0x200] ;  /* 0x00020000010e7983 */ /* 0x010f280000100a00 */
[----:B---3--:R0:W-:Y:S04]  /*9cc0*/  STS.U16 [R170+0x10780], R6 ;  /* 0x01078006aa007388 */ /* 0x0081e80000000400 */
[----:B--2---:R1:W-:Y:S01]  /*9cd0*/  STS.U16 [R170+0x11780], R4 ;  /* 0x01178004aa007388 */ /* 0x0043e20000000400 */
[----:B------:R2:W-:Y:S06]  /*9ce0*/  MEMBAR.ALL.CTA ;  /* 0x0000000000007992 */ /* 0x0005ec0000008000 */
[----:B--2---:R-:W2:Y:S02]  /*9cf0*/  FENCE.VIEW.ASYNC.S ;  /* 0x00000000000073c6 */ /* 0x004ea40000000000 */
[----:B--2---:R-:W-:Y:S06]  /*9d00*/  BAR.SYNC.DEFER_BLOCKING 0x0 ;  /* 0x0000000000007b1d */ /* 0x004fec0000010000 */
[----:B------:R-:W-:-:S06]  /*9d10*/  WARPGROUP.ARRIVE ;  /* 0x00000000000079c5 */ /* 0x000fcc0000000000 */
[----:B------:R-:W-:Y:S03]  /*9d20*/  HGMMA.64x16x16.F32 R160, gdesc[UR48].tnspA, RZ, !UPT, gsb0 ;  /* 0x2020000030a079f0 */ /* 0x000fe6000c0008ff */
[----:B------:R-:W-:Y:S02]  /*9d30*/  WARPGROUP.DEPBAR.LE gsb0, 0x0 ;  /* 0x00008000000079c5 */ /* 0x000fe40000010000 */
[----:B------:R-:W-:-:S06]  /*9d40*/  WARPGROUP.ARRIVE ;  /* 0x00000000000079c5 */ /* 0x000fcc0000000000 */
[----:B------:R-:W-:Y:S03]  /*9d50*/  HGMMA.64x16x16.F32 R160, gdesc[UR4].tnspA, R160, gsb0 ;  /* 0x2020000004a079f0 */ /* 0x000fe600080008a0 */
[----:B------:R-:W-:Y:S02]  /*9d60*/  WARPGROUP.DEPBAR.LE gsb0, 0x0 ;  /* 0x00008000000079c5 */ /* 0x000fe40000010000 */
[----:B------:R-:W-:-:S06]  /*9d70*/  WARPGROUP.ARRIVE ;  /* 0x00000000000079c5 */ /* 0x000fcc0000000000 */
[----:B------:R-:W-:Y:S03]  /*9d80*/  HGMMA.64x16x16.F32 R160, gdesc[UR56].tnspA, R160, gsb0 ;  /* 0x2020000038a079f0 */ /* 0x000fe600080008a0 */
[----:B------:R-:W-:Y:S02]  /*9d90*/  WARPGROUP.DEPBAR.LE gsb0, 0x0 ;  /* 0x00008000000079c5 */ /* 0x000fe40000010000 */
[----:B------:R-:W-:-:S06]  /*9da0*/  WARPGROUP.ARRIVE ;  /* 0x00000000000079c5 */ /* 0x000fcc0000000000 */
[----:B------:R-:W-:Y:S01]  /*9db0*/  HGMMA.64x16x16.F32 R160, gdesc[UR52].tnspA, R160, gsb0 ;  /* 0x2020000034a079f0 */ /* 0x000fe200080008a0 */
[----:B------:R-:W-:Y:S01]  /*9dc0*/  UMOV UR58, UR54 ;  /* 0x00000036003a7c82 */ /* 0x000fe20008000000 */
[----:B------:R-:W-:Y:S01]  /*9dd0*/  UMOV UR59, UR55 ;  /* 0x00000037003b7c82 */ /* 0x000fe20008000000 */
[----:B------:R-:W-:Y:S02]  /*9de0*/  UIADD3.64 UR52, UR4, 0x180, URZ ;  /* 0x0000018004347897 */ /* 0x000fe4000fffe03f */
[----:B------:R-:W-:Y:S01]  /*9df0*/  UIADD3.64 UR54, UR6, 0x7e, URZ ;  /* 0x0000007e06367897 */ /* 0x000fe2000fffe03f */
[----:B------:R-:W-:Y:S02]  /*9e00*/  WARPGROUP.DEPBAR.LE gsb0, 0x0 ;  /* 0x00008000000079c5 */ /* 0x000fe40000010000 */
[----:B------:R-:W-:-:S06]  /*9e10*/  WARPGROUP.ARRIVE ;  /* 0x00000000000079c5 */ /* 0x000fcc0000000000 */
[----:B------:R-:W-:Y:S01]  /*9e20*/  HGMMA.64x16x16.F32 R160, gdesc[UR52].tnspA, R160, gsb0 ;  /* 0x2020000034a079f0 */ /* 0x000fe200080008a0 */
[----:B-----5:R-:W-:Y:S01]  /*9e30*/  MOV R7, UR59 ;  /* 0x0000003b00077c02 */ /* 0x020fe20008000f00 */
[----:B------:R-:W-:Y:S01]  /*9e40*/  UIADD3.64 UR56, UR4, 0x200, URZ ;  /* 0x0000020004387897 */ /* 0x000fe2000fffe03f */
[----:B0-----:R-:W-:Y:S01]  /*9e50*/  MOV R6, UR58 ;  /* 0x0000003a00067c02 */ /* 0x001fe20008000f00 */
[----:B------:R-:W-:Y:S01]  /*9e60*/  UIADD3.64 UR58, UR6, 0x80, URZ ;  /* 0x00000080063a7897 */ /* 0x000fe2000fffe03f */
        /* <DEDUP_REMOVED lines=33> */
[----:B------:R-:W-:Y:S01]  /*a080*/  UIADD3.64 UR56, UR4, 0x780, URZ ;  /* 0x0000078004387897 */ /* 0x000fe2000fffe03f */
[----:B------:R-:W-:Y:S01]  /*a090*/  UMOV UR48, UR58 ;  /* 0x0000003a00307c82 */ /* 0x000fe20008000000 */
[----:B------:R-:W-:Y:S01]  /*a0a0*/  UMOV UR49, UR59 ;  /* 0x0000003b00317c82 */ /* 0x000fe20008000000 */
[----:B------:R-:W-:Y:S01]  /*a0b0*/  UMOV UR58, UR50 ;  /* 0x00000032003a7c82 */ /* 0x000fe20008000000 */
[----:B------:R-:W-:Y:S01]  /*a0c0*/  UMOV UR59, UR51 ;  /* 0x00000033003b7c82 */ /* 0x000fe20008000000 */
[----:B------:R-:W-:Y:S02]  /*a0d0*/  WARPGROUP.DEPBAR.LE gsb0, 0x0 ;  /* 0x00008000000079c5 */ /* 0x000fe40000010000 */
[----:B------:R-:W-:-:S06]  /*a0e0*/  WARPGROUP.ARRIVE ;  /* 0x00000000000079c5 */ /* 0x000fcc0000000000 */
[----:B------:R-:W-:Y:S01]  /*a0f0*/  HGMMA.64x16x16.F32 R152, gdesc[UR56].tnspA, RZ, !UPT, gsb0 ;  /* 0x20200000389879f0 */ /* 0x000fe2000c0008ff */
[----:B------:R-:W-:Y:S01]  /*a100*/  UIADD3.64 UR52, UR4, 0x800, URZ ;  /* 0x0000080004347897 */ /* 0x000fe2000fffe03f */
[----:B------:R-:W-:Y:S01]  /*a110*/  MOV R5, UR55 ;  /* 0x0000003700057c02 */ /* 0x000fe20008000f00 */
[----:B------:R-:W-:Y:S01]  /*a120*/  UMOV UR55, UR7 ;  /* 0x0000000700377c82 */ /* 0x000fe20008000000 */
[----:B-1----:R-:W-:Y:S01]  /*a130*/  MOV R4, UR54 ;  /* 0x0000003600047c02 */ /* 0x002fe20008000f00 */
[----:B------:R-:W-:Y:S01]  /*a140*/  UMOV UR54, UR6 ;  /* 0x0000000600367c82 */ /* 0x000fe20008000000 */
[----:B------:R-:W-:Y:S02]  /*a150*/  WARPGROUP.DEPBAR.LE gsb0, 0x0 ;  /* 0x00008000000079c5 */ /* 0x000fe40000010000 */
[----:B------:R-:W-:-:S06]  /*a160*/  WARPGROUP.ARRIVE ;  /* 0x00000000000079c5 */ /* 0x000fcc0000000000 */
[----:B------:R-:W-:Y:S01]  /*a170*/  HGMMA.64x16x16.F32 R152, gdesc[UR52].tnspA, R152, gsb0 ;  /* 0x20200000349879f0 */ /* 0x000fe20008000898 */
[----:B------:R-:W-:Y:S02]  /*a180*/  UIADD3.64 UR56, UR4, 0x880, URZ ;  /* 0x0000088004387897 */ /* 0x000fe4000fffe03f */
[----:B------:R-:W-:Y:S01]  /*a190*/  UIADD3.64 UR58, UR6, 0x2, URZ ;  /* 0x00000002063a7897 */ /* 0x000fe2000fffe03f */
[----:B------:R-:W-:Y:S02]  /*a1a0*/  WARPGROUP.DEPBAR.LE gsb0, 0x0 ;  /* 0x00008000000079c5 */ /* 0x000fe40000010000 */
[----:B------:R-:W-:-:S06]  /*a1b0*/  WARPGROUP.ARRIVE ;  /* 0x00000000000079c5 */ /* 0x000fcc0000000000 */
[----:B------:R-:W-:Y:S01]  /*a1c0*/  HGMMA.64x16x16.F32 R152, gdesc[UR56].tnspA, R152, gsb0 ;  /* 0x20200000389879f0 */ /* 0x000fe20008000898 */
[----:B------:R-:W-:Y:S02]  /*a1d0*/  R2UR UR59, R7 ;  /* 0x00000000073b72ca */ /* 0x000fe400000e0000 */
[----:B------:R-:W-:Y:S01]  /*a1e0*/  R2UR UR58, R6 ;  /* 0x00000000063a72ca */ /* 0x000fe200000e0000 */
[----:B------:R-:W-:-:S10]  /*a1f0*/  UIADD3.64 UR52, UR4, 0x900, URZ ;  /* 0x0000090004347897 */ /* 0x000fd4000fffe03f */
[----:B------:R-:W-:Y:S02]  /*a200*/  UMOV UR55, UR59 ;  /* 0x0000003b00377c82 */ /* 0x000fe40008000000 */
[----:B------:R-:W-:Y:S01]  /*a210*/  UMOV UR54, UR58 ;  /* 0x0000003a00367c82 */ /* 0x000fe20008000000 */
        /* <DEDUP_REMOVED lines=11> */
[----:B------:R-:W-:Y:S01]  /*a2d0*/  UIADD3.64 UR52, UR4, 0xa00, URZ ;  /* 0x00000a0004347897 */ /* 0x000fe2000fffe03f */
[----:B------:R-:W-:Y:S01]  /*a2e0*/  UMOV UR54, UR48 ;  /* 0x0000003000367c82 */ /* 0x000fe20008000000 */
        /* <DEDUP_REMOVED lines=37> */
[----:B------:R-:W-:-:S04]  /*a540*/  IMAD.WIDE R6, R0, 0x2, R46 ;  /* 0x0000000200067825 */ /* 0x000fc800078e022e */
[----:B------:R-:W-:Y:S01]  /*a550*/  IMAD.WIDE R4, R0, 0x2, R44 ;  /* 0x0000000200047825 */ /* 0x000fe200078e022c */
[----:B------:R0:W2:Y:S04]  /*a560*/  LDG.E.U16 R201, desc[UR60][R6.64] ;  /* 0x0000003c06c97981 */ /* 0x0000a8000c1e1500 */
[----:B------:R1:W3:Y:S01]  /*a570*/  LDG.E.U16 R200, desc[UR60][R4.64] ;  /* 0x0000003c04c87981 */ /* 0x0002e2000c1e1500 */
[----:B------:R-:W-:Y:S02]  /*a580*/  WARPGROUP.DEPBAR.LE gsb0, 0x0 ;  /* 0x00008000000079c5 */ /* 0x000fe40000010000 */
[----:B------:R-:W-:-:S06]  /*a590*/  WARPGROUP.ARRIVE ;  /* 0x00000000000079c5 */ /* 0x000fcc0000000000 */
[----:B------:R-:W-:Y:S01]  /*a5a0*/  HGMMA.64x16x16.F32 R152, gdesc[UR52].tnspA, R152, gsb0 ;  /* 0x20200000349879f0 */ /* 0x000fe20008000898 */
[----:B0-----:R-:W-:-:S04]  /*a5b0*/  IMAD.WIDE R6, R0, 0x2, R38 ;  /* 0x0000000200067825 */ /* 0x001fc800078e0226 */
[C---:B-1----:R-:W-:Y:S01]  /*a5c0*/  IMAD.WIDE R4, R0.reuse, 0x2, R36 ;  /* 0x0000000200047825 */ /* 0x042fe200078e0224 */
[----:B------:R0:W5:Y:S03]  /*a5d0*/  LDG.E.U16 R196, desc[UR60][R6.64] ;  /* 0x0000003c06c47981 */ /* 0x000166000c1e1500 */
[C---:B------:R-:W-:Y:S01]  /*a5e0*/  IMAD.WIDE R8, R0.reuse, 0x2, R40 ;  /* 0x0000000200087825 */ /* 0x040fe200078e0228 */
[----:B------:R1:W5:Y:S04]  /*a5f0*/  LDG.E.U16 R195, desc[UR60][R4.64] ;  /* 0x0000003c04c37981 */ /* 0x000368000c1e1500 */
[----:B------:R4:W5:Y:S01]  /*a600*/  LDG.E.U16 R198, desc[UR60][R8.64] ;  /* 0x0000003c08c67981 */ /* 0x000962000c1e1500 */
[----:B0-----:R-:W-:-:S04]  /*a610*/  IMAD.WIDE R6, R0, 0x2, R32 ;  /* 0x0000000200067825 */ /* 0x001fc800078e0220 */
[C---:B-1----:R-:W-:Y:S01]  /*a620*/  IMAD.WIDE R4, R0.reuse, 0x2, R30 ;  /* 0x0000000200047825 */ /* 0x042fe200078e021e */
[----:B------:R0:W5:Y:S03]  /*a630*/  LDG.E.U16 R193, desc[UR60][R6.64] ;  /* 0x0000003c06c17981 */ /* 0x000166000c1e1500 */
[C---:B----4-:R-:W-:Y:S01]  /*a640*/  IMAD.WIDE R8, R0.reuse, 0x2, R34 ;  /* 0x0000000200087825 */ /* 0x050fe200078e0222 */
[----:B------:R1:W4:Y:S04]  /*a650*/  LDG.E.U16 R192, desc[UR60][R4.64] ;  /* 0x0000003c04c07981 */ /* 0x000328000c1e1500 */
[----:B------:R1:W4:Y:S01]  /*a660*/  LDG.E.U16 R194, desc[UR60][R8.64] ;  /* 0x0000003c08c27981 */ /* 0x000322000c1e1500 */
[----:B0-----:R-:W-:-:S04]  /*a670*/  IMAD.WIDE R6, R0, 0x2, R26 ;  /* 0x0000000200067825 */ /* 0x001fc800078e021a */
[C---:B-1----:R-:W-:Y:S01]  /*a680*/  IMAD.WIDE R4, R0.reuse, 0x2, R24 ;  /* 0x0000000200047825 */ /* 0x042fe200078e0218 */
[----:B------:R0:W4:Y:S01]  /*a690*/  LDG.E.U16 R188, desc[UR60][R6.64] ;  /* 0x0000003c06bc7981 */ /* 0x000122000c1e1500 */
[----:B------:R-:W-:Y:S01]  /*a6a0*/  UIADD3.64 UR56, UR4, 0xd80, URZ ;  /* 0x00000d8004387897 */ /* 0x000fe2000fffe03f */
[----:B------:R-:W-:Y:S01]  /*a6b0*/  R2UR UR53, R183 ;  /* 0x00000000b73572ca */ /* 0x000fe200000e0000 */
[C---:B------:R-:W-:Y:S01]  /*a6c0*/  IMAD.WIDE R8, R0.reuse, 0x2, R28 ;  /* 0x0000000200087825 */ /* 0x040fe200078e021c */
[----:B------:R1:W4:Y:S01]  /*a6d0*/  LDG.E.U16 R190, desc[UR60][R4.64] ;  /* 0x0000003c04be7981 */ /* 0x000322000c1e1500 */
[----:B------:R-:W-:Y:S01]  /*a6e0*/  R2UR UR52, R181 ;  /* 0x00000000b53472ca */ /* 0x000fe200000e0000 */
[----:B------:R-:W-:Y:S01]  /*a6f0*/  UMOV UR58, UR34 ;  /* 0x00000022003a7c82 */ /* 0x000fe20008000000 */
[----:B------:R-:W-:Y:S01]  /*a700*/  UMOV UR59, UR35 ;  /* 0x00000023003b7c82 */ /* 0x000fe20008000000 */
[----:B------:R1:W4:Y:S01]  /*a710*/  LDG.E.U16 R191, desc[UR60][R8.64] ;  /* 0x0000003c08bf7981 */ /* 0x000322000c1e1500 */
[----:B------:R-:W-:Y:S01]  /*a720*/  UIADD3.64 UR48, UR4, 0xe00, URZ ;  /* 0x00000e0004307897 */ /* 0x000fe2000fffe03f */
[C---:B0-----:R-:W-:Y:S01]  /*a730*/  IMAD.WIDE R6, R0.reuse, 0x2, R18 ;  /* 0x0000000200067825 */ /* 0x041fe200078e0212 */
[----:B------:R-:W-:Y:S01]  /*a740*/  UMOV UR50, UR38 ;  /* 0x0000002600327c82 */ /* 0x000fe20008000000 */
[----:B------:R-:W-:Y:S01]  /*a750*/  UMOV UR51, UR39 ;  /* 0x0000002700337c82 */ /* 0x000fe20008000000 */
[----:B------:R-:W-:Y:S01]  /*a760*/  UMOV UR54, UR42 ;  /* 0x0000002a00367c82 */ /* 0x000fe20008000000 */
[----:B-1----:R-:W-:Y:S01]  /*a770*/  IMAD.WIDE R4, R0, 0x2, R16 ;  /* 0x0000000200047825 */ /* 0x002fe200078e0210 */
[----:B------:R0:W4:Y:S01]  /*a780*/  LDG.E.U16 R186, desc[UR60][R6.64] ;  /* 0x0000003c06ba7981 */ /* 0x000122000c1e1500 */
[----:B------:R-:W-:-:S02]  /*a790*/  WARPGROUP.DEPBAR.LE gsb0, 0x0 ;  /* 0x00008000000079c5 */ /* 0x000fc40000010000 */
[C---:B------:R-:W-:Y:S01]  /*a7a0*/  IMAD.WIDE R8, R0.reuse, 0x2, R20 ;  /* 0x0000000200087825 */ /* 0x040fe200078e0214 */
[----:B------:R1:W4:Y:S01]  /*a7b0*/  LDG.E.U16 R185, desc[UR60][R4.64] ;  /* 0x0000003c04b97981 */ /* 0x000322000c1e1500 */
[----:B------:R-:W-:Y:S01]  /*a7c0*/  WARPGROUP.ARRIVE ;  /* 0x00000000000079c5 */ /* 0x000fe20000000000 */
[----:B------:R-:W-:Y:S01]  /*a7d0*/  UMOV UR55, UR43 ;  /* 0x0000002b00377c82 */ /* 0x000fe20008000000 */
[C---:B------:R-:W-:Y:S01]  /*a7e0*/  IMAD.WIDE R10, R0.reuse, 0x2, R42 ;  /* 0x00000002000a7825 */ /* 0x040fe200078e022a */
[----:B------:R1:W4:Y:S01]  /*a7f0*/  LDG.E.U16 R187, desc[UR60][R8.64] ;  /* 0x0000003c08bb7981 */ /* 0x000322000c1e1500 */
[----:B------:R-:W1:Y:S02]  /*a800*/  LDC R24, c[0x0][0x238] ;  /* 0x00008e00ff187b82 */ /* 0x000e640000000800 */
[C---:B0-----:R-:W-:Y:S01]  /*a810*/  IMAD.WIDE R6, R0.reuse, 0x2, R250 ;  /* 0x0000000200067825 */ /* 0x041fe200078e02fa */
[----:B------:R-:W-:Y:S01]  /*a820*/  HGMMA.64x16x16.F32 R152, gdesc[UR56].tnspA, R152, gsb0 ;  /* 0x20200000389879f0 */ /* 0x000fe20008000898 */
[----:B------:R-:W5:Y:S02]  /*a830*/  LDG.E.U16 R199, desc[UR60][R10.64] ;  /* 0x0000003c0ac77981 */ /* 0x000f64000c1e1500 */
[----:B-1----:R-:W-:-:S02]  /*a840*/  IMAD.WIDE R4, R0, 0x2, R248 ;  /* 0x0000000200047825 */ /* 0x002fc400078e02f8 */
[----:B------:R0:W4:Y:S02]  /*a850*/  LDG.E.U16 R183, desc[UR60][R6.64] ;  /* 0x0000003c06b77981 */ /* 0x000124000c1e1500 */
[----:B------:R-:W-:Y:S02]  /*a860*/  IMAD.WIDE R8, R0, 0x2, R14 ;  /* 0x0000000200087825 */ /* 0x000fe400078e020e */
[----:B------:R1:W4:Y:S01]  /*a870*/  LDG.E.U16 R181, desc[UR60][R4.64] ;  /* 0x0000003c04b57981 */ /* 0x000322000c1e1500 */
[----:B------:R-:W-:-:S03]  /*a880*/  R2UR UR56, R179 ;  /* 0x00000000b33872ca */ /* 0x000fc600000e0000 */
[----:B------:R1:W4:Y:S01]  /*a890*/  LDG.E.U16 R184, desc[UR60][R8.64] ;  /* 0x0000003c08b87981 */ /* 0x000322000c1e1500 */
[----:B0-----:R-:W-:-:S04]  /*a8a0*/  IMAD.WIDE R6, R0, 0x2, R244 ;  /* 0x0000000200067825 */ /* 0x001fc800078e02f4 */
[C---:B-1----:R-:W-:Y:S01]  /*a8b0*/  IMAD.WIDE R4, R0.reuse, 0x2, R242 ;  /* 0x0000000200047825 */ /* 0x042fe200078e02f2 */
[----:B------:R0:W4:Y:S03]  /*a8c0*/  LDG.E.U16 R179, desc[UR60][R6.64] ;  /* 0x0000003c06b37981 */ /* 0x000126000c1e1500 */
[----:B------:R-:W-:Y:S01]  /*a8d0*/  IMAD.WIDE R8, R0, 0x2, R246 ;  /* 0x0000000200087825 */ /* 0x000fe200078e02f6 */
[----:B------:R1:W2:Y:S01]  /*a8e0*/  LDG.E.U16 R18, desc[UR60][R4.64] ;  /* 0x0000003c04127981 */ /* 0x0002a2000c1e1500 */
[----:B------:R-:W-:-:S03]  /*a8f0*/  R2UR UR57, R180 ;  /* 0x00000000b43972ca */ /* 0x000fc600000e0000 */
[----:B------:R1:W4:Y:S01]  /*a900*/  LDG.E.U16 R180, desc[UR60][R8.64] ;  /* 0x0000003c08b47981 */ /* 0x000322000c1e1500 */
[----:B0-----:R-:W-:-:S04]  /*a910*/  IMAD.WIDE R6, R0, 0x2, R238 ;  /* 0x0000000200067825 */ /* 0x001fc800078e02ee */
[C---:B-1----:R-:W-:Y:S01]  /*a920*/  IMAD.WIDE R4, R0.reuse, 0x2, R236 ;  /* 0x0000000200047825 */ /* 0x042fe200078e02ec */
[----:B------:R0:W3:Y:S03]  /*a930*/  LDG.E.U16 R16, desc[UR60][R6.64] ;  /* 0x0000003c06107981 */ /* 0x0000e6000c1e1500 */
[C---:B------:R-:W-:Y:S01]  /*a940*/  IMAD.WIDE R8, R0.reuse, 0x2, R240 ;  /* 0x0000000200087825 */ /* 0x040fe200078e02f0 */
[----:B------:R1:W5:Y:S04]  /*a950*/  LDG.E.U16 R15, desc[UR60][R4.64] ;  /* 0x0000003c040f7981 */ /* 0x000368000c1e1500 */
[----:B------:R-:W4:Y:S01]  /*a960*/  LDG.E.U16 R17, desc[UR60][R8.64] ;  /* 0x0000003c08117981 */ /* 0x000f22000c1e1500 */
[----:B0-----:R-:W-:-:S04]  /*a970*/  IMAD.WIDE R6, R0, 0x2, R234 ;  /* 0x0000000200067825 */ /* 0x001fc800078e02ea */
[----:B-1----:R-:W-:Y:S01]  /*a980*/  IMAD.WIDE R4, R0, 0x2, R232 ;  /* 0x0000000200047825 */ /* 0x002fe200078e02e8 */
[----:B------:R-:W4:Y:S04]  /*a990*/  LDG.E.U16 R14, desc[UR60][R6.64] ;  /* 0x0000003c060e7981 */ /* 0x000f28000c1e1500 */
[----:B------:R0:W4:Y:S01]  /*a9a0*/  LDG.E.U16 R13, desc[UR60][R4.64] ;  /* 0x0000003c040d7981 */ /* 0x000122000c1e1500 */
        /* <DEDUP_REMOVED lines=8> */
[----:B------:R-:W1:Y:S01]  /*aa30*/  S2R R10, SR_TID.X ;  /* 0x00000000000a7919 */ /* 0x000e620000002100 */
[----:B0-----:R-:W-:-:S05]  /*aa40*/  IMAD.WIDE R4, R0, 0x2, R230 ;  /* 0x0000000200047825 */ /* 0x001fca00078e02e6 */
[----:B------:R0:W4:Y:S01]  /*aa50*/  LDG.E.U16 R210, desc[UR60][R4.64] ;  /* 0x0000003c04d27981 */ /* 0x000122000c1e1500 */
[----:B------:R-:W-:-:S04]  /*aa60*/  IMAD.WIDE R6, R0, 0x2, R226 ;  /* 0x0000000200067825 */ /* 0x000fc800078e02e2 */
[C---:B------:R-:W-:Y:S01]  /*aa70*/  IMAD.WIDE R8, R0.reuse, 0x2, R228 ;  /* 0x0000000200087825 */ /* 0x040fe200078e02e4 */
[----:B------:R1:W4:Y:S01]  /*aa80*/  LDG.E.U16 R209, desc[UR60][R6.64] ;  /* 0x0000003c06d17981 */ /* 0x000322000c1e1500 */
[----:B------:R-:W-:Y:S02]  /*aa90*/  WARPGROUP.DEPBAR.LE gsb0, 0x0 ;  /* 0x00008000000079c5 */ /* 0x000fe40000010000 */
[----:B------:R-:W-:Y:S01]  /*aaa0*/  WARPGROUP.ARRIVE ;  /* 0x00000000000079c5 */ /* 0x000fe20000000000 */
[----:B0-----:R-:W-:Y:S01]  /*aab0*/  IMAD.WIDE R4, R0, 0x2, R224 ;  /* 0x0000000200047825 */ /* 0x001fe200078e02e0 */
[----:B------:R-:W4:Y:S04]  /*aac0*/  LDG.E.U16 R211, desc[UR60][R8.64] ;  /* 0x0000003c08d37981 */ /* 0x000f28000c1e1500 */
[----:B------:R-:W-:Y:S01]  /*aad0*/  HGMMA.64x16x16.F32 R152, gdesc[UR56].tnspA, R152, gsb0 ;  /* 0x20200000389879f0 */ /* 0x000fe20008000898 */
[----:B-1----:R-:W-:Y:S01]  /*aae0*/  IMAD.SHL.U32 R10, R10, 0x2, RZ ;  /* 0x000000020a0a7824 */ /* 0x002fe200078e00ff */
[----:B------:R0:W4:Y:S01]  /*aaf0*/  LDG.E.U16 R208, desc[UR60][R4.64] ;  /* 0x0000003c04d07981 */ /* 0x000122000c1e1500 */
[----:B------:R-:W-:-:S03]  /*ab00*/  IMAD.WIDE R6, R0, 0x2, R222 ;  /* 0x0000000200067825 */ /* 0x000fc600078e02de */
[----:B------:R-:W-:Y:S02]  /*ab10*/  LOP3.LUT R10, R10, 0x6, RZ, 0xc0, !PT ;  /* 0x000000060a0a7812 */ /* 0x000fe400078ec0ff */
[----:B------:R-:W4:Y:S01]  /*ab20*/  LDG.E.U16 R207, desc[UR60][R6.64] ;  /* 0x0000003c06cf7981 */ /* 0x000f22000c1e1500 */
[----:B0-----:R-:W-:-:S05]  /*ab30*/  IMAD.WIDE R4, R0, 0x2, R220 ;  /* 0x0000000200047825 */ /* 0x001fca00078e02dc */
[----:B------:R0:W4:Y:S01]  /*ab40*/  LDG.E.U16 R206, desc[UR60][R4.64] ;  /* 0x0000003c04ce7981 */ /* 0x000122000c1e1500 */
[----:B------:R-:W-:Y:S02]  /*ab50*/  LOP3.LUT R26, R12, 0x40, RZ, 0xfc, !PT ;  /* 0x000000400c1a7812 */ /* 0x000fe400078efcff */
[----:B0-----:R-:W-:-:S04]  /*ab60*/  IADD3 R4, P0, R10, R168, RZ ;  /* 0x000000a80a047210 */ /* 0x001fc80007f1e0ff */
[----:B------:R-:W-:Y:S02]  /*ab70*/  IADD3 R6, P1, R4, 0x8, RZ ;  /* 0x0000000804067810 */ /* 0x000fe40007f3e0ff */
[----:B------:R-:W-:Y:S02]  /*ab80*/  IADD3.X R9, RZ, R169, RZ, P0, !PT ;  /* 0x000000a9ff097210 */ /* 0x000fe400007fe4ff */
[----:B------:R-:W-:Y:S02]  /*ab90*/  LOP3.LUT R27, R12, 0x8, RZ, 0xfc, !PT ;  /* 0x000000080c1b7812 */ /* 0x000fe400078efcff */
[----:B------:R-:W-:Y:S02]  /*aba0*/  IADD3.X R11, RZ, R9, RZ, P1, !PT ;  /* 0x00000009ff0b7210 */ /* 0x000fe40000ffe4ff */
[----:B------:R-:W-:Y:S01]  /*abb0*/  ISETP.GT.U32.AND P2, PT, R6, R26, PT ;  /* 0x0000001a0600720c */ /* 0x000fe20003f44070 */
[----:B------:R-:W-:Y:S01]  /*abc0*/  FMUL R23, R164, R24 ;  /* 0x00000018a4177220 */ /* 0x000fe20000400000 */
[----:B------:R-:W-:-:S02]  /*abd0*/  ISETP.GT.U32.AND P6, PT, R4, R27, PT ;  /* 0x0000001b0400720c */ /* 0x000fc40003fc4070 */
[----:B------:R-:W-:Y:S01]  /*abe0*/  ISETP.GT.U32.AND.EX P2, PT, R11, RZ, PT, P2 ;  /* 0x000000ff0b00720c */ /* 0x000fe20003f44120 */
[-C--:B------:R-:W-:Y:S01]  /*abf0*/  FMUL R19, R162, R24.reuse ;  /* 0x00000018a2137220 */ /* 0x080fe20000400000 */
[----:B------:R-:W-:Y:S01]  /*ac00*/  ISETP.GT.U32.AND.EX P6, PT, R9, RZ, PT, P6 ;  /* 0x000000ff0900720c */ /* 0x000fe20003fc4160 */
[----:B------:R-:W-:Y:S02]  /*ac10*/  WARPGROUP.DEPBAR.LE gsb0, 0x0 ;  /* 0x00008000000079c5 */ /* 0x000fe40000010000 */
[----:B------:R-:W-:Y:S01]  /*ac20*/  BAR.SYNC.DEFER_BLOCKING 0x0 ;  /* 0x0000000000007b1d */ /* 0x000fe20000010000 */
[----:B------:R-:W-:Y:S01]  /*ac30*/  FMUL R164, R156, R24 ;  /* 0x000000189ca47220 */ /* 0x000fe20000400000 */
[----:B------:R-:W-:-:S04]  /*ac40*/  FSEL R19, R19, -INF , !P6 ;  /* 0xff80000013137808 */ /* 0x000fc80007000000 */
[----:B------:R-:W-:Y:S02]  /*ac50*/  FSEL R164, R164, -INF , !P2 ;  /* 0xff800000a4a47808 */ /* 0x000fe40005000000 */
[C---:B------:R-:W-:Y:S02]  /*ac60*/  IADD3 R5, P2, R4.reuse, 0x9, RZ ;  /* 0x0000000904057810 */ /* 0x040fe40007f5e0ff */
[----:B------:R-:W-:Y:S02]  /*ac70*/  ISETP.GE.U32.AND P5, PT, R4, R27, PT ;  /* 0x0000001b0400720c */ /* 0x000fe40003fa6070 */
[----:B------:R-:W-:Y:S02]  /*ac80*/  IADD3.X R10, RZ, R9, RZ, P2, !PT ;  /* 0x00000009ff0a7210 */ /* 0x000fe400017fe4ff */
[----:B------:R-:W-:Y:S01]  /*ac90*/  ISETP.GT.U32.AND P6, PT, R5, R27, PT ;  /* 0x0000001b0500720c */ /* 0x000fe20003fc4070 */
[-C--:B------:R-:W-:Y:S01]  /*aca0*/  FMUL R22, R163, R24.reuse ;  /* 0x00000018a3167220 */ /* 0x080fe20000400000 */
[----:B------:R-:W-:Y:S01]  /*acb0*/  FMUL R20, R167, R24 ;  /* 0x00000018a7147220 */ /* 0x000fe20000400000 */
[----:B------:R-:W-:-:S02]  /*acc0*/  ISETP.GE.U32.AND.EX P5, PT, R9, RZ, PT, P5 ;  /* 0x000000ff0900720c */ /* 0x000fc40003fa6150 */
[----:B------:R-:W-:Y:S02]  /*acd0*/  ISETP.GT.U32.AND.EX P6, PT, R10, RZ, PT, P6 ;  /* 0x000000ff0a00720c */ /* 0x000fe40003fc4160 */
[CC--:B------:R-:W-:Y:S02]  /*ace0*/  ISETP.GT.U32.AND P4, PT, R4.reuse, R12.reuse, PT ;  /* 0x0000000c0400720c */ /* 0x0c0fe40003f84070 */
[-C--:B------:R-:W-:Y:S02]  /*acf0*/  ISETP.GE.U32.AND P3, PT, R4, R12.reuse, PT ;  /* 0x0000000c0400720c */ /* 0x080fe40003f66070 */
[-C--:B------:R-:W-:Y:S02]  /*ad00*/  ISETP.GT.U32.AND P2, PT, R5, R12.reuse, PT ;  /* 0x0000000c0500720c */ /* 0x080fe40003f44070 */
[----:B------:R-:W-:Y:S02]  /*ad10*/  LOP3.LUT R25, R12, 0x48, RZ, 0xfc, !PT ;  /* 0x000000480c197812 */ /* 0x000fe400078efcff */
[----:B------:R-:W-:Y:S01]  /*ad20*/  ISETP.GT.U32.AND P0, PT, R6, R12, PT ;  /* 0x0000000c0600720c */ /* 0x000fe20003f04070 */
[-C--:B------:R-:W-:Y:S01]  /*ad30*/  FMUL R7, R160, R24.reuse ;  /* 0x00000018a0077220 */ /* 0x080fe20000400000 */
[-C--:B------:R-:W-:Y:S01]  /*ad40*/  FMUL R156, R166, R24.reuse ;  /* 0x00000018a69c7220 */ /* 0x080fe20000400000 */
[-C--:B------:R-:W-:Y:S01]  /*ad50*/  FMUL R8, R161, R24.reuse ;  /* 0x00000018a1087220 */ /* 0x080fe20000400000 */
[----:B------:R-:W-:Y:S01]  /*ad60*/  FMUL R21, R165, R24 ;  /* 0x00000018a5157220 */ /* 0x000fe20000400000 */
[----:B------:R-:W-:-:S02]  /*ad70*/  FSEL R22, R22, -INF , !P5 ;  /* 0xff80000016167808 */ /* 0x000fc40006800000 */
[----:B------:R-:W-:Y:S02]  /*ad80*/  FSEL R20, R20, -INF , !P6 ;  /* 0xff80000014147808 */ /* 0x000fe40007000000 */
[C---:B------:R-:W-:Y:S02]  /*ad90*/  ISETP.GT.U32.AND.EX P4, PT, R9.reuse, RZ, PT, P4 ;  /* 0x000000ff0900720c */ /* 0x040fe40003f84140 */
[----:B------:R-:W-:Y:S02]  /*ada0*/  ISETP.GE.U32.AND.EX P3, PT, R9, RZ, PT, P3 ;  /* 0x000000ff0900720c */ /* 0x000fe40003f66130 */
[----:B------:R-:W-:Y:S02]  /*adb0*/  ISETP.GT.U32.AND.EX P2, PT, R10, RZ, PT, P2 ;  /* 0x000000ff0a00720c */ /* 0x000fe40003f44120 */
[C---:B------:R-:W-:Y:S02]  /*adc0*/  ISETP.GT.U32.AND P5, PT, R5.reuse, R26, PT ;  /* 0x0000001a0500720c */ /* 0x040fe40003fa4070 */
[----:B------:R-:W-:-:S02]  /*add0*/  ISETP.GT.U32.AND P6, PT, R5, R25, PT ;  /* 0x000000190500720c */ /* 0x000fc40003fc4070 */
[----:B------:R-:W-:Y:S02]  /*ade0*/  ISETP.GT.U32.AND.EX P0, PT, R11, RZ, PT, P0 ;  /* 0x000000ff0b00720c */ /* 0x000fe40003f04100 */
[----:B------:R-:W-:Y:S02]  /*adf0*/  FSEL R7, R7, -INF , !P4 ;  /* 0xff80000007077808 */ /* 0x000fe40006000000 */
[----:B------:R-:W-:Y:S02]  /*ae00*/  FSEL R156, R156, -INF , !P4 ;  /* 0xff8000009c9c7808 */ /* 0x000fe40006000000 */
[----:B------:R-:W-:Y:S02]  /*ae10*/  FSEL R8, R8, -INF , !P3 ;  /* 0xff80000008087808 */ /* 0x000fe40005800000 */
[----:B------:R-:W-:Y:S02]  /*ae20*/  FSEL R21, R21, -INF , !P2 ;  /* 0xff80000015157808 */ /* 0x000fe40005000000 */
[----:B------:R-:W-:-:S02]  /*ae30*/  ISETP.GT.U32.AND.EX P5, PT, R10, RZ, PT, P5 ;  /* 0x000000ff0a00720c */ /* 0x000fc40003fa4150 */
[----:B------:R-:W-:Y:S01]  /*ae40*/  ISETP.GT.U32.AND.EX P6, PT, R10, RZ, PT, P6 ;  /* 0x000000ff0a00720c */ /* 0x000fe20003fc4160 */
[----:B------:R-:W-:Y:S01]  /*ae50*/  FMUL R10, R157, R24 ;  /* 0x000000189d0a7220 */ /* 0x000fe20000400000 */
[----:B------:R-:W-:Y:S02]  /*ae60*/  FSEL R23, R23, -INF , !P0 ;  /* 0xff80000017177808 */ /* 0x000fe40004000000 */
[CC--:B------:R-:W-:Y:S02]  /*ae70*/  ISETP.GT.U32.AND P4, PT, R4.reuse, R25.reuse, PT ;  /* 0x000000190400720c */ /* 0x0c0fe40003f84070 */
[-C--:B------:R-:W-:Y:S02]  /*ae80*/  ISETP.GE.U32.AND P3, PT, R4, R25.reuse, PT ;  /* 0x000000190400720c */ /* 0x080fe40003f66070 */
[----:B------:R-:W-:Y:S02]  /*ae90*/  ISETP.GT.U32.AND P2, PT, R6, R25, PT ;  /* 0x000000190600720c */ /* 0x000fe40003f44070 */
[----:B------:R-:W-:-:S02]  /*aea0*/  ISETP.GT.U32.AND P1, PT, R4, R26, PT ;  /* 0x0000001a0400720c */ /* 0x000fc40003f24070 */
[----:B------:R-:W-:Y:S02]  /*aeb0*/  ISETP.GE.U32.AND P0, PT, R4, R26, PT ;  /* 0x0000001a0400720c */ /* 0x000fe40003f06070 */
[----:B------:R-:W-:Y:S01]  /*aec0*/  R2UR UR50, R48 ;  /* 0x00000000303272ca */ /* 0x000fe200000e0000 */
[----:B--2---:R0:W-:Y:S02]  /*aed0*/  STS.U16 [R3+0x11400], R18 ;  /* 0x0114001203007388 */ /* 0x0041e40000000400 */
[-C--:B0-----:R-:W-:Y:S02]  /*aee0*/  FMUL R18, R159, R24.reuse ;  /* 0x000000189f127220 */ /* 0x081fe40000400000 */
[----:B---3--:R0:W-:Y:S04]  /*aef0*/  STS.U16 [R3+0x11600], R16 ;  /* 0x0116001003007388 */ /* 0x0081e80000000400 */
[----:B-----5:R1:W-:Y:S04]  /*af00*/  STS.U16 [R3+0x11700], R15 ;  /* 0x0117000f03007388 */ /* 0x0203e80000000400 */
[----:B----4-:R2:W-:Y:S01]  /*af10*/  STS.U16 [R3+0x11500], R17 ;  /* 0x0115001103007388 */ /* 0x0105e20000000400 */
[-C--:B0-----:R-:W-:Y:S01]  /*af20*/  FMUL R16, R158, R24.reuse ;  /* 0x000000189e107220 */ /* 0x081fe20000400000 */
[----:B-1----:R-:W-:-:S02]  /*af30*/  FMUL R15, R154, R24 ;  /* 0x000000189a0f7220 */ /* 0x002fc40000400000 */
[----:B------:R0:W-:Y:S01]  /*af40*/  STS.U16 [R3+0x11800], R14 ;  /* 0x0118000e03007388 */ /* 0x0001e20000000400 */
[----:B--2---:R-:W-:-:S03]  /*af50*/  FMUL R17, R155, R24 ;  /* 0x000000189b117220 */ /* 0x004fc60000400000 */
[----:B------:R1:W-:Y:S01]  /*af60*/  STS.U16 [R3+0x11900], R13 ;  /* 0x0119000d03007388 */ /* 0x0003e20000000400 */
[-C--:B0-----:R-:W-:Y:S01]  /*af70*/  FMUL R14, R152, R24.reuse ;  /* 0x00000018980e7220 */ /* 0x081fe20000400000 */
[----:B-1----:R-:W-:Y:S02]  /*af80*/  FMUL R13, R153, R24 ;  /* 0x00000018990d7220 */ /* 0x002fe40000400000 */
[----:B------:R-:W2:Y:S04]  /*af90*/  LDL.LU.64 R24, [R1] ;  /* 0x0000000001187983 */ /* 0x000ea80000300a00 */
[----:B------:R-:W3:Y:S04]  /*afa0*/  LDL.LU.64 R26, [R1+0x8] ;  /* 0x00000800011a7983 */ /* 0x000ee80000300a00 */
[----:B------:R-:W4:Y:S04]  /*afb0*/  LDL.LU.64 R28, [R1+0x10] ;  /* 0x00001000011c7983 */ /* 0x000f280000300a00 */
[----:B------:R-:W5:Y:S04]  /*afc0*/  LDL.LU.64 R30, [R1+0x18] ;  /* 0x00001800011e7983 */ /* 0x000f680000300a00 */
[----:B------:R-:W3:Y:S04]  /*afd0*/  LDL.LU.64 R32, [R1+0x20] ;  /* 0x0000200001207983 */ /* 0x000ee80000300a00 */
[----:B------:R-:W5:Y:S04]  /*afe0*/  LDL.LU.64 R34, [R1+0x28] ;  /* 0x0000280001227983 */ /* 0x000f680000300a00 */
[----:B------:R-:W5:Y:S04]  /*aff0*/  LDL.LU.64 R36, [R1+0x30] ;  /* 0x0000300001247983 */ /* 0x000f680000300a00 */
[----:B------:R-:W5:Y:S01]  /*b000*/  LDL.LU.64 R38, [R1+0x38] ;  /* 0x0000380001267983 */ /* 0x000f620000300a00 */
[----:B------:R-:W-:-:S03]  /*b010*/  R2UR UR51, R49 ;  /* 0x00000000313372ca */ /* 0x000fc600000e0000 */
[----:B------:R-:W5:Y:S04]  /*b020*/  LDL.LU.64 R40, [R1+0x40] ;  /* 0x0000400001287983 */ /* 0x000f680000300a00 */
        /* <DEDUP_REMOVED lines=54> */
[----:B------:R-:W5:Y:S01]  /*b390*/  LDL.LU.64 R150, [R1+0x1f8] ;  /* 0x0001f80001967983 */ /* 0x000f620000300a00 */
[----:B------:R-:W-:-:S04]  /*b3a0*/  FMNMX R4, R7, R8, !PT ;  /* 0x0000000807047209 */ /* 0x000fc80007800000 */
[----:B------:R-:W-:-:S04]  /*b3b0*/  FMNMX R4, R23, R4, !PT ;  /* 0x0000000417047209 */ /* 0x000fc80007800000 */
[----:B------:R-:W-:-:S05]  /*b3c0*/  FMNMX R4, R21, R4, !PT ;  /* 0x0000000415047209 */ /* 0x000fca0007800000 */
[----:B------:R-:W0:Y:S01]  /*b3d0*/  SHFL.BFLY PT, R6, R4, 0x2, 0x1f ;  /* 0x0c401f0004067f89 */ /* 0x000e2200000e0000 */
[----:B------:R-:W-:-:S04]  /*b3e0*/  FMNMX R5, R19, R22, !PT ;  /* 0x0000001613057209 */ /* 0x000fc80007800000 */
[----:B------:R-:W-:Y:S02]  /*b3f0*/  FMNMX R5, R156, R5, !PT ;  /* 0x000000059c057209 */ /* 0x000fe40007800000 */
[----:B------:R-:W-:Y:S02]  /*b400*/  ISETP.GT.U32.AND.EX P2, PT, R11, RZ, PT, P2 ;  /* 0x000000ff0b00720c */ /* 0x000fe40003f44120 */
[----:B------:R-:W-:Y:S02]  /*b410*/  FMNMX R5, R20, R5, !PT ;  /* 0x0000000514057209 */ /* 0x000fe40007800000 */
[----:B0-----:R-:W-:-:S05]  /*b420*/  FMNMX R4, R4, R6, !PT ;  /* 0x0000000604047209 */ /* 0x001fca0007800000 */
[----:B------:R-:W0:Y:S04]  /*b430*/  SHFL.BFLY PT, R11, R4, 0x1, 0x1f ;  /* 0x0c201f00040b7f89 */ /* 0x000e2800000e0000 */
[----:B------:R-:W1:Y:S01]  /*b440*/  SHFL.BFLY PT, R6, R5, 0x2, 0x1f ;  /* 0x0c401f0005067f89 */ /* 0x000e6200000e0000 */
[C---:B------:R-:W-:Y:S02]  /*b450*/  ISETP.GT.U32.AND.EX P1, PT, R9.reuse, RZ, PT, P1 ;  /* 0x000000ff0900720c */ /* 0x040fe40003f24110 */
[C---:B------:R-:W-:Y:S02]  /*b460*/  ISETP.GE.U32.AND.EX P0, PT, R9.reuse, RZ, PT, P0 ;  /* 0x000000ff0900720c */ /* 0x040fe40003f06100 */
[C---:B------:R-:W-:Y:S02]  /*b470*/  ISETP.GT.U32.AND.EX P4, PT, R9.reuse, RZ, PT, P4 ;  /* 0x000000ff0900720c */ /* 0x040fe40003f84140 */
[----:B------:R-:W-:-:S02]  /*b480*/  ISETP.GE.U32.AND.EX P3, PT, R9, RZ, PT, P3 ;  /* 0x000000ff0900720c */ /* 0x000fc40003f66130 */
[----:B------:R-:W-:Y:S02]  /*b490*/  FSEL R14, R14, -INF , !P1 ;  /* 0xff8000000e0e7808 */ /* 0x000fe40004800000 */
[----:B------:R-:W-:Y:S02]  /*b4a0*/  FSEL R13, R13, -INF , !P0 ;  /* 0xff8000000d0d7808 */ /* 0x000fe40004000000 */
[----:B------:R-:W-:Y:S02]  /*b4b0*/  FSEL R15, R15, -INF , !P4 ;  /* 0xff8000000f0f7808 */ /* 0x000fe40006000000 */
[----:B------:R-:W-:Y:S02]  /*b4c0*/  FSEL R17, R17, -INF , !P3 ;  /* 0xff80000011117808 */ /* 0x000fe40005800000 */
[----:B0-----:R-:W-:-:S04]  /*b4d0*/  FMNMX R11, R4, R11, !PT ;  /* 0x0000000b040b7209 */ /* 0x001fc80007800000 */
[----:B------:R-:W-:Y:S02]  /*b4e0*/  FMNMX R11, R11, R178, !PT ;  /* 0x000000b20b0b7209 */ /* 0x000fe40007800000 */
[----:B-1----:R-:W-:Y:S02]  /*b4f0*/  FMNMX R5, R5, R6, !PT ;  /* 0x0000000605057209 */ /* 0x002fe40007800000 */
[----:B------:R-:W-:Y:S01]  /*b500*/  FMNMX R4, R14, R13, !PT ;  /* 0x0000000d0e047209 */ /* 0x000fe20007800000 */
[----:B------:R-:W-:Y:S01]  /*b510*/  FADD R161, R7, -R11 ;  /* 0x8000000b07a17221 */ /* 0x000fe20000000000 */
[----:B------:R-:W-:Y:S02]  /*b520*/  FSEL R16, R16, -INF , !P2 ;  /* 0xff80000010107808 */ /* 0x000fe40005000000 */
[----:B------:R-:W-:Y:S01]  /*b530*/  FMNMX R6, R15, R17, !PT ;  /* 0x000000110f067209 */ /* 0x000fe20007800000 */
[----:B------:R-:W0:Y:S01]  /*b540*/  SHFL.BFLY PT, R7, R5, 0x1, 0x1f ;  /* 0x0c201f0005077f89 */ /* 0x000e2200000e0000 */
[----:B------:R-:W-:-:S02]  /*b550*/  FSEL R10, R10, -INF , !P5 ;  /* 0xff8000000a0a7808 */ /* 0x000fc40006800000 */
[----:B------:R-:W-:Y:S02]  /*b560*/  FMNMX R4, R164, R4, !PT ;  /* 0x00000004a4047209 */ /* 0x000fe40007800000 */
[----:B------:R-:W-:Y:S02]  /*b570*/  FSEL R18, R18, -INF , !P6 ;  /* 0xff80000012127808 */ /* 0x000fe40007000000 */
[----:B------:R-:W-:Y:S02]  /*b580*/  FMNMX R6, R16, R6, !PT ;  /* 0x0000000610067209 */ /* 0x000fe40007800000 */
[----:B------:R-:W-:Y:S02]  /*b590*/  FMNMX R4, R10, R4, !PT ;  /* 0x000000040a047209 */ /* 0x000fe40007800000 */
[----:B------:R-:W-:Y:S01]  /*b5a0*/  FMNMX R6, R18, R6, !PT ;  /* 0x0000000612067209 */ /* 0x000fe20007800000 */
[--C-:B------:R-:W-:Y:S02]  /*b5b0*/  FADD R159, R23, -R11.reuse ;  /* 0x8000000b179f7221 */ /* 0x100fe40000000000 */
[----:B------:R-:W1:Y:S04]  /*b5c0*/  SHFL.BFLY PT, R9, R4, 0x2, 0x1f ;  /* 0x0c401f0004097f89 */ /* 0x000e6800000e0000 */
[----:B------:R-:W2:Y:S01]  /*b5d0*/  SHFL.BFLY PT, R23, R6, 0x2, 0x1f ;  /* 0x0c401f0006177f89 */ /* 0x000ea200000e0000 */
[----:B------:R-:W-:Y:S01]  /*b5e0*/  FADD R160, R8, -R11 ;  /* 0x8000000b08a07221 */ /* 0x000fe20000000000 */
[----:B0-----:R-:W-:Y:S01]  /*b5f0*/  FMNMX R8, R5, R7, !PT ;  /* 0x0000000705087209 */ /* 0x001fe20007800000 */
[----:B------:R-:W-:Y:S01]  /*b600*/  FADD R5, -R11, R178 ;  /* 0x000000b20b057221 */ /* 0x000fe20000000100 */
[----:B------:R-:W-:Y:S03]  /*b610*/  STS.U16 [R3+0x10000], R201 ;  /* 0x010000c903007388 */ /* 0x000fe60000000400 */
[----:B------:R-:W-:Y:S01]  /*b620*/  FMUL R5, R5, 1.4426950216293334961 ;  /* 0x3fb8aa3b05057820 */ /* 0x000fe20000400000 */
[----:B------:R-:W-:Y:S01]  /*b630*/  STS.U16 [R3+0x10100], R200 ;  /* 0x010100c803007388 */ /* 0x000fe20000000400 */
[----:B------:R-:W-:-:S03]  /*b640*/  FMNMX R8, R8, R182, !PT ;  /* 0x000000b608087209 */ /* 0x000fc60007800000 */
        /* <DEDUP_REMOVED lines=24> */
[----:B------:R1:W0:Y:S01]  /*b7d0*/  MUFU.EX2 R7, R5 ;  /* 0x0000000500077308 */ /* 0x0002220000000800 */
[----:B------:R4:W-:Y:S06]  /*b7e0*/  MEMBAR.ALL.CTA ;  /* 0x0000000000007992 */ /* 0x0009ec0000008000 */
[----:B----4-:R-:W4:Y:S01]  /*b7f0*/  FENCE.VIEW.ASYNC.S ;  /* 0x00000000000073c6 */ /* 0x010f220000000000 */
[----:B-1----:R-:W-:-:S02]  /*b800*/  FMNMX R5, R4, R9, !PT ;  /* 0x0000000904057209 */ /* 0x002fc40007800000 */
[----:B--2---:R-:W-:Y:S01]  /*b810*/  FMNMX R4, R6, R23, !PT ;  /* 0x0000001706047209 */ /* 0x004fe20007800000 */
[--C-:B------:R-:W-:Y:S01]  /*b820*/  FADD R6, R22, -R8.reuse ;  /* 0x8000000816067221 */ /* 0x100fe20000000000 */
[----:B------:R-:W-:-:S03]  /*b830*/  FADD R22, R156, -R8 ;  /* 0x800000089c167221 */ /* 0x000fc60000000000 */
[----:B------:R-:W-:Y:S01]  /*b840*/  FMUL R6, R6, 1.4426950216293334961 ;  /* 0x3fb8aa3b06067820 */ /* 0x000fe20000400000 */
[----:B------:R-:W-:-:S03]  /*b850*/  FADD R158, R21, -R11 ;  /* 0x8000000b159e7221 */ /* 0x000fc60000000000 */
[----:B------:R1:W-:Y:S01]  /*b860*/  MUFU.EX2 R156, R6 ;  /* 0x00000006009c7308 */ /* 0x0003e20000000800 */
[--C-:B------:R-:W-:Y:S01]  /*b870*/  FADD R157, R19, -R8.reuse ;  /* 0x80000008139d7221 */ /* 0x100fe20000000000 */
[----:B------:R-:W-:Y:S01]  /*b880*/  FADD R23, R20, -R8 ;  /* 0x8000000814177221 */ /* 0x000fe20000000000 */
[----:B------:R-:W-:Y:S01]  /*b890*/  FMUL R161, R161, 1.4426950216293334961 ;  /* 0x3fb8aa3ba1a17820 */ /* 0x000fe20000400000 */
[----:B-1----:R-:W-:Y:S01]  /*b8a0*/  FADD R6, -R8, R182 ;  /* 0x000000b608067221 */ /* 0x002fe20000000100 */
[----:B------:R-:W-:Y:S01]  /*b8b0*/  FMUL R160, R160, 1.4426950216293334961 ;  /* 0x3fb8aa3ba0a07820 */ /* 0x000fe20000400000 */
[----:B------:R-:W-:Y:S02]  /*b8c0*/  FMUL R159, R159, 1.4426950216293334961 ;  /* 0x3fb8aa3b9f9f7820 */ /* 0x000fe40000400000 */
[----:B------:R-:W-:Y:S01]  /*b8d0*/  FMUL R6, R6, 1.4426950216293334961 ;  /* 0x3fb8aa3b06067820 */ /* 0x000fe20000400000 */
[----:B------:R-:W-:Y:S01]  /*b8e0*/  FMUL R158, R158, 1.4426950216293334961 ;  /* 0x3fb8aa3b9e9e7820 */ /* 0x000fe20000400000 */
[----:B------:R-:W-:Y:S01]  /*b8f0*/  FMUL R157, R157, 1.4426950216293334961 ;  /* 0x3fb8aa3b9d9d7820 */ /* 0x000fe20000400000 */
[----:B------:R-:W-:Y:S01]  /*b900*/  FMUL R22, R22, 1.4426950216293334961 ;  /* 0x3fb8aa3b16167820 */ /* 0x000fe20000400000 */
[----:B------:R-:W-:-:S02]  /*b910*/  FMUL R23, R23, 1.4426950216293334961 ;  /* 0x3fb8aa3b17177820 */ /* 0x000fc40000400000 */
[----:B------:R-:W1:Y:S08]  /*b920*/  MUFU.EX2 R6, R6 ;  /* 0x0000000600067308 */ /* 0x000e700000000800 */
[----:B------:R-:W-:Y:S08]  /*b930*/  MUFU.EX2 R161, R161 ;  /* 0x000000a100a17308 */ /* 0x000ff00000000800 */
[----:B------:R-:W2:Y:S08]  /*b940*/  MUFU.EX2 R160, R160 ;  /* 0x000000a000a07308 */ /* 0x000eb00000000800 */
[----:B------:R-:W-:Y:S08]  /*b950*/  MUFU.EX2 R159, R159 ;  /* 0x0000009f009f7308 */ /* 0x000ff00000000800 */
[----:B------:R-:W-:Y:S08]  /*b960*/  MUFU.EX2 R158, R158 ;  /* 0x0000009e009e7308 */ /* 0x000ff00000000800 */
[----:B------:R-:W4:Y:S08]  /*b970*/  MUFU.EX2 R157, R157 ;  /* 0x0000009d009d7308 */ /* 0x000f300000000800 */
[----:B------:R-:W-:Y:S08]  /*b980*/  MUFU.EX2 R22, R22 ;  /* 0x0000001600167308 */ /* 0x000ff00000000800 */
[----:B------:R-:W4:Y:S01]  /*b990*/  MUFU.EX2 R23, R23 ;  /* 0x0000001700177308 */ /* 0x000f220000000800 */
[-C--:B0-----:R-:W-:Y:S01]  /*b9a0*/  FMUL R24, R24, R7.reuse ;  /* 0x0000000718187220 */ /* 0x081fe20000400000 */
[-C--:B------:R-:W-:Y:S01]  /*b9b0*/  FMUL R25, R25, R7.reuse ;  /* 0x0000000719197220 */ /* 0x080fe20000400000 */
[-C--:B------:R-:W-:Y:S01]  /*b9c0*/  FMUL R28, R28, R7.reuse ;  /* 0x000000071c1c7220 */ /* 0x080fe20000400000 */
[-C--:B------:R-:W-:Y:S01]  /*b9d0*/  FMUL R29, R29, R7.reuse ;  /* 0x000000071d1d7220 */ /* 0x080fe20000400000 */
[-C--:B---3--:R-:W-:Y:S01]  /*b9e0*/  FMUL R32, R32, R7.reuse ;  /* 0x0000000720207220 */ /* 0x088fe20000400000 */
[-C--:B------:R-:W-:Y:S01]  /*b9f0*/  FMUL R33, R33, R7.reuse ;  /* 0x0000000721217220 */ /* 0x080fe20000400000 */
[-C--:B-----5:R-:W-:Y:S01]  /*ba00*/  FMUL R36, R36, R7.reuse ;  /* 0x0000000724247220 */ /* 0x0a0fe20000400000 */
[-C--:B------:R-:W-:Y:S01]  /*ba10*/  FMUL R37, R37, R7.reuse ;  /* 0x0000000725257220 */ /* 0x080fe20000400000 */
        /* <DEDUP_REMOVED lines=55> */
[----:B------:R-:W-:Y:S01]  /*bd90*/  FMUL R149, R149, R7 ;  /* 0x0000000795957220 */ /* 0x000fe20000400000 */
[-C--:B-1----:R-:W-:Y:S01]  /*bda0*/  FMUL R26, R26, R6.reuse ;  /* 0x000000061a1a7220 */ /* 0x082fe20000400000 */
        /* <DEDUP_REMOVED lines=63> */
[----:B--2---:R-:W-:-:S02]  /*c1a0*/  F2FP.F16.F32.PACK_AB R152, R160, R161 ;  /* 0x000000a1a098723e */ /* 0x004fc400000000ff */
[----:B----4-:R-:W-:Y:S02]  /*c1b0*/  F2FP.F16.F32.PACK_AB R153, R156, R157 ;  /* 0x0000009d9c99723e */ /* 0x010fe400000000ff */
[----:B------:R-:W-:Y:S02]  /*c1c0*/  F2FP.F16.F32.PACK_AB R154, R158, R159 ;  /* 0x0000009f9e9a723e */ /* 0x000fe400000000ff */
[----:B------:R-:W-:Y:S01]  /*c1d0*/  F2FP.F16.F32.PACK_AB R155, R23, R22 ;  /* 0x00000016179b723e */ /* 0x000fe200000000ff */
[----:B------:R-:W-:Y:S06]  /*c1e0*/  BAR.SYNC.DEFER_BLOCKING 0x0 ;  /* 0x0000000000007b1d */ /* 0x000fec0000010000 */
[----:B------:R-:W-:-:S06]  /*c1f0*/  WARPGROUP.ARRIVE ;  /* 0x00000000000079c5 */ /* 0x000fcc0000000000 */
[----:B------:R-:W-:Y:S03]  /*c200*/  HGMMA.64x256x16.F32 R24, R152, gdesc[UR48], R24, gsb0 ;  /* 0x03e0003098187df0 */ /* 0x000fe60008000818 */
[----:B------:R-:W-:Y:S02]  /*c210*/  WARPGROUP.DEPBAR.LE gsb0, 0x0 ;  /* 0x00008000000079c5 */ /* 0x000fe40000010000 */
[----:B------:R-:W-:Y:S04]  /*c220*/  STL.64 [R1], R24 ;  /* 0x0000001801007387 */ /* 0x000fe80000100a00 */
        /* <DEDUP_REMOVED lines=63> */
[----:B0-----:R-:W2:Y:S04]  /*c620*/  LDL.LU.64 R150, [R1+0x578] ;  /* 0x0005780001967983 */ /* 0x001ea80000300a00 */
[----:B------:R-:W3:Y:S04]  /*c630*/  LDL.LU.64 R148, [R1+0x570] ;  /* 0x0005700001947983 */ /* 0x000ee80000300a00 */
[----:B------:R-:W4:Y:S04]  /*c640*/  LDL.LU.64 R146, [R1+0x568] ;  /* 0x0005680001927983 */ /* 0x000f280000300a00 */
[----:B------:R-:W5:Y:S04]  /*c650*/  LDL.LU.64 R144, [R1+0x560] ;  /* 0x0005600001907983 */ /* 0x000f680000300a00 */
[----:B------:R-:W2:Y:S04]  /*c660*/  LDL.LU.64 R142, [R1+0x558] ;  /* 0x00055800018e7983 */ /* 0x000ea80000300a00 */
        /* <DEDUP_REMOVED lines=18> */
[----:B------:R-:W2:Y:S04]  /*c790*/  LDL.LU.64 R104, [R1+0x4c0] ;  /* 0x0004c00001687983 */ /* 0x000ea80000300a00 */
[----:B------:R-:W4:Y:S04]  /*c7a0*/  LDL.LU.64 R102, [R1+0x4b8] ;  /* 0x0004b80001667983 */ /* 0x000f280000300a00 */
        /* <DEDUP_REMOVED lines=39> */
[----:B------:R-:W0:Y:S04]  /*ca20*/  SHFL.BFLY PT, R9, R5, 0x1, 0x1f ;  /* 0x0c201f0005097f89 */ /* 0x000e2800000e0000 */
[----:B------:R-:W1:Y:S01]  /*ca30*/  SHFL.BFLY PT, R19, R4, 0x1, 0x1f ;  /* 0x0c201f0004137f89 */ /* 0x000e6200000e0000 */
[----:B0-----:R-:W-:-:S04]  /*ca40*/  FMNMX R9, R5, R9, !PT ;  /* 0x0000000905097209 */ /* 0x001fc80007800000 */
[----:B------:R-:W-:Y:S02]  /*ca50*/  FMNMX R9, R9, R189, !PT ;  /* 0x000000bd09097209 */ /* 0x000fe40007800000 */
[----:B-1----:R-:W-:-:S03]  /*ca60*/  FMNMX R5, R4, R19, !PT ;  /* 0x0000001304057209 */ /* 0x002fc60007800000 */
[----:B------:R-:W-:Y:S01]  /*ca70*/  FADD R21, R10, -R9 ;  /* 0x800000090a157221 */ /* 0x000fe20000000000 */
[----:B------:R-:W-:Y:S01]  /*ca80*/  FADD R4, -R9, R189 ;  /* 0x000000bd09047221 */ /* 0x000fe20000000100 */
[----:B------:R-:W-:-:S03]  /*ca90*/  FMNMX R10, R5, R197, !PT ;  /* 0x000000c5050a7209 */ /* 0x000fc60007800000 */
[----:B------:R-:W-:Y:S02]  /*caa0*/  FMUL R5, R4, 1.4426950216293334961 ;  /* 0x3fb8aa3b04057820 */ /* 0x000fe40000400000 */
[--C-:B------:R-:W-:Y:S01]  /*cab0*/  FADD R4, R15, -R10.reuse ;  /* 0x8000000a0f047221 */ /* 0x100fe20000000000 */
[--C-:B------:R-:W-:Y:S01]  /*cac0*/  FADD R20, R14, -R9.reuse ;  /* 0x800000090e147221 */ /* 0x100fe20000000000 */
[----:B------:R-:W-:Y:S02]  /*cad0*/  FADD R14, R13, -R9 ;  /* 0x800000090d0e7221 */ /* 0x000fe40000000000 */
[----:B------:R-:W-:Y:S01]  /*cae0*/  FMUL R4, R4, 1.4426950216293334961 ;  /* 0x3fb8aa3b04047820 */ /* 0x000fe20000400000 */
[----:B------:R-:W-:-:S03]  /*caf0*/  FADD R13, R17, -R10 ;  /* 0x8000000a110d7221 */ /* 0x000fc60000000000 */
[----:B------:R0:W-:Y:S01]  /*cb00*/  MUFU.EX2 R17, R4 ;  /* 0x0000000400117308 */ /* 0x0001e20000000800 */
[----:B------:R-:W-:Y:S01]  /*cb10*/  FADD R19, R164, -R9 ;  /* 0x80000009a4137221 */ /* 0x000fe20000000000 */
[--C-:B------:R-:W-:Y:S01]  /*cb20*/  FADD R15, R16, -R10.reuse ;  /* 0x8000000a100f7221 */ /* 0x100fe20000000000 */
[----:B------:R-:W-:Y:S01]  /*cb30*/  FADD R18, R18, -R10 ;  /* 0x8000000a12127221 */ /* 0x000fe20000000000 */
[----:B0-----:R-:W-:Y:S01]  /*cb40*/  FADD R4, -R10, R197 ;  /* 0x000000c50a047221 */ /* 0x001fe20000000100 */
[----:B------:R-:W-:Y:S01]  /*cb50*/  FMUL R20, R20, 1.4426950216293334961 ;  /* 0x3fb8aa3b14147820 */ /* 0x000fe20000400000 */
[----:B------:R-:W-:Y:S02]  /*cb60*/  FMUL R14, R14, 1.4426950216293334961 ;  /* 0x3fb8aa3b0e0e7820 */ /* 0x000fe40000400000 */
[----:B------:R-:W-:Y:S01]  /*cb70*/  FMUL R4, R4, 1.4426950216293334961 ;  /* 0x3fb8aa3b04047820 */ /* 0x000fe20000400000 */
[----:B------:R-:W-:Y:S01]  /*cb80*/  FMUL R19, R19, 1.4426950216293334961 ;  /* 0x3fb8aa3b13137820 */ /* 0x000fe20000400000 */
[----:B------:R-:W-:Y:S01]  /*cb90*/  FMUL R21, R21, 1.4426950216293334961 ;  /* 0x3fb8aa3b15157820 */ /* 0x000fe20000400000 */
[----:B------:R-:W-:Y:S01]  /*cba0*/  FMUL R13, R13, 1.4426950216293334961 ;  /* 0x3fb8aa3b0d0d7820 */ /* 0x000fe20000400000 */
[----:B------:R-:W-:Y:S01]  /*cbb0*/  FMUL R15, R15, 1.4426950216293334961 ;  /* 0x3fb8aa3b0f0f7820 */ /* 0x000fe20000400000 */
[----:B------:R-:W-:Y:S01]  /*cbc0*/  FMUL R18, R18, 1.4426950216293334961 ;  /* 0x3fb8aa3b12127820 */ /* 0x000fe20000400000 */
[----:B------:R-:W3:Y:S08]  /*cbd0*/  MUFU.EX2 R5, R5 ;  /* 0x0000000500057308 */ /* 0x000ef00000000800 */
[----:B------:R-:W0:Y:S08]  /*cbe0*/  MUFU.EX2 R4, R4 ;  /* 0x0000000400047308 */ /* 0x000e300000000800 */
[----:B------:R-:W-:Y:S08]  /*cbf0*/  MUFU.EX2 R20, R20 ;  /* 0x0000001400147308 */ /* 0x000ff00000000800 */
[----:B------:R-:W1:Y:S08]  /*cc00*/  MUFU.EX2 R14, R14 ;  /* 0x0000000e000e7308 */ /* 0x000e700000000800 */
[----:B------:R-:W-:Y:S08]  /*cc10*/  MUFU.EX2 R19, R19 ;  /* 0x0000001300137308 */ /* 0x000ff00000000800 */
[----:B------:R-:W1:Y:S08]  /*cc20*/  MUFU.EX2 R21, R21 ;  /* 0x0000001500157308 */ /* 0x000e700000000800 */
[----:B------:R-:W1:Y:S08]  /*cc30*/  MUFU.EX2 R13, R13 ;  /* 0x0000000d000d7308 */ /* 0x000e700000000800 */
[----:B------:R-:W-:Y:S08]  /*cc40*/  MUFU.EX2 R15, R15 ;  /* 0x0000000f000f7308 */ /* 0x000ff00000000800 */
[----:B------:R-:W1:Y:S01]  /*cc50*/  MUFU.EX2 R18, R18 ;  /* 0x0000001200127308 */ /* 0x000e620000000800 */
[-C--:B---3--:R-:W-:Y:S01]  /*cc60*/  FMUL R108, R108, R5.reuse ;  /* 0x000000056c6c7220 */ /* 0x088fe20000400000 */
[-C--:B------:R-:W-:Y:S01]  /*cc70*/  FMUL R109, R109, R5.reuse ;  /* 0x000000056d6d7220 */ /* 0x080fe20000400000 */
[-C--:B-----5:R-:W-:Y:S01]  /*cc80*/  FMUL R112, R112, R5.reuse ;  /* 0x0000000570707220 */ /* 0x0a0fe20000400000 */
[-C--:B------:R-:W-:Y:S01]  /*cc90*/  FMUL R113, R113, R5.reuse ;  /* 0x0000000571717220 */ /* 0x080fe20000400000 */
[-C--:B--2---:R-:W-:Y:S01]  /*cca0*/  FMUL R104, R104, R5.reuse ;  /* 0x0000000568687220 */ /* 0x084fe20000400000 */
[-C--:B------:R-:W-:Y:S01]  /*ccb0*/  FMUL R105, R105, R5.reuse ;  /* 0x0000000569697220 */ /* 0x080fe20000400000 */
[-C--:B------:R-:W-:Y:S01]  /*ccc0*/  FMUL R116, R116, R5.reuse ;  /* 0x0000000574747220 */ /* 0x080fe20000400000 */
[-C--:B------:R-:W-:Y:S01]  /*ccd0*/  FMUL R117, R117, R5.reuse ;  /* 0x0000000575757220 */ /* 0x080fe20000400000 */
[-C--:B------:R-:W-:Y:S01]  /*cce0*/  FMUL R120, R120, R5.reuse ;  /* 0x0000000578787220 */ /* 0x080fe20000400000 */
[-C--:B------:R-:W-:Y:S01]  /*ccf0*/  FMUL R121, R121, R5.reuse ;  /* 0x0000000579797220 */ /* 0x080fe20000400000 */
[-C--:B------:R-:W-:Y:S01]  /*cd00*/  FMUL R124, R124, R5.reuse ;  /* 0x000000057c7c7220 */ /* 0x080fe20000400000 */
[-C--:B------:R-:W-:Y:S01]  /*cd10*/  FMUL R125, R125, R5.reuse ;  /* 0x000000057d7d7220 */ /* 0x080fe20000400000 */
[-C--:B----4-:R-:W-:Y:S01]  /*cd20*/  FMUL R100, R100, R5.reuse ;  /* 0x0000000564647220 */ /* 0x090fe20000400000 */
        /* <DEDUP_REMOVED lines=17> */
[-C--:B0-----:R-:W-:Y:S01]  /*ce40*/  FMUL R94, R94, R4.reuse ;  /* 0x000000045e5e7220 */ /* 0x081fe20000400000 */
        /* <DEDUP_REMOVED lines=59> */
[----:B-1----:R-:W-:Y:S01]  /*d200*/  F2FP.F16.F32.PACK_AB R152, R14, R20 ;  /* 0x000000140e98723e */ /* 0x002fe200000000ff */
[-C--:B------:R-:W-:Y:S01]  /*d210*/  FMUL R60, R60, R5.reuse ;  /* 0x000000053c3c7220 */ /* 0x080fe20000400000 */
[----:B------:R-:W-:Y:S01]  /*d220*/  FMUL R61, R61, R5 ;  /* 0x000000053d3d7220 */ /* 0x000fe20000400000 */
[----:B------:R-:W-:Y:S01]  /*d230*/  F2FP.F16.F32.PACK_AB R154, R21, R19 ;  /* 0x00000013159a723e */ /* 0x000fe200000000ff */
[-C--:B------:R-:W-:Y:S01]  /*d240*/  FMUL R58, R58, R4.reuse ;  /* 0x000000043a3a7220 */ /* 0x080fe20000400000 */
[-C--:B------:R-:W-:Y:S01]  /*d250*/  FMUL R59, R59, R4.reuse ;  /* 0x000000043b3b7220 */ /* 0x080fe20000400000 */
[----:B------:R-:W-:Y:S01]  /*d260*/  F2FP.F16.F32.PACK_AB R153, R13, R17 ;  /* 0x000000110d99723e */ /* 0x000fe200000000ff */
[-C--:B------:R-:W-:Y:S01]  /*d270*/  FMUL R56, R56, R5.reuse ;  /* 0x0000000538387220 */ /* 0x080fe20000400000 */
[----:B------:R-:W-:Y:S01]  /*d280*/  FMUL R57, R57, R5 ;  /* 0x0000000539397220 */ /* 0x000fe20000400000 */
[----:B------:R-:W-:Y:S01]  /*d290*/  F2FP.F16.F32.PACK_AB R155, R18, R15 ;  /* 0x0000000f129b723e */ /* 0x000fe200000000ff */
        /* <DEDUP_REMOVED lines=30> */
[-C--:B------:R-:W-:Y:S01]  /*d480*/  FMUL R24, R24, R5.reuse ;  /* 0x0000000518187220 */ /* 0x080fe20000400000 */
[----:B------:R-:W-:Y:S01]  /*d490*/  FMUL R25, R25, R5 ;  /* 0x0000000519197220 */ /* 0x000fe20000400000 */
[----:B------:R-:W-:Y:S01]  /*d4a0*/  UMOV UR48, UR50 ;  /* 0x0000003200307c82 */ /* 0x000fe20008000000 */
[----:B------:R-:W-:-:S04]  /*d4b0*/  UMOV UR49, UR51 ;  /* 0x0000003300317c82 */ /* 0x000fc80008000000 */
[----:B------:R-:W-:Y:S01]  /*d4c0*/  WARPGROUP.ARRIVE ;  /* 0x00000000000079c5 */ /* 0x000fe20000000000 */
[----:B------:R-:W-:Y:S01]  /*d4d0*/  UMOV UR54, UR48 ;  /* 0x0000003000367c82 */ /* 0x000fe20008000000 */
[----:B------:R-:W-:-:S04]  /*d4e0*/  UMOV UR55, UR49 ;  /* 0x0000003100377c82 */ /* 0x000fc80008000000 */
[----:B------:R-:W-:Y:S01]  /*d4f0*/  HGMMA.64x256x16.F32 R24, R152, gdesc[UR52], R24, gsb0 ;  /* 0x03e0003498187df0 */ /* 0x000fe20008000818 */
[----:B------:R-:W-:Y:S01]  /*d500*/  FADD R160, R161, R160 ;  /* 0x000000a0a1a07221 */ /* 0x000fe20000000000 */
        /* <DEDUP_REMOVED lines=11> */
[----:B------:R-:W0:Y:S01]  /*d5c0*/  S2R R162, SR_CTAID.X ;  /* 0x0000000000a27919 */ /* 0x000e220000002500 */
[----:B------:R-:W1:Y:S04]  /*d5d0*/  SHFL.BFLY PT, R17, R14, 0x2, 0x1f ;  /* 0x0c401f000e117f89 */ /* 0x000e6800000e0000 */
[----:B------:R-:W2:Y:S04]  /*d5e0*/  SHFL.BFLY PT, R15, R13, 0x2, 0x1f ;  /* 0x0c401f000d0f7f89 */ /* 0x000ea800000e0000 */
[----:B------:R-:W3:Y:S04]  /*d5f0*/  SHFL.BFLY PT, R19, R16, 0x2, 0x1f ;  /* 0x0c401f0010137f89 */ /* 0x000ee800000e0000 */
[----:B------:R-:W4:Y:S01]  /*d600*/  SHFL.BFLY PT, R20, R18, 0x2, 0x1f ;  /* 0x0c401f0012147f89 */ /* 0x000f2200000e0000 */
[----:B------:R-:W-:Y:S01]  /*d610*/  IADD3 R168, P0, R168, 0x10, RZ ;  /* 0x00000010a8a87810 */ /* 0x000fe20007f1e0ff */
[----:B-1----:R-:W-:Y:S01]  /*d620*/  FADD R17, R14, R17 ;  /* 0x000000110e117221 */ /* 0x002fe20000000000 */
[----:B--2---:R-:W-:Y:S01]  /*d630*/  FADD R15, R13, R15 ;  /* 0x0000000f0d0f7221 */ /* 0x004fe20000000000 */
[----:B---3--:R-:W-:Y:S01]  /*d640*/  FADD R14, R16, R19 ;  /* 0x00000013100e7221 */ /* 0x008fe20000000000 */
[----:B----4-:R-:W-:-:S02]  /*d650*/  FADD R13, R18, R20 ;  /* 0x00000014120d7221 */ /* 0x010fc40000000000 */
[----:B------:R-:W1:Y:S01]  /*d660*/  SHFL.BFLY PT, R19, R17, 0x1, 0x1f ;  /* 0x0c201f0011137f89 */ /* 0x000e6200000e0000 */
[----:B0-----:R-:W-:-:S03]  /*d670*/  SHF.L.U32 R162, R162, 0x7, RZ ;  /* 0x00000007a2a27819 */ /* 0x001fc600000006ff */
[----:B------:R-:W0:Y:S04]  /*d680*/  SHFL.BFLY PT, R16, R15, 0x1, 0x1f ;  /* 0x0c201f000f107f89 */ /* 0x000e2800000e0000 */
[----:B------:R-:W2:Y:S04]  /*d690*/  SHFL.BFLY PT, R18, R14, 0x1, 0x1f ;  /* 0x0c201f000e127f89 */ /* 0x000ea800000e0000 */
[----:B------:R-:W3:Y:S01]  /*d6a0*/  SHFL.BFLY PT, R20, R13, 0x1, 0x1f ;  /* 0x0c201f000d147f89 */ /* 0x000ee200000e0000 */
[----:B------:R-:W-:Y:S01]  /*d6b0*/  IADD3 R162, R162, 0x80, RZ ;  /* 0x00000080a2a27810 */ /* 0x000fe20007ffe0ff */
[----:B------:R-:W-:-:S03]  /*d6c0*/  IMAD.X R169, RZ, RZ, R169, P0 ;  /* 0x000000ffffa97224 */ /* 0x000fc600000e06a9 */
[----:B------:R-:W-:-:S04]  /*d6d0*/  ISETP.GE.U32.AND P0, PT, R168, R162, PT ;  /* 0x000000a2a800720c */ /* 0x000fc80003f06070 */
[----:B------:R-:W-:Y:S01]  /*d6e0*/  ISETP.GE.U32.AND.EX P0, PT, R169, RZ, PT, P0 ;  /* 0x000000ffa900720c */ /* 0x000fe20003f06100 */
[----:B-1----:R-:W-:Y:S01]  /*d6f0*/  FADD R17, R17, R19 ;  /* 0x0000001311117221 */ /* 0x002fe20000000000 */
[----:B------:R-:W-:Y:S01]  /*d700*/  R2UR UR51, R214 ;  /* 0x00000000d63372ca */ /* 0x000fe200000e0000 */
[----:B0-----:R-:W-:Y:S01]  /*d710*/  FADD R15, R15, R16 ;  /* 0x000000100f0f7221 */ /* 0x001fe20000000000 */
[----:B------:R-:W-:Y:S01]  /*d720*/  R2UR UR50, R212 ;  /* 0x00000000d43272ca */ /* 0x000fe200000e0000 */
[----:B--2---:R-:W-:Y:S01]  /*d730*/  FADD R14, R14, R18 ;  /* 0x000000120e0e7221 */ /* 0x004fe20000000000 */
[----:B---3--:R-:W-:Y:S01]  /*d740*/  FADD R13, R13, R20 ;  /* 0x000000140d0d7221 */ /* 0x008fe20000000000 */
[----:B------:R-:W-:Y:S01]  /*d750*/  FFMA R218, R7, R218, R17 ;  /* 0x000000da07da7223 */ /* 0x000fe20000000011 */
[----:B------:R-:W-:Y:S01]  /*d760*/  FFMA R217, R6, R217, R15 ;  /* 0x000000d906d97223 */ /* 0x000fe2000000000f */
[----:B------:R-:W-:Y:S01]  /*d770*/  FFMA R216, R5, R216, R14 ;  /* 0x000000d805d87223 */ /* 0x000fe2000000000e */
[----:B------:R-:W-:Y:S01]  /*d780*/  FFMA R215, R4, R215, R13 ;  /* 0x000000d704d77223 */ /* 0x000fe2000000000d */
[----:B------:R-:W-:Y:S01]  /*d790*/  LEA R2, R213, R2, 0x4 ;  /* 0x00000002d5027211 */ /* 0x000fe200078e20ff */
[----:B------:R-:W-:Y:S01]  /*d7a0*/  IMAD.MOV.U32 R178, RZ, RZ, R11 ;  /* 0x000000ffffb27224 */ /* 0x000fe200078e000b */
[----:B------:R-:W-:-:S02]  /*d7b0*/  LEA R0, R219, R0, 0x4 ;  /* 0x00000000db007211 */ /* 0x000fc400078e20ff */
[-C--:B------:R-:W-:Y:S02]  /*d7c0*/  MOV R6, R8.reuse ;  /* 0x0000000800067202 */ /* 0x080fe40000000f00 */
[----:B------:R-:W-:Y:S02]  /*d7d0*/  MOV R7, R11 ;  /* 0x0000000b00077202 */ /* 0x000fe40000000f00 */
[----:B------:R-:W-:Y:S02]  /*d7e0*/  MOV R182, R8 ;  /* 0x0000000800b67202 */ /* 0x000fe40000000f00 */
[-C--:B------:R-:W-:Y:S02]  /*d7f0*/  MOV R4, R10.reuse ;  /* 0x0000000a00047202 */ /* 0x080fe40000000f00 */
[----:B------:R-:W-:Y:S02]  /*d800*/  MOV R5, R9 ;  /* 0x0000000900057202 */ /* 0x000fe40000000f00 */
[----:B------:R-:W-:-:S02]  /*d810*/  MOV R197, R10 ;  /* 0x0000000a00c57202 */ /* 0x000fc40000000f00 */
[----:B------:R-:W-:Y:S01]  /*d820*/  MOV R189, R9 ;  /* 0x0000000900bd7202 */ /* 0x000fe20000000f00 */
[----:B------:R-:W-:Y:S02]  /*d830*/  WARPGROUP.DEPBAR.LE gsb0, 0x0 ;  /* 0x00008000000079c5 */ /* 0x000fe40000010000 */
[----:B------:R-:W-:Y:S05]  /*d840*/  @!P0 BRA `(.L_x_1) ;  /* 0xffffffb400b48947 */ /* 0x000fea000383ffff */
.L_x_0:
[----:B------:R-:W2:Y:S04]  /*d850*/  LDL.LU R167, [R1+0x19c] ;  /* 0x00019c0001a77983 */ /* 0x000ea80000300800 */
[----:B------:R-:W3:Y:S04]  /*d860*/  LDL.LU R166, [R1+0x1a8] ;  /* 0x0001a80001a67983 */ /* 0x000ee80000300800 */
[----:B------:R-:W4:Y:S04]  /*d870*/  LDL.LU R165, [R1+0x1ac] ;  /* 0x0001ac0001a57983 */ /* 0x000f280000300800 */
[----:B------:R-:W5:Y:S04]  /*d880*/  LDL.LU R164, [R1+0x1b8] ;  /* 0x0001b80001a47983 */ /* 0x000f680000300800 */
        /* <DEDUP_REMOVED lines=24> */
[----:B------:R-:W5:Y:S01]  /*da10*/  LDL.LU R9, [R1+0x198] ;  /* 0x0001980001097983 */ /* 0x000f620000300800 */
[C---:B------:R-:W-:Y:S01]  /*da20*/  FMUL R2, R218.reuse, 8388608 ;  /* 0x4b000000da027820 */ /* 0x040fe20000400000 */
[----:B------:R-:W-:-:S02]  /*da30*/  FSETP.GEU.AND P0, PT, R218, 1.175494350822287508e-38, PT ;  /* 0x00800000da00780b */ /* 0x000fc40003f0e000 */
[----:B------:R-:W-:Y:S01]  /*da40*/  MOV R10, 0x3dc6b27f ;  /* 0x3dc6b27f000a7802 */ /* 0x000fe20000000f00 */
[----:B------:R-:W5:Y:S01]  /*da50*/  LDL.LU R179, [R1+0x1fc] ;  /* 0x0001fc0001b37983 */ /* 0x000f620000300800 */
[----:B------:R-:W-:Y:S02]  /*da60*/  FSEL R2, R2, R218, !P0 ;  /* 0x000000da02027208 */ /* 0x000fe40004000000 */
[----:B------:R-:W-:Y:S01]  /*da70*/  FSETP.GT.AND P4, PT, |R215|, 8.50705917302346158658e+37, PT ;  /* 0x7e800000d700780b */ /* 0x000fe20003f84200 */
[----:B------:R0:W-:Y:S01]  /*da80*/  STL [R1+0x380], R4 ;  /* 0x0003800401007387 */ /* 0x0001e20000100800 */
[C---:B------:R-:W-:Y:S02]  /*da90*/  IADD3 R3, R2.reuse, -0x3f3504f3, RZ ;  /* 0xc0cafb0d02037810 */ /* 0x040fe40007ffe0ff */
[----:B------:R-:W-:Y:S02]  /*daa0*/  ISETP.GE.U32.AND P1, PT, R2, 0x7f800000, PT ;  /* 0x7f8000000200780c */ /* 0x000fe40003f26070 */
[----:B------:R-:W-:-:S02]  /*dab0*/  LOP3.LUT R3, R3, 0xff800000, RZ, 0xc0, !PT ;  /* 0xff80000003037812 */ /* 0x000fc400078ec0ff */
[----:B------:R-:W-:-:S03]  /*dac0*/  FSETP.GEU.AND P3, PT, R216, 1.175494350822287508e-38, PT ;  /* 0x00800000d800780b */ /* 0x000fc60003f6e000 */
[----:B------:R-:W-:-:S04]  /*dad0*/  IMAD.IADD R0, R2, 0x1, -R3 ;  /* 0x0000000102007824 */ /* 0x000fc800078e0a03 */
[----:B------:R-:W-:-:S04]  /*dae0*/  FADD R0, R0, -1 ;  /* 0xbf80000000007421 */ /* 0x000fc80000000000 */
[----:B------:R-:W-:-:S04]  /*daf0*/  FFMA.FTZ R8, R0, R10, -0.16845393180847167969 ;  /* 0xbe2c7f3000087423 */ /* 0x000fc8000001000a */
[----:B------:R-:W-:-:S04]  /*db00*/  FFMA.FTZ R8, R0, R8, 0.1716887056827545166 ;  /* 0x3e2fcf2a00087423 */ /* 0x000fc80000010008 */
[----:B------:R-:W-:-:S04]  /*db10*/  FFMA.FTZ R8, R0, R8, -0.17900948226451873779 ;  /* 0xbe374e4300087423 */ /* 0x000fc80000010008 */
[----:B------:R-:W-:-:S04]  /*db20*/  FFMA.FTZ R8, R0, R8, 0.20512372255325317383 ;  /* 0x3e520bf400087423 */ /* 0x000fc80000010008 */
[----:B------:R-:W-:-:S04]  /*db30*/  FFMA.FTZ R8, R0, R8, -0.24046532809734344482 ;  /* 0xbe763c8b00087423 */ /* 0x000fc80000010008 */
[----:B------:R-:W-:-:S04]  /*db40*/  FFMA.FTZ R8, R0, R8, 0.28857114911079406738 ;  /* 0x3e93bf9900087423 */ /* 0x000fc80000010008 */
[----:B------:R-:W-:-:S04]  /*db50*/  FFMA.FTZ R8, R0, R8, -0.36067417263984680176 ;  /* 0xbeb8aa4900087423 */ /* 0x000fc80000010008 */
[----:B------:R-:W-:-:S04]  /*db60*/  FFMA.FTZ R8, R0, R8, 0.48089820146560668945 ;  /* 0x3ef6384a00087423 */ /* 0x000fc80000010008 */
[----:B------:R-:W-:-:S04]  /*db70*/  FFMA.FTZ R8, R0, R8, -0.72134751081466674805 ;  /* 0xbf38aa3b00087423 */ /* 0x000fc80000010008 */
[----:B------:R-:W-:-:S04]  /*db80*/  FMUL R8, R0, R8 ;  /* 0x0000000800087220 */ /* 0x000fc80000400000 */
[----:B------:R-:W-:-:S04]  /*db90*/  FMUL R8, R0, R8 ;  /* 0x0000000800087220 */ /* 0x000fc80000400000 */
[----:B------:R-:W-:Y:S01]  /*dba0*/  FFMA.FTZ R8, R0, 1.4426950216293334961, R8 ;  /* 0x3fb8aa3b00087823 */ /* 0x000fe20000010008 */
[----:B------:R-:W-:Y:S02]  /*dbb0*/  I2FP.F32.S32 R0, R3 ;  /* 0x0000000300007245 */ /* 0x000fe40000201400 */
[----:B------:R-:W-:Y:S02]  /*dbc0*/  FSEL R3, RZ, -23, P0 ;  /* 0xc1b80000ff037808 */ /* 0x000fe40000000000 */
[----:B------:R-:W-:-:S03]  /*dbd0*/  FSETP.NEU.AND P0, PT, R2, RZ, PT ;  /* 0x000000ff0200720b */ /* 0x000fc60003f0d000 */
[----:B------:R-:W-:Y:S01]  /*dbe0*/  FFMA.FTZ R0, R0, 1.1920928955078125e-07, R3 ;  /* 0x3400000000007823 */ /* 0x000fe20000010003 */
[----:B------:R-:W-:-:S03]  /*dbf0*/  FMUL R3, R217, 8388608 ;  /* 0x4b000000d9037820 */ /* 0x000fc60000400000 */
[----:B------:R-:W-:Y:S01]  /*dc00*/  FADD R12, R0, R8 ;  /* 0x00000008000c7221 */ /* 0x000fe20000000000 */
[----:B------:R-:W-:-:S05]  /*dc10*/  @P1 MOV R0, 0x7f800000 ;  /* 0x7f80000000001802 */ /* 0x000fca0000000f00 */
[----:B------:R-:W-:Y:S01]  /*dc20*/  @P1 FFMA.FTZ R12, R2, R0, +INF ;  /* 0x7f800000020c1423 */ /* 0x000fe20000010000 */
[----:B------:R-:W-:Y:S01]  /*dc30*/  FSETP.GEU.AND P1, PT, R217, 1.175494350822287508e-38, PT ;  /* 0x00800000d900780b */ /* 0x000fe20003f2e000 */
[----:B------:R-:W-:-:S03]  /*dc40*/  FMUL R2, R26, 0.25 ;  /* 0x3e8000001a027820 */ /* 0x000fc60000400000 */
[----:B------:R-:W-:Y:S01]  /*dc50*/  FSEL R3, R3, R217, !P1 ;  /* 0x000000d903037208 */ /* 0x000fe20004800000 */
[----:B------:R-:W-:Y:S01]  /*dc60*/  STL [R1+0x20c], R12 ;  /* 0x00020c0c01007387 */ /* 0x000fe20000100800 */
[----:B------:R-:W-:Y:S02]  /*dc70*/  FSEL R204, R2, R26, P4 ;  /* 0x0000001a02cc7208 */ /* 0x000fe40002000000 */
[C---:B------:R-:W-:Y:S02]  /*dc80*/  IADD3 R0, R3.reuse, -0x3f3504f3, RZ ;  /* 0xc0cafb0d03007810 */ /* 0x040fe40007ffe0ff */
[----:B------:R-:W-:Y:S02]  /*dc90*/  FSETP.NEU.AND P2, PT, R3, RZ, PT ;  /* 0x000000ff0300720b */ /* 0x000fe40003f4d000 */
[----:B------:R-:W-:-:S04]  /*dca0*/  LOP3.LUT R0, R0, 0xff800000, RZ, 0xc0, !PT ;  /* 0xff80000000007812 */ /* 0x000fc800078ec0ff */
[-C--:B------:R-:W-:Y:S02]  /*dcb0*/  IADD3 R8, R3, -R0.reuse, RZ ;  /* 0x8000000003087210 */ /* 0x080fe40007ffe0ff */
[----:B------:R-:W-:-:S03]  /*dcc0*/  I2FP.F32.S32 R2, R0 ;  /* 0x0000000000027245 */ /* 0x000fc60000201400 */
[----:B------:R-:W-:Y:S01]  /*dcd0*/  FADD R0, R8, -1 ;  /* 0xbf80000008007421 */ /* 0x000fe20000000000 */
[----:B------:R-:W-:Y:S01]  /*dce0*/  FSETP.GT.AND P6, PT, |R216|, 8.50705917302346158658e+37, PT ;  /* 0x7e800000d800780b */ /* 0x000fe20003fc4200 */
[----:B--2---:R-:W-:Y:S01]  /*dcf0*/  IMAD.MOV.U32 R188, RZ, RZ, R167 ;  /* 0x000000ffffbc7224 */ /* 0x004fe200078e00a7 */
[----:B---3--:R-:W-:Y:S02]  /*dd00*/  MOV R187, R166 ;  /* 0x000000a600bb7202 */ /* 0x008fe40000000f00 */
[----:B----4-:R-:W-:Y:S02]  /*dd10*/  MOV R185, R165 ;  /* 0x000000a500b97202 */ /* 0x010fe40000000f00 */
[----:B-----5:R-:W-:Y:S02]  /*dd20*/  MOV R184, R164 ;  /* 0x000000a400b87202 */ /* 0x020fe40000000f00 */
[----:B------:R-:W-:Y:S02]  /*dd30*/  MOV R183, R163 ;  /* 0x000000a300b77202 */ /* 0x000fe40000000f00 */
[----:B------:R-:W-:Y:S01]  /*dd40*/  MOV R181, R162 ;  /* 0x000000a200b57202 */ /* 0x000fe20000000f00 */
[----:B------:R-:W-:Y:S01]  /*dd50*/  IMAD.MOV.U32 R167, RZ, RZ, R161 ;  /* 0x000000ffffa77224 */ /* 0x000fe200078e00a1 */
[----:B------:R-:W-:-:S02]  /*dd60*/  MOV R26, R160 ;  /* 0x000000a0001a7202 */ /* 0x000fc40000000f00 */
[----:B------:R-:W-:Y:S02]  /*dd70*/  MOV R219, R159 ;  /* 0x0000009f00db7202 */ /* 0x000fe40000000f00 */
[----:B------:R-:W-:Y:S02]  /*dd80*/  MOV R213, R158 ;  /* 0x0000009e00d57202 */ /* 0x000fe40000000f00 */
[----:B------:R-:W-:Y:S02]  /*dd90*/  MOV R252, R157 ;  /* 0x0000009d00fc7202 */ /* 0x000fe40000000f00 */
[----:B------:R-:W-:Y:S01]  /*dda0*/  MOV R205, R156 ;  /* 0x0000009c00cd7202 */ /* 0x000fe20000000f00 */
[----:B------:R-:W-:Y:S01]  /*ddb0*/  IMAD.MOV.U32 R250, RZ, RZ, R155 ;  /* 0x000000fffffa7224 */ /* 0x000fe200078e009b */
[----:B------:R-:W-:Y:S02]  /*ddc0*/  MOV R251, R154 ;  /* 0x0000009a00fb7202 */ /* 0x000fe40000000f00 */
[----:B------:R-:W-:-:S02]  /*ddd0*/  MOV R248, R153 ;  /* 0x0000009900f87202 */ /* 0x000fc40000000f00 */
[----:B------:R-:W-:Y:S02]  /*dde0*/  MOV R249, R152 ;  /* 0x0000009800f97202 */ /* 0x000fe40000000f00 */
[----:B------:R-:W-:Y:S02]  /*ddf0*/  MOV R246, R19 ;  /* 0x0000001300f67202 */ /* 0x000fe40000000f00 */
[----:B------:R-:W-:Y:S01]  /*de00*/  MOV R247, R18 ;  /* 0x0000001200f77202 */ /* 0x000fe20000000f00 */
[----:B------:R-:W-:Y:S01]  /*de10*/  IMAD.MOV.U32 R244, RZ, RZ, R17 ;  /* 0x000000fffff47224 */ /* 0x000fe200078e0011 */
[----:B------:R-:W-:Y:S02]  /*de20*/  MOV R245, R16 ;  /* 0x0000001000f57202 */ /* 0x000fe40000000f00 */
[----:B------:R-:W-:Y:S02]  /*de30*/  MOV R242, R15 ;  /* 0x0000000f00f27202 */ /* 0x000fe40000000f00 */
[----:B------:R-:W-:-:S02]  /*de40*/  MOV R243, R14 ;  /* 0x0000000e00f37202 */ /* 0x000fc40000000f00 */
[----:B------:R-:W-:Y:S02]  /*de50*/  MOV R240, R11 ;  /* 0x0000000b00f07202 */ /* 0x000fe40000000f00 */
[----:B------:R-:W-:Y:S02]  /*de60*/  MOV R180, R9 ;  /* 0x0000000900b47202 */ /* 0x000fe40000000f00 */
[----:B------:R-:W-:Y:S02]  /*de70*/  FSEL R9, RZ, -23, P1 ;  /* 0xc1b80000ff097808 */ /* 0x000fe40000800000 */
[----:B------:R-:W-:Y:S02]  /*de80*/  ISETP.GE.U32.AND P1, PT, R3, 0x7f800000, PT ;  /* 0x7f8000000300780c */ /* 0x000fe40003f26070 */
[----:B------:R-:W-:Y:S01]  /*de90*/  MOV R191, R180 ;  /* 0x000000b400bf7202 */ /* 0x000fe20000000f00 */
[----:B------:R-:W-:Y:S01]  /*dea0*/  FFMA.FTZ R9, R2, 1.1920928955078125e-07, R9 ;  /* 0x3400000002097823 */ /* 0x000fe20000010009 */
[----:B------:R-:W-:Y:S01]  /*deb0*/  FFMA.FTZ R2, R0, R10, -0.16845393180847167969 ;  /* 0xbe2c7f3000027423 */ /* 0x000fe2000001000a */
[----:B------:R-:W-:-:S03]  /*dec0*/  MOV R190, R179 ;  /* 0x000000b300be7202 */ /* 0x000fc60000000f00 */
        /* <DEDUP_REMOVED lines=11> */
[----:B------:R-:W-:-:S03]  /*df80*/  FMUL R2, R216, 8388608 ;  /* 0x4b000000d8027820 */ /* 0x000fc60000400000 */
[----:B0-----:R-:W-:Y:S01]  /*df90*/  FADD R4, R9, R0 ;  /* 0x0000000009047221 */ /* 0x001fe20000000000 */
[----:B------:R-:W-:Y:S01]  /*dfa0*/  @P1 IMAD.MOV.U32 R0, RZ, RZ, 0x7f800000 ;  /* 0x7f800000ff001424 */ /* 0x000fe200078e00ff */
[----:B------:R-:W-:-:S03]  /*dfb0*/  FSEL R2, R2, R216, !P3 ;  /* 0x000000d802027208 */ /* 0x000fc60005800000 */
[----:B------:R-:W-:Y:S01]  /*dfc0*/  @P1 FFMA.FTZ R4, R3, R0, +INF ;  /* 0x7f80000003041423 */ /* 0x000fe20000010000 */
[----:B------:R-:W-:Y:S02]  /*dfd0*/  IADD3 R0, R2, -0x3f3504f3, RZ ;  /* 0xc0cafb0d02007810 */ /* 0x000fe40007ffe0ff */
[----:B------:R-:W-:Y:S02]  /*dfe0*/  FSEL R3, RZ, -23, P3 ;  /* 0xc1b80000ff037808 */ /* 0x000fe40001800000 */
[----:B------:R-:W-:Y:S01]  /*dff0*/  LOP3.LUT R0, R0, 0xff800000, RZ, 0xc0, !PT ;  /* 0xff80000000007812 */ /* 0x000fe200078ec0ff */
[----:B------:R0:W-:Y:S01]  /*e000*/  STL [R1+0x208], R4 ;  /* 0x0002080401007387 */ /* 0x0001e20000100800 */
[C---:B------:R-:W-:Y:S02]  /*e010*/  ISETP.GE.U32.AND P1, PT, R2.reuse, 0x7f800000, PT ;  /* 0x7f8000000200780c */ /* 0x040fe40003f26070 */
[-C--:B------:R-:W-:Y:S02]  /*e020*/  IADD3 R8, R2, -R0.reuse, RZ ;  /* 0x8000000002087210 */ /* 0x080fe40007ffe0ff */
[----:B------:R-:W-:-:S05]  /*e030*/  I2FP.F32.S32 R0, R0 ;  /* 0x0000000000007245 */ /* 0x000fca0000201400 */
[----:B------:R-:W-:Y:S01]  /*e040*/  FFMA.FTZ R9, R0, 1.1920928955078125e-07, R3 ;  /* 0x3400000000097823 */ /* 0x000fe20000010003 */
        /* <DEDUP_REMOVED lines=12> */
[----:B------:R-:W-:-:S04]  /*e110*/  FFMA.FTZ R0, R0, 1.4426950216293334961, R3 ;  /* 0x3fb8aa3b00007823 */ /* 0x000fc80000010003 */
[----:B0-----:R-:W-:Y:S01]  /*e120*/  FADD R4, R9, R0 ;  /* 0x0000000009047221 */ /* 0x001fe20000000000 */
[----:B------:R-:W-:Y:S02]  /*e130*/  @P1 MOV R0, 0x7f800000 ;  /* 0x7f80000000001802 */ /* 0x000fe40000000f00 */
[----:B------:R-:W-:-:S03]  /*e140*/  FSETP.GEU.AND P3, PT, R215, 1.175494350822287508e-38, PT ;  /* 0x00800000d700780b */ /* 0x000fc60003f6e000 */
[C---:B------:R-:W-:Y:S01]  /*e150*/  @P1 FFMA.FTZ R4, R2.reuse, R0, +INF ;  /* 0x7f80000002041423 */ /* 0x040fe20000010000 */
[----:B------:R-:W-:Y:S01]  /*e160*/  FMUL R0, R215, 8388608 ;  /* 0x4b000000d7007820 */ /* 0x000fe20000400000 */
[----:B------:R-:W-:Y:S02]  /*e170*/  FSETP.NEU.AND P1, PT, R2, RZ, PT ;  /* 0x000000ff0200720b */ /* 0x000fe40003f2d000 */
[----:B------:R-:W-:Y:S01]  /*e180*/  FSEL R3, RZ, -23, P3 ;  /* 0xc1b80000ff037808 */ /* 0x000fe20001800000 */
[----:B------:R0:W-:Y:S01]  /*e190*/  STL [R1+0x204], R4 ;  /* 0x0002040401007387 */ /* 0x0001e20000100800 */
[----:B------:R-:W-:-:S03]  /*e1a0*/  FSEL R0, R0, R215, !P3 ;  /* 0x000000d700007208 */ /* 0x000fc60005800000 */
[----:B------:R-:W2:Y:S01]  /*e1b0*/  LDL.LU R241, [R1+0x118] ;  /* 0x0001180001f17983 */ /* 0x000ea20000300800 */
[----:B------:R-:W-:-:S03]  /*e1c0*/  IADD3 R2, R0, -0x3f3504f3, RZ ;  /* 0xc0cafb0d00027810 */ /* 0x000fc60007ffe0ff */
[----:B------:R-:W3:Y:S01]  /*e1d0*/  LDL.LU R238, [R1+0x10c] ;  /* 0x00010c0001ee7983 */ /* 0x000ee20000300800 */
[----:B------:R-:W-:-:S03]  /*e1e0*/  LOP3.LUT R2, R2, 0xff800000, RZ, 0xc0, !PT ;  /* 0xff80000002027812 */ /* 0x000fc600078ec0ff */
[----:B------:R-:W4:Y:S02]  /*e1f0*/  LDL.LU R239, [R1+0x108] ;  /* 0x0001080001ef7983 */ /* 0x000f240000300800 */
[----:B------:R-:W-:Y:S01]  /*e200*/  IMAD.IADD R8, R0, 0x1, -R2 ;  /* 0x0000000100087824 */ /* 0x000fe200078e0a02 */
[----:B------:R-:W-:Y:S01]  /*e210*/  I2FP.F32.S32 R2, R2 ;  /* 0x0000000200027245 */ /* 0x000fe20000201400 */
[----:B------:R-:W5:Y:S04]  /*e220*/  LDL.LU R236, [R1+0xfc] ;  /* 0x0000fc0001ec7983 */ /* 0x000f680000300800 */
[----:B------:R-:W-:Y:S01]  /*e230*/  FFMA.FTZ R9, R2, 1.1920928955078125e-07, R3 ;  /* 0x3400000002097823 */ /* 0x000fe20000010003 */
[----:B------:R-:W-:Y:S01]  /*e240*/  FADD R2, R8, -1 ;  /* 0xbf80000008027421 */ /* 0x000fe20000000000 */
[----:B------:R-:W5:Y:S03]  /*e250*/  LDL.LU R237, [R1+0xf8] ;  /* 0x0000f80001ed7983 */ /* 0x000f660000300800 */
[C---:B------:R-:W-:Y:S01]  /*e260*/  FFMA.FTZ R3, R2.reuse, R10, -0.16845393180847167969 ;  /* 0xbe2c7f3002037423 */ /* 0x040fe2000001000a */
[----:B------:R-:W-:Y:S01]  /*e270*/  MOV R8, R191 ;  /* 0x000000bf00087202 */ /* 0x000fe20000000f00 */
[----:B------:R-:W5:Y:S02]  /*e280*/  LDL.LU R234, [R1+0xec] ;  /* 0x0000ec0001ea7983 */ /* 0x000f640000300800 */
[----:B------:R-:W-:-:S02]  /*e290*/  FFMA.FTZ R3, R2, R3, 0.1716887056827545166 ;  /* 0x3e2fcf2a02037423 */ /* 0x000fc40000010003 */
[----:B------:R-:W5:Y:S02]  /*e2a0*/  LDL.LU R235, [R1+0xe8] ;  /* 0x0000e80001eb7983 */ /* 0x000f640000300800 */
[C---:B------:R-:W-:Y:S02]  /*e2b0*/  FFMA.FTZ R3, R2.reuse, R3, -0.17900948226451873779 ;  /* 0xbe374e4302037423 */ /* 0x040fe40000010003 */
[----:B------:R-:W5:Y:S02]  /*e2c0*/  LDL.LU R232, [R1+0xdc] ;  /* 0x0000dc0001e87983 */ /* 0x000f640000300800 */
[C---:B------:R-:W-:Y:S02]  /*e2d0*/  FFMA.FTZ R3, R2.reuse, R3, 0.20512372255325317383 ;  /* 0x3e520bf402037423 */ /* 0x040fe40000010003 */
[----:B------:R-:W5:Y:S02]  /*e2e0*/  LDL.LU R233, [R1+0xd8] ;  /* 0x0000d80001e97983 */ /* 0x000f640000300800 */
[----:B------:R-:W-:-:S02]  /*e2f0*/  FFMA.FTZ R3, R2, R3, -0.24046532809734344482 ;  /* 0xbe763c8b02037423 */ /* 0x000fc40000010003 */
[----:B------:R-:W5:Y:S02]  /*e300*/  LDL.LU R230, [R1+0xcc] ;  /* 0x0000cc0001e67983 */ /* 0x000f640000300800 */
[C---:B------:R-:W-:Y:S02]  /*e310*/  FFMA.FTZ R3, R2.reuse, R3, 0.28857114911079406738 ;  /* 0x3e93bf9902037423 */ /* 0x040fe40000010003 */
[----:B------:R-:W5:Y:S02]  /*e320*/  LDL.LU R231, [R1+0xc8] ;  /* 0x0000c80001e77983 */ /* 0x000f640000300800 */
[C---:B------:R-:W-:Y:S02]  /*e330*/  FFMA.FTZ R3, R2.reuse, R3, -0.36067417263984680176 ;  /* 0xbeb8aa4902037423 */ /* 0x040fe40000010003 */
[----:B------:R-:W5:Y:S02]  /*e340*/  LDL.LU R228, [R1+0xbc] ;  /* 0x0000bc0001e47983 */ /* 0x000f640000300800 */
[----:B------:R-:W-:-:S02]  /*e350*/  FFMA.FTZ R3, R2, R3, 0.48089820146560668945 ;  /* 0x3ef6384a02037423 */ /* 0x000fc40000010003 */
[----:B------:R-:W5:Y:S02]  /*e360*/  LDL.LU R229, [R1+0xb8] ;  /* 0x0000b80001e57983 */ /* 0x000f640000300800 */
[C---:B------:R-:W-:Y:S02]  /*e370*/  FFMA.FTZ R3, R2.reuse, R3, -0.72134751081466674805 ;  /* 0xbf38aa3b02037423 */ /* 0x040fe40000010003 */
[----:B------:R-:W5:Y:S02]  /*e380*/  LDL.LU R152, [R1+0xac] ;  /* 0x0000ac0001987983 */ /* 0x000f640000300800 */
[C---:B------:R-:W-:Y:S02]  /*e390*/  FMUL R3, R2.reuse, R3 ;  /* 0x0000000302037220 */ /* 0x040fe40000400000 */
[----:B------:R-:W5:Y:S02]  /*e3a0*/  LDL.LU R153, [R1+0xa8] ;  /* 0x0000a80001997983 */ /* 0x000f640000300800 */
[----:B------:R-:W-:-:S02]  /*e3b0*/  FMUL R3, R2, R3 ;  /* 0x0000000302037220 */ /* 0x000fc40000400000 */
[----:B------:R-:W5:Y:S02]  /*e3c0*/  LDL.LU R154, [R1+0x9c] ;  /* 0x00009c00019a7983 */ /* 0x000f640000300800 */
[----:B------:R-:W-:Y:S02]  /*e3d0*/  FFMA.FTZ R2, R2, 1.4426950216293334961, R3 ;  /* 0x3fb8aa3b02027823 */ /* 0x000fe40000010003 */
[----:B------:R-:W5:Y:S02]  /*e3e0*/  LDL.LU R155, [R1+0x98] ;  /* 0x00009800019b7983 */ /* 0x000f640000300800 */
[----:B0-----:R-:W-:Y:S01]  /*e3f0*/  FADD R4, R9, R2 ;  /* 0x0000000209047221 */ /* 0x001fe20000000000 */
[----:B------:R-:W-:Y:S01]  /*e400*/  FMUL R2, R151, 0.25 ;  /* 0x3e80000097027820 */ /* 0x000fe20000400000 */
[----:B------:R-:W-:Y:S01]  /*e410*/  MOV R3, R190 ;  /* 0x000000be00037202 */ /* 0x000fe20000000f00 */
[----:B------:R-:W5:Y:S03]  /*e420*/  LDL.LU R156, [R1+0x8c] ;  /* 0x00008c00019c7983 */ /* 0x000f660000300800 */
[----:B------:R-:W-:Y:S01]  /*e430*/  FSEL R203, R2, R151, P4 ;  /* 0x0000009702cb7208 */ /* 0x000fe20002000000 */
[----:B------:R-:W-:Y:S01]  /*e440*/  FMUL R2, R150, 0.25 ;  /* 0x3e80000096027820 */ /* 0x000fe20000400000 */
[----:B------:R-:W5:Y:S04]  /*e450*/  LDL.LU R157, [R1+0x88] ;  /* 0x00008800019d7983 */ /* 0x000f680000300800 */
        /* <DEDUP_REMOVED lines=47> */
[----:B------:R-:W5:Y:S04]  /*e750*/  LDL.LU R18, [R1] ;  /* 0x0000000001127983 */ /* 0x000f680000300800 */
        /* <DEDUP_REMOVED lines=59> */
[----:B------:R-:W5:Y:S01]  /*eb10*/  LDL.LU R206, [R1+0x1a4] ;  /* 0x0001a40001ce7983 */ /* 0x000f620000300800 */
[----:B------:R-:W-:Y:S01]  /*eb20*/  MOV R138, R13 ;  /* 0x0000000d008a7202 */ /* 0x000fe20000000f00 */
[----:B------:R-:W-:Y:S01]  /*eb30*/  FMUL R169, R91, 0.25 ;  /* 0x3e8000005ba97820 */ /* 0x000fe20000400000 */
[----:B------:R-:W-:Y:S01]  /*eb40*/  MOV R151, R188 ;  /* 0x000000bc00977202 */ /* 0x000fe20000000f00 */
[----:B------:R-:W-:Y:S01]  /*eb50*/  FMUL R12, R29, 0.25 ;  /* 0x3e8000001d0c7820 */ /* 0x000fe20000400000 */
[----:B------:R-:W-:Y:S01]  /*eb60*/  FSEL R39, R2, R39, P4 ;  /* 0x0000002702277208 */ /* 0x000fe20002000000 */
[----:B------:R-:W-:Y:S01]  /*eb70*/  FMUL R2, R38, 0.25 ;  /* 0x3e80000026027820 */ /* 0x000fe20000400000 */
[----:B------:R-:W-:Y:S01]  /*eb80*/  FMUL R13, R28, 0.25 ;  /* 0x3e8000001c0d7820 */ /* 0x000fe20000400000 */
[----:B------:R-:W-:Y:S01]  /*eb90*/  FMUL R9, R25, 0.25 ;  /* 0x3e80000019097820 */ /* 0x000fe20000400000 */
[----:B------:R-:W-:Y:S01]  /*eba0*/  FSEL R169, R169, R91, P4 ;  /* 0x0000005ba9a97208 */ /* 0x000fe20002000000 */
[----:B------:R-:W-:Y:S01]  /*ebb0*/  FMUL R91, R151, 0.25 ;  /* 0x3e800000975b7820 */ /* 0x000fe20000400000 */
[----:B------:R-:W-:Y:S01]  /*ebc0*/  FSEL R38, R2, R38, P4 ;  /* 0x0000002602267208 */ /* 0x000fe20002000000 */
[----:B------:R-:W-:Y:S01]  /*ebd0*/  FMUL R2, R35, 0.25 ;  /* 0x3e80000023027820 */ /* 0x000fe20000400000 */
[C---:B------:R-:W-:Y:S01]  /*ebe0*/  FSETP.GEU.AND P5, PT, |R216|.reuse, 1.175494350822287508e-38, PT ;  /* 0x00800000d800780b */ /* 0x040fe20003fae200 */
[----:B------:R-:W-:Y:S01]  /*ebf0*/  @P6 FMUL R216, R216, 0.25 ;  /* 0x3e800000d8d86820 */ /* 0x000fe20000400000 */
[----:B------:R-:W-:Y:S01]  /*ec00*/  FSEL R12, R12, R29, P6 ;  /* 0x0000001d0c0c7208 */ /* 0x000fe20003000000 */
[----:B------:R-:W-:Y:S01]  /*ec10*/  FMUL R170, R94, 0.25 ;  /* 0x3e8000005eaa7820 */ /* 0x000fe20000400000 */
[----:B------:R-:W-:Y:S01]  /*ec20*/  FSEL R35, R2, R35, P4 ;  /* 0x0000002302237208 */ /* 0x000fe20002000000 */
[----:B------:R-:W-:Y:S01]  /*ec30*/  FMUL R2, R34, 0.25 ;  /* 0x3e80000022027820 */ /* 0x000fe20000400000 */
[----:B------:R-:W-:Y:S01]  /*ec40*/  FSEL R13, R13, R28, P6 ;  /* 0x0000001c0d0d7208 */ /* 0x000fe20003000000 */
[----:B------:R-:W-:Y:S01]  /*ec50*/  IMAD.MOV.U32 R146, RZ, RZ, R184 ;  /* 0x000000ffff927224 */ /* 0x000fe200078e00b8 */
[----:B------:R-:W-:Y:S01]  /*ec60*/  FSEL R9, R9, R25, P6 ;  /* 0x0000001909097208 */ /* 0x000fe20003000000 */
[----:B------:R-:W-:Y:S01]  /*ec70*/  FMUL R188, R123, 0.25 ;  /* 0x3e8000007bbc7820 */ /* 0x000fe20000400000 */
[----:B------:R-:W-:Y:S01]  /*ec80*/  FSEL R34, R2, R34, P4 ;  /* 0x0000002202227208 */ /* 0x000fe20002000000 */
[----:B------:R-:W-:Y:S01]  /*ec90*/  FMUL R2, R31, 0.25 ;  /* 0x3e8000001f027820 */ /* 0x000fe20000400000 */
[----:B------:R-:W-:Y:S01]  /*eca0*/  FSETP.GEU.AND P3, PT, |R215|, 1.175494350822287508e-38, PT ;  /* 0x00800000d700780b */ /* 0x000fe20003f6e200 */
[----:B------:R-:W-:Y:S01]  /*ecb0*/  FMUL R184, R118, 0.25 ;  /* 0x3e80000076b87820 */ /* 0x000fe20000400000 */
[----:B------:R-:W-:Y:S01]  /*ecc0*/  MOV R150, R187 ;  /* 0x000000bb00967202 */ /* 0x000fe20000000f00 */
[----:B------:R-:W-:Y:S01]  /*ecd0*/  FMUL R187, R122, 0.25 ;  /* 0x3e8000007abb7820 */ /* 0x000fe20000400000 */
[----:B------:R-:W-:Y:S01]  /*ece0*/  FSEL R31, R2, R31, P4 ;  /* 0x0000001f021f7208 */ /* 0x000fe20002000000 */
[----:B------:R-:W-:Y:S01]  /*ecf0*/  FMUL R2, R30, 0.25 ;  /* 0x3e8000001e027820 */ /* 0x000fe20000400000 */
[----:B------:R-:W-:Y:S01]  /*ed00*/  MOV R147, R185 ;  /* 0x000000b900937202 */ /* 0x000fe20000000f00 */
        /* <DEDUP_REMOVED lines=13> */
[----:B------:R-:W-:Y:S01]  /*ede0*/  FMUL R176, R106, 0.25 ;  /* 0x3e8000006ab07820 */ /* 0x000fe20000400000 */
        /* <DEDUP_REMOVED lines=15> */
[----:B------:R-:W-:Y:S01]  /*eee0*/  FSEL R188, R188, R123, P4 ;  /* 0x0000007bbcbc7208 */ /* 0x000fe20002000000 */
[----:B------:R-:W-:Y:S01]  /*eef0*/  @P4 FMUL R215, R215, 0.25 ;  /* 0x3e800000d7d74820 */ /* 0x000fe20000400000 */
[----:B------:R-:W-:Y:S01]  /*ef00*/  FSEL R187, R187, R122, P4 ;  /* 0x0000007abbbb7208 */ /* 0x000fe20002000000 */
[----:B------:R-:W-:Y:S01]  /*ef10*/  @!P3 FMUL R204, R204, 16777216 ;  /* 0x4b800000ccccb820 */ /* 0x000fe20000400000 */
[----:B------:R-:W-:Y:S01]  /*ef20*/  FSEL R145, R2, R145, P6 ;  /* 0x0000009102917208 */ /* 0x000fe20003000000 */
[----:B------:R-:W-:Y:S01]  /*ef30*/  FMUL R2, R144, 0.25 ;  /* 0x3e80000090027820 */ /* 0x000fe20000400000 */
[----:B------:R-:W-:Y:S01]  /*ef40*/  FSEL R185, R185, R119, P4 ;  /* 0x00000077b9b97208 */ /* 0x000fe20002000000 */
[----:B------:R-:W-:Y:S01]  /*ef50*/  @!P3 FMUL R203, R203, 16777216 ;  /* 0x4b800000cbcbb820 */ /* 0x000fe20000400000 */
        /* <DEDUP_REMOVED lines=42> */
[----:B------:R-:W-:Y:S01]  /*f200*/  @!P3 FMUL R187, R187, 16777216 ;  /* 0x4b800000bbbbb820 */ /* 0x000fe20000400000 */
[----:B------:R-:W-:Y:S01]  /*f210*/  @!P3 FMUL R185, R185, 16777216 ;  /* 0x4b800000b9b9b820 */ /* 0x000fe20000400000 */
[----:B------:R-:W-:Y:S01]  /*f220*/  FSEL R129, R2, R129, P6 ;  /* 0x0000008102817208 */ /* 0x000fe20003000000 */
[----:B------:R-:W-:Y:S01]  /*f230*/  FMUL R2, R128, 0.25 ;  /* 0x3e80000080027820 */ /* 0x000fe20000400000 */
[----:B------:R-:W-:Y:S01]  /*f240*/  @!P3 FMUL R184, R184, 16777216 ;  /* 0x4b800000b8b8b820 */ /* 0x000fe20000400000 */
        /* <DEDUP_REMOVED lines=68> */
[----:B------:R-:W-:Y:S01]  /*f690*/  FSETP.GT.AND P3, PT, |R218|, 8.50705917302346158658e+37, PT ;  /* 0x7e800000da00780b */ /* 0x000fe20003f64200 */
        /* <DEDUP_REMOVED lines=53> */
[----:B------:R-:W-:Y:S01]  /*f9f0*/  FMUL R102, R205, 0.25 ;  /* 0x3e800000cd667820 */ /* 0x000fe20000400000 */
[----:B------:R-:W-:Y:S01]  /*fa00*/  @!P5 FMUL R89, R89, 16777216 ;  /* 0x4b8000005959d820 */ /* 0x000fe20000400000 */
[----:B------:R-:W-:Y:S01]  /*fa10*/  FSEL R88, R2, R88, P6 ;  /* 0x0000005802587208 */ /* 0x000fe20003000000 */
[----:B------:R-:W-:Y:S01]  /*fa20*/  FMUL R2, R85, 0.25 ;  /* 0x3e80000055027820 */ /* 0x000fe20000400000 */
[----:B------:R-:W-:Y:S01]  /*fa30*/  FMUL R95, R219, 0.25 ;  /* 0x3e800000db5f7820 */ /* 0x000fe20000400000 */
[----:B------:R-:W-:Y:S01]  /*fa40*/  FSETP.GEU.AND P4, PT, |R217|, 1.175494350822287508e-38, PT ;  /* 0x00800000d900780b */ /* 0x000fe20003f8e200 */
[----:B------:R-:W-:Y:S01]  /*fa50*/  FMUL R98, R213, 0.25 ;  /* 0x3e800000d5627820 */ /* 0x000fe20000400000 */
[----:B------:R-:W-:Y:S01]  /*fa60*/  @!P5 FMUL R88, R88, 16777216 ;  /* 0x4b8000005858d820 */ /* 0x000fe20000400000 */
[----:B------:R-:W-:Y:S01]  /*fa70*/  FSEL R85, R2, R85, P6 ;  /* 0x0000005502557208 */ /* 0x000fe20003000000 */
[----:B------:R-:W-:Y:S01]  /*fa80*/  FMUL R2, R84, 0.25 ;  /* 0x3e80000054027820 */ /* 0x000fe20000400000 */
[----:B------:R-:W0:Y:S01]  /*fa90*/  MUFU.RCP R216, R216 ;  /* 0x000000d800d87308 */ /* 0x000e220000001000 */
[----:B------:R-:W-:Y:S01]  /*faa0*/  FMUL R10, R138, 0.25 ;  /* 0x3e8000008a0a7820 */ /* 0x000fe20000400000 */
[----:B------:R-:W-:Y:S01]  /*fab0*/  FMUL R25, R26, 0.25 ;  /* 0x3e8000001a197820 */ /* 0x000fe20000400000 */
[----:B------:R-:W-:Y:S01]  /*fac0*/  @!P5 FMUL R85, R85, 16777216 ;  /* 0x4b8000005555d820 */ /* 0x000fe20000400000 */
[----:B------:R-:W-:Y:S01]  /*fad0*/  FSEL R84, R2, R84, P6 ;  /* 0x0000005402547208 */ /* 0x000fe20003000000 */
[----:B------:R-:W-:Y:S01]  /*fae0*/  FMUL R2, R81, 0.25 ;  /* 0x3e80000051027820 */ /* 0x000fe20000400000 */
[----:B------:R-:W-:Y:S01]  /*faf0*/  FMUL R28, R143, 0.25 ;  /* 0x3e8000008f1c7820 */ /* 0x000fe20000400000 */
[----:B------:R-:W-:Y:S01]  /*fb00*/  FMUL R29, R146, 0.25 ;  /* 0x3e800000921d7820 */ /* 0x000fe20000400000 */
[----:B------:R-:W1:Y:S01]  /*fb10*/  MUFU.RCP R215, R215 ;  /* 0x000000d700d77308 */ /* 0x000e620000001000 */
[----:B------:R-:W-:Y:S01]  /*fb20*/  @!P5 FMUL R84, R84, 16777216 ;  /* 0x4b8000005454d820 */ /* 0x000fe20000400000 */
[----:B------:R-:W-:Y:S01]  /*fb30*/  FSEL R81, R2, R81, P6 ;  /* 0x0000005102517208 */ /* 0x000fe20003000000 */
[----:B------:R-:W-:Y:S01]  /*fb40*/  FMUL R2, R80, 0.25 ;  /* 0x3e80000050027820 */ /* 0x000fe20000400000 */
[----:B------:R-:W-:Y:S01]  /*fb50*/  FMUL R87, R147, 0.25 ;  /* 0x3e80000093577820 */ /* 0x000fe20000400000 */
[----:B------:R-:W-:Y:S01]  /*fb60*/  FMUL R90, R150, 0.25 ;  /* 0x3e800000965a7820 */ /* 0x000fe20000400000 */
[----:B------:R-:W-:Y:S01]  /*fb70*/  FMUL R99, R252, 0.25 ;  /* 0x3e800000fc637820 */ /* 0x000fe20000400000 */
[----:B------:R-:W-:Y:S01]  /*fb80*/  @!P5 FMUL R81, R81, 16777216 ;  /* 0x4b8000005151d820 */ /* 0x000fe20000400000 */
[----:B------:R-:W-:Y:S01]  /*fb90*/  FSEL R80, R2, R80, P6 ;  /* 0x0000005002507208 */ /* 0x000fe20003000000 */
[----:B------:R-:W-:Y:S01]  /*fba0*/  FMUL R2, R77, 0.25 ;  /* 0x3e8000004d027820 */ /* 0x000fe20000400000 */
[----:B0-----:R-:W-:Y:S01]  /*fbb0*/  FMUL R24, R216, R24 ;  /* 0x00000018d8187220 */ /* 0x001fe20000400000 */
[----:B------:R-:W-:Y:S01]  /*fbc0*/  FMUL R103, R250, 0.25 ;  /* 0x3e800000fa677820 */ /* 0x000fe20000400000 */
[----:B------:R-:W-:Y:S01]  /*fbd0*/  FMUL R106, R251, 0.25 ;  /* 0x3e800000fb6a7820 */ /* 0x000fe20000400000 */
[----:B------:R-:W-:Y:S01]  /*fbe0*/  @!P5 FMUL R80, R80, 16777216 ;  /* 0x4b8000005050d820 */ /* 0x000fe20000400000 */
[----:B------:R-:W-:Y:S01]  /*fbf0*/  FSEL R77, R2, R77, P6 ;  /* 0x0000004d024d7208 */ /* 0x000fe20003000000 */
[----:B------:R-:W-:Y:S01]  /*fc00*/  FMUL R2, R76, 0.25 ;  /* 0x3e8000004c027820 */ /* 0x000fe20000400000 */
[----:B------:R-:W-:Y:S01]  /*fc10*/  FMUL R107, R248, 0.25 ;  /* 0x3e800000f86b7820 */ /* 0x000fe20000400000 */
[C---:B-1----:R-:W-:Y:S01]  /*fc20*/  FMUL R27, R215.reuse, R27 ;  /* 0x0000001bd71b7220 */ /* 0x042fe20000400000 */
[----:B------:R-:W-:Y:S01]  /*fc30*/  FMUL R30, R215, R30 ;  /* 0x0000001ed71e7220 */ /* 0x000fe20000400000 */
[----:B------:R-:W-:Y:S01]  /*fc40*/  @!P5 FMUL R77, R77, 16777216 ;  /* 0x4b8000004d4dd820 */ /* 0x000fe20000400000 */
[----:B------:R-:W-:Y:S01]  /*fc50*/  FSEL R76, R2, R76, P6 ;  /* 0x0000004c024c7208 */ /* 0x000fe20003000000 */
[----:B------:R-:W-:Y:S01]  /*fc60*/  FMUL R2, R73, 0.25 ;  /* 0x3e80000049027820 */ /* 0x000fe20000400000 */
[----:B------:R-:W-:Y:S01]  /*fc70*/  FMUL R34, R215, R34 ;  /* 0x00000022d7227220 */ /* 0x000fe20000400000 */
[----:B------:R-:W-:Y:S01]  /*fc80*/  FMUL R110, R249, 0.25 ;  /* 0x3e800000f96e7820 */ /* 0x000fe20000400000 */
[----:B------:R-:W-:Y:S01]  /*fc90*/  FMUL R111, R246, 0.25 ;  /* 0x3e800000f66f7820 */ /* 0x000fe20000400000 */
        /* <DEDUP_REMOVED lines=15> */
[----:B--2---:R-:W-:Y:S01]  /*fd90*/  FMUL R126, R241, 0.25 ;  /* 0x3e800000f17e7820 */ /* 0x004fe20000400000 */
[----:B---3--:R-:W-:Y:S01]  /*fda0*/  FMUL R127, R238, 0.25 ;  /* 0x3e800000ee7f7820 */ /* 0x008fe20000400000 */
[----:B----4-:R-:W-:Y:S01]  /*fdb0*/  FMUL R130, R239, 0.25 ;  /* 0x3e800000ef827820 */ /* 0x010fe20000400000 */
[----:B------:R-:W-:Y:S01]  /*fdc0*/  @!P5 FMUL R69, R69, 16777216 ;  /* 0x4b8000004545d820 */ /* 0x000fe20000400000 */
[----:B------:R-:W-:Y:S01]  /*fdd0*/  FSEL R68, R2, R68, P6 ;  /* 0x0000004402447208 */ /* 0x000fe20003000000 */
[----:B------:R-:W-:Y:S01]  /*fde0*/  FMUL R2, R65, 0.25 ;  /* 0x3e80000041027820 */ /* 0x000fe20000400000 */
[----:B-----5:R-:W-:Y:S01]  /*fdf0*/  FMUL R131, R236, 0.25 ;  /* 0x3e800000ec837820 */ /* 0x020fe20000400000 */
[----:B------:R-:W-:Y:S01]  /*fe00*/  FMUL R134, R237, 0.25 ;  /* 0x3e800000ed867820 */ /* 0x000fe20000400000 */
[----:B------:R-:W-:Y:S01]  /*fe10*/  FMUL R135, R234, 0.25 ;  /* 0x3e800000ea877820 */ /* 0x000fe20000400000 */
[----:B------:R-:W-:Y:S01]  /*fe20*/  @!P5 FMUL R68, R68, 16777216 ;  /* 0x4b8000004444d820 */ /* 0x000fe20000400000 */
[----:B------:R-:W-:Y:S01]  /*fe30*/  FSEL R65, R2, R65, P6 ;  /* 0x0000004102417208 */ /* 0x000fe20003000000 */
[----:B------:R-:W-:-:S04]  /*fe40*/  FMUL R2, R64, 0.25 ;  /* 0x3e80000040027820 */ /* 0x000fc80000400000 */
        /* <DEDUP_REMOVED lines=50> */
[----:B------:R-:W-:Y:S01]  /*10170*/  FMUL R2, R3, 0.25 ;  /* 0x3e80000003027820 */ /* 0x000fe20000400000 */
[----:B------:R-:W-:-:S03]  /*10180*/  FSETP.GT.AND P6, PT, |R217|, 8.50705917302346158658e+37, PT ;  /* 0x7e800000d900780b */ /* 0x000fc60003fc4200 */
[----:B------:R-:W-:Y:S01]  /*10190*/  @!P5 FMUL R32, R32, 16777216 ;  /* 0x4b8000002020d820 */ /* 0x000fe20000400000 */
        /* <DEDUP_REMOVED lines=11> */
[----:B------:R-:W-:Y:S01]  /*10250*/  @P6 FMUL R217, R217, 0.25 ;  /* 0x3e800000d9d96820 */ /* 0x000fe20000400000 */
[----:B------:R-:W-:Y:S01]  /*10260*/  FSEL R152, R152, R153, P6 ;  /* 0x0000009998987208 */ /* 0x000fe20003000000 */
[----:B------:R-:W-:Y:S01]  /*10270*/  FMUL R153, R154, 0.25 ;  /* 0x3e8000009a997820 */ /* 0x000fe20000400000 */
[----:B------:R-:W-:Y:S01]  /*10280*/  FSEL R18, R18, R19, P3 ;  /* 0x0000001312127208 */ /* 0x000fe20001800000 */
[----:B------:R-:W-:Y:S01]  /*10290*/  FMUL R19, R179, 0.25 ;  /* 0x3e800000b3137820 */ /* 0x000fe20000400000 */
[----:B------:R-:W-:Y:S01]  /*102a0*/  FSEL R95, R95, R219, P6 ;  /* 0x000000db5f5f7208 */ /* 0x000fe20003000000 */
[----:B------:R-:W0:Y:S01]  /*102b0*/  S2R R205, SR_TID.X ;  /* 0x0000000000cd7919 */ /* 0x000e220000002100 */
[----:B------:R-:W-:Y:S01]  /*102c0*/  FSEL R153, R153, R154, P6 ;  /* 0x0000009a99997208 */ /* 0x000fe20003000000 */
[----:B------:R-:W-:Y:S01]  /*102d0*/  FMUL R154, R155, 0.25 ;  /* 0x3e8000009b9a7820 */ /* 0x000fe20000400000 */
[----:B------:R-:W-:Y:S01]  /*102e0*/  FSEL R19, R19, R179, P3 ;  /* 0x000000b313137208 */ /* 0x000fe20001800000 */
[----:B------:R-:W-:Y:S01]  /*102f0*/  FMUL R179, R186, 0.25 ;  /* 0x3e800000bab37820 */ /* 0x000fe20000400000 */
[----:B------:R-:W1:Y:S01]  /*10300*/  S2R R219, SR_CgaCtaId ;  /* 0x0000000000db7919 */ /* 0x000e620000008800 */
[----:B------:R-:W-:Y:S01]  /*10310*/  @!P5 FMUL R218, R218, 16777216 ;  /* 0x4b800000dadad820 */ /* 0x000fe20000400000 */
[----:B------:R-:W-:Y:S01]  /*10320*/  FSEL R154, R154, R155, P6 ;  /* 0x0000009b9a9a7208 */ /* 0x000fe20003000000 */
[----:B------:R-:W-:Y:S01]  /*10330*/  FMUL R155, R156, 0.25 ;  /* 0x3e8000009c9b7820 */ /* 0x000fe20000400000 */
[----:B------:R-:W-:Y:S01]  /*10340*/  FSEL R179, R179, R186, P3 ;  /* 0x000000bab3b37208 */ /* 0x000fe20001800000 */
[----:B------:R-:W-:Y:S01]  /*10350*/  @!P4 FMUL R217, R217, 16777216 ;  /* 0x4b800000d9d9c820 */ /* 0x000fe20000400000 */
[----:B------:R-:W-:Y:S01]  /*10360*/  MOV R186, R180 ;  /* 0x000000b400ba7202 */ /* 0x000fe20000000f00 */
[----:B------:R-:W2:Y:S01]  /*10370*/  MUFU.RCP R218, R218 ;  /* 0x000000da00da7308 */ /* 0x000ea20000001000 */
[----:B------:R-:W-:Y:S01]  /*10380*/  FSEL R155, R155, R156, P6 ;  /* 0x0000009c9b9b7208 */ /* 0x000fe20003000000 */
[----:B------:R-:W-:Y:S01]  /*10390*/  FMUL R156, R157, 0.25 ;  /* 0x3e8000009d9c7820 */ /* 0x000fe20000400000 */
[----:B------:R-:W-:Y:S01]  /*103a0*/  @!P5 FMUL R8, R8, 16777216 ;  /* 0x4b8000000808d820 */ /* 0x000fe20000400000 */
[----:B------:R-:W-:Y:S01]  /*103b0*/  FMUL R180, R186, 0.25 ;  /* 0x3e800000bab47820 */ /* 0x000fe20000400000 */
[----:B------:R-:W-:Y:S01]  /*103c0*/  FSEL R98, R98, R213, P6 ;  /* 0x000000d562627208 */ /* 0x000fe20003000000 */
[----:B------:R-:W-:Y:S01]  /*103d0*/  @!P5 FMUL R179, R179, 16777216 ;  /* 0x4b800000b3b3d820 */ /* 0x000fe20000400000 */
[----:B------:R-:W-:Y:S01]  /*103e0*/  FSEL R156, R156, R157, P6 ;  /* 0x0000009d9c9c7208 */ /* 0x000fe20003000000 */
[----:B------:R-:W-:Y:S01]  /*103f0*/  FMUL R157, R158, 0.25 ;  /* 0x3e8000009e9d7820 */ /* 0x000fe20000400000 */
[----:B------:R-:W-:Y:S01]  /*10400*/  FSEL R180, R180, R186, P3 ;  /* 0x000000bab4b47208 */ /* 0x000fe20001800000 */
[----:B------:R-:W-:Y:S01]  /*10410*/  FMUL R186, R189, 0.25 ;  /* 0x3e800000bdba7820 */ /* 0x000fe20000400000 */
[----:B------:R-:W3:Y:S01]  /*10420*/  MUFU.RCP R217, R217 ;  /* 0x000000d900d97308 */ /* 0x000ee20000001000 */
[----:B------:R-:W-:Y:S01]  /*10430*/  MOV R213, 0x400 ;  /* 0x0000040000d57802 */ /* 0x000fe20000000f00 */
[----:B------:R-:W-:Y:S01]  /*10440*/  @!P5 FMUL R18, R18, 16777216 ;  /* 0x4b8000001212d820 */ /* 0x000fe20000400000 */
[----:B------:R-:W-:Y:S01]  /*10450*/  FSEL R157, R157, R158, P6 ;  /* 0x0000009e9d9d7208 */ /* 0x000fe20003000000 */
[----:B------:R-:W-:Y:S01]  /*10460*/  FMUL R158, R159, 0.25 ;  /* 0x3e8000009f9e7820 */ /* 0x000fe20000400000 */
[----:B------:R-:W-:Y:S01]  /*10470*/  FSEL R186, R186, R189, P3 ;  /* 0x000000bdbaba7208 */ /* 0x000fe20001800000 */
[----:B--2---:R-:W-:Y:S01]  /*10480*/  FMUL R8, R218, R8 ;  /* 0x00000008da087220 */ /* 0x004fe20000400000 */
[----:B------:R-:W-:Y:S01]  /*10490*/  FSEL R10, R10, R138, P6 ;  /* 0x0000008a0a0a7208 */ /* 0x000fe20003000000 */
[----:B------:R-:W-:Y:S01]  /*104a0*/  @!P5 FMUL R180, R180, 16777216 ;  /* 0x4b800000b4b4d820 */ /* 0x000fe20000400000 */
[----:B------:R-:W-:Y:S01]  /*104b0*/  FSEL R158, R158, R159, P6 ;  /* 0x0000009f9e9e7208 */ /* 0x000fe20003000000 */
[----:B------:R-:W-:Y:S01]  /*104c0*/  FMUL R159, R160, 0.25 ;  /* 0x3e800000a09f7820 */ /* 0x000fe20000400000 */
[----:B------:R-:W-:Y:S01]  /*104d0*/  @!P5 FMUL R186, R186, 16777216 ;  /* 0x4b800000babad820 */ /* 0x000fe20000400000 */
[----:B0-----:R-:W-:Y:S01]  /*104e0*/  LOP3.LUT R189, R205, 0xf, RZ, 0xc0, !PT ;  /* 0x0000000fcdbd7812 */ /* 0x001fe200078ec0ff */
[----:B------:R-:W-:Y:S01]  /*104f0*/  @!P4 FMUL R10, R10, 16777216 ;  /* 0x4b8000000a0ac820 */ /* 0x000fe20000400000 */
[----:B-1----:R-:W-:Y:S01]  /*10500*/  LEA R213, R219, R213, 0x18 ;  /* 0x000000d5dbd57211 */ /* 0x002fe200078ec0ff */
[----:B------:R-:W-:Y:S01]  /*10510*/  FMUL R186, R218, R186 ;  /* 0x000000badaba7220 */ /* 0x000fe20000400000 */
[----:B------:R-:W-:Y:S01]  /*10520*/  FSEL R159, R159, R160, P6 ;  /* 0x000000a09f9f7208 */ /* 0x000fe20003000000 */
[----:B------:R-:W-:Y:S01]  /*10530*/  FMUL R160, R161, 0.25 ;  /* 0x3e800000a1a07820 */ /* 0x000fe20000400000 */
[----:B------:R-:W-:Y:S01]  /*10540*/  LEA R189, R189, R213, 0x4 ;  /* 0x000000d5bdbd7211 */ /* 0x000fe200078e20ff */
[----:B---3--:R-:W-:Y:S01]  /*10550*/  FMUL R10, R217, R10 ;  /* 0x0000000ad90a7220 */ /* 0x008fe20000400000 */
[----:B------:R-:W-:Y:S01]  /*10560*/  F2FP.F16.F32.PACK_AB R8, R186, R8 ;  /* 0x00000008ba08723e */ /* 0x000fe200000000ff */
[----:B------:R-:W-:Y:S01]  /*10570*/  IMAD.SHL.U32 R186, R205, 0x40, RZ ;  /* 0x00000040cdba7824 */ /* 0x000fe200078e00ff */
[----:B------:R-:W-:Y:S01]  /*10580*/  FSEL R160, R160, R161, P6 ;  /* 0x000000a1a0a07208 */ /* 0x000fe20003000000 */
[----:B------:R-:W-:Y:S01]  /*10590*/  FMUL R161, R162, 0.25 ;  /* 0x3e800000a2a17820 */ /* 0x000fe20000400000 */
[----:B------:R-:W-:Y:S01]  /*105a0*/  FMUL R180, R218, R180 ;  /* 0x000000b4dab47220 */ /* 0x000fe20000400000 */
[----:B------:R-:W-:Y:S01]  /*105b0*/  @!P5 FMUL R19, R19, 16777216 ;  /* 0x4b8000001313d820 */ /* 0x000fe20000400000 */
[----:B------:R-:W-:Y:S01]  /*105c0*/  LOP3.LUT R186, R186, 0x400, RZ, 0xc0, !PT ;  /* 0x00000400baba7812 */ /* 0x000fe200078ec0ff */
[----:B------:R-:W-:Y:S01]  /*105d0*/  FMUL R32, R216, R32 ;  /* 0x00000020d8207220 */ /* 0x000fe20000400000 */
[----:B------:R-:W-:Y:S01]  /*105e0*/  FSEL R161, R161, R162, P6 ;  /* 0x000000a2a1a17208 */ /* 0x000fe20003000000 */
[----:B------:R-:W-:Y:S01]  /*105f0*/  FMUL R162, R163, 0.25 ;  /* 0x3e800000a3a27820 */ /* 0x000fe20000400000 */
[----:B------:R-:W-:Y:S01]  /*10600*/  IADD3 R189, R186, R189, RZ ;  /* 0x000000bdbabd7210 */ /* 0x000fe20007ffe0ff */
[----:B------:R-:W-:Y:S01]  /*10610*/  FMUL R186, R216, R9 ;  /* 0x00000009d8ba7220 */ /* 0x000fe20000400000 */
[----:B------:R-:W-:Y:S01]  /*10620*/  FMUL R19, R218, R19 ;  /* 0x00000013da137220 */ /* 0x000fe20000400000 */
[----:B------:R-:W-:Y:S01]  /*10630*/  FSEL R2, R2, R3, P6 ;  /* 0x0000000302027208 */ /* 0x000fe20003000000 */
[----:B------:R-:W-:Y:S01]  /*10640*/  FMUL R3, R20, 0.25 ;  /* 0x3e80000014037820 */ /* 0x000fe20000400000 */
        /* <DEDUP_REMOVED lines=34> */
[----:B------:R-:W-:Y:S01]  /*10870*/  FMUL R150, R229, 0.25 ;  /* 0x3e800000e5967820 */ /* 0x000fe20000400000 */
[----:B------:R-:W-:Y:S01]  /*10880*/  @!P4 FMUL R16, R16, 16777216 ;  /* 0x4b8000001010c820 */ /* 0x000fe20000400000 */
[----:B------:R-:W-:Y:S01]  /*10890*/  FSEL R17, R17, R14, P6 ;  /* 0x0000000e11117208 */ /* 0x000fe20003000000 */
[----:B------:R-:W-:Y:S01]  /*108a0*/  FMUL R14, R15, 0.25 ;  /* 0x3e8000000f0e7820 */ /* 0x000fe20000400000 */
[----:B------:R-:W-:-:S02]  /*108b0*/  FSEL R99, R99, R252, P6 ;  /* 0x000000fc63637208 */ /* 0x000fc40003000000 */
[----:B------:R-:W-:Y:S01]  /*108c0*/  FSEL R103, R103, R250, P6 ;  /* 0x000000fa67677208 */ /* 0x000fe20003000000 */
[----:B------:R-:W-:Y:S01]  /*108d0*/  @!P4 FMUL R17, R17, 16777216 ;  /* 0x4b8000001111c820 */ /* 0x000fe20000400000 */
[----:B------:R-:W-:Y:S01]  /*108e0*/  FSEL R14, R14, R15, P6 ;  /* 0x0000000f0e0e7208 */ /* 0x000fe20003000000 */
[----:B------:R-:W-:Y:S01]  /*108f0*/  FMUL R15, R11, 0.25 ;  /* 0x3e8000000b0f7820 */ /* 0x000fe20000400000 */
[----:B------:R-:W-:Y:S01]  /*10900*/  FSEL R106, R106, R251, P6 ;  /* 0x000000fb6a6a7208 */ /* 0x000fe20003000000 */
[----:B------:R-:W-:Y:S01]  /*10910*/  FMUL R17, R217, R17 ;  /* 0x00000011d9117220 */ /* 0x000fe20000400000 */
        /* <DEDUP_REMOVED lines=8> */
[----:B------:R-:W-:-:S02]  /*109a0*/  FSEL R11, R11, R226, P6 ;  /* 0x000000e20b0b7208 */ /* 0x000fc40003000000 */
[----:B------:R-:W-:Y:S01]  /*109b0*/  FSEL R114, R114, R247, P6 ;  /* 0x000000f772727208 */ /* 0x000fe20003000000 */
[----:B------:R-:W-:Y:S01]  /*109c0*/  FMUL R15, R217, R15 ;  /* 0x0000000fd90f7220 */ /* 0x000fe20000400000 */
[----:B------:R-:W-:Y:S01]  /*109d0*/  FSEL R115, R115, R244, P6 ;  /* 0x000000f473737208 */ /* 0x000fe20003000000 */
[----:B------:R-:W-:Y:S01]  /*109e0*/  @!P4 FMUL R11, R11, 16777216 ;  /* 0x4b8000000b0bc820 */ /* 0x000fe20000400000 */
[----:B------:R-:W-:Y:S02]  /*109f0*/  FSEL R118, R118, R245, P6 ;  /* 0x000000f576767208 */ /* 0x000fe40003000000 */
[----:B------:R-:W-:Y:S01]  /*10a00*/  FSEL R119, R119, R242, P6 ;  /* 0x000000f277777208 */ /* 0x000fe20003000000 */
[----:B------:R-:W-:Y:S01]  /*10a10*/  FMUL R9, R217, R11 ;  /* 0x0000000bd9097220 */ /* 0x000fe20000400000 */
[----:B------:R-:W-:Y:S01]  /*10a20*/  FMUL R11, R215, R204 ;  /* 0x000000ccd70b7220 */ /* 0x000fe20000400000 */
[----:B------:R-:W-:Y:S02]  /*10a30*/  FSEL R122, R122, R243, P6 ;  /* 0x000000f37a7a7208 */ /* 0x000fe40003000000 */
[----:B------:R-:W-:-:S02]  /*10a40*/  FSEL R123, R123, R240, P6 ;  /* 0x000000f07b7b7208 */ /* 0x000fc40003000000 */
[----:B------:R-:W-:Y:S02]  /*10a50*/  F2FP.F16.F32.PACK_AB R9, R9, R10 ;  /* 0x0000000a0909723e */ /* 0x000fe400000000ff */
[----:B------:R-:W-:Y:S02]  /*10a60*/  F2FP.F16.F32.PACK_AB R10, R186, R24 ;  /* 0x00000018ba0a723e */ /* 0x000fe400000000ff */
[----:B------:R-:W-:Y:S02]  /*10a70*/  LOP3.LUT R24, R205, 0x60, RZ, 0xc0, !PT ;  /* 0x00000060cd187812 */ /* 0x000fe400078ec0ff */
[----:B------:R-:W-:Y:S02]  /*10a80*/  F2FP.F16.F32.PACK_AB R11, R27, R11 ;  /* 0x0000000b1b0b723e */ /* 0x000fe400000000ff */
[----:B------:R-:W-:Y:S01]  /*10a90*/  LEA R24, R24, R189, 0x3 ;  /* 0x000000bd18187211 */ /* 0x000fe200078e18ff */
[----:B------:R-:W-:Y:S01]  /*10aa0*/  BAR.SYNC.DEFER_BLOCKING 0x0 ;  /* 0x0000000000007b1d */ /* 0x000fe20000010000 */
[----:B------:R-:W-:-:S02]  /*10ab0*/  LOP3.LUT R27, R205, 0x7f, RZ, 0xc0, !PT ;  /* 0x0000007fcd1b7812 */ /* 0x000fc400078ec0ff */
[----:B------:R-:W-:Y:S02]  /*10ac0*/  FSEL R126, R126, R241, P6 ;  /* 0x000000f17e7e7208 */ /* 0x000fe40003000000 */
[----:B------:R-:W-:Y:S02]  /*10ad0*/  LEA R27, R27, R213, 0x4 ;  /* 0x000000d51b1b7211 */ /* 0x000fe400078e20ff */
[----:B------:R-:W-:Y:S02]  /*10ae0*/  FSEL R127, R127, R238, P6 ;  /* 0x000000ee7f7f7208 */ /* 0x000fe40003000000 */
[----:B------:R-:W-:Y:S02]  /*10af0*/  FSEL R130, R130, R239, P6 ;  /* 0x000000ef82827208 */ /* 0x000fe40003000000 */
[----:B------:R-:W-:Y:S02]  /*10b00*/  FSEL R131, R131, R236, P6 ;  /* 0x000000ec83837208 */ /* 0x000fe40003000000 */
[----:B------:R-:W-:-:S02]  /*10b10*/  FSEL R134, R134, R237, P6 ;  /* 0x000000ed86867208 */ /* 0x000fc40003000000 */
[----:B------:R-:W-:Y:S02]  /*10b20*/  FSEL R135, R135, R234, P6 ;  /* 0x000000ea87877208 */ /* 0x000fe40003000000 */
[----:B------:R-:W-:Y:S02]  /*10b30*/  FSEL R138, R138, R235, P6 ;  /* 0x000000eb8a8a7208 */ /* 0x000fe40003000000 */
[----:B------:R-:W-:Y:S02]  /*10b40*/  FSEL R139, R139, R232, P6 ;  /* 0x000000e88b8b7208 */ /* 0x000fe40003000000 */
[----:B------:R-:W-:Y:S02]  /*10b50*/  FSEL R142, R142, R233, P6 ;  /* 0x000000e98e8e7208 */ /* 0x000fe40003000000 */
[----:B------:R-:W-:Y:S01]  /*10b60*/  FSEL R143, R143, R230, P6 ;  /* 0x000000e68f8f7208 */ /* 0x000fe20003000000 */
[----:B------:R0:W-:Y:S01]  /*10b70*/  STSM.16.M88.4 [R24], R8 ;  /* 0x0000000818007844 */ /* 0x0001e20000000200 */
[----:B------:R-:W-:-:S02]  /*10b80*/  FSEL R146, R146, R231, P6 ;  /* 0x000000e792927208 */ /* 0x000fc40003000000 */
[----:B------:R-:W-:Y:S02]  /*10b90*/  FSEL R147, R147, R228, P6 ;  /* 0x000000e493937208 */ /* 0x000fe40003000000 */
[----:B------:R-:W-:Y:S02]  /*10ba0*/  FSEL R150, R150, R229, P6 ;  /* 0x000000e596967208 */ /* 0x000fe40003000000 */
[----:B------:R-:W-:Y:S01]  /*10bb0*/  ISETP.GE.U32.AND P6, PT, R0, 0x7f800000, PT ;  /* 0x7f8000000000780c */ /* 0x000fe20003fc6070 */
[C---:B0-----:R-:W-:Y:S01]  /*10bc0*/  FMUL R8, R216.reuse, R12 ;  /* 0x0000000cd8087220 */ /* 0x041fe20000400000 */
[----:B------:R-:W-:Y:S01]  /*10bd0*/  FMUL R9, R216, R13 ;  /* 0x0000000dd8097220 */ /* 0x000fe20000400000 */
[----:B------:R-:W-:Y:S01]  /*10be0*/  F2FP.F16.F32.PACK_AB R13, R14, R15 ;  /* 0x0000000f0e0d723e */ /* 0x000fe200000000ff */
[----:B------:R-:W-:Y:S01]  /*10bf0*/  FMUL R12, R218, R179 ;  /* 0x000000b3da0c7220 */ /* 0x000fe20000400000 */
[----:B------:R-:W-:Y:S01]  /*10c00*/  FMUL R15, R215, R31 ;  /* 0x0000001fd70f7220 */ /* 0x000fe20000400000 */
[----:B------:R-:W-:Y:S01]  /*10c10*/  IMAD.MOV.U32 R31, RZ, RZ, R207 ;  /* 0x000000ffff1f7224 */ /* 0x000fe200078e00cf */
[----:B------:R-:W-:Y:S01]  /*10c20*/  F2FP.F16.F32.PACK_AB R14, R8, R9 ;  /* 0x00000009080e723e */ /* 0x000fe200000000ff */
[----:B------:R-:W-:Y:S01]  /*10c30*/  BAR.SYNC.DEFER_BLOCKING 0x0 ;  /* 0x0000000000007b1d */ /* 0x000fe20000010000 */
[----:B------:R-:W-:-:S02]  /*10c40*/  F2FP.F16.F32.PACK_AB R12, R12, R180 ;  /* 0x000000b40c0c723e */ /* 0x000fc400000000ff */
[----:B------:R-:W-:-:S03]  /*10c50*/  F2FP.F16.F32.PACK_AB R15, R15, R30 ;  /* 0x0000001e0f0f723e */ /* 0x000fc600000000ff */
[----:B------:R-:W0:Y:S01]  /*10c60*/  S2R R30, SR_TID.X ;  /* 0x00000000001e7919 */ /* 0x000e220000002100 */
[----:B------:R-:W1:Y:S01]  /*10c70*/  LDS.128 R8, [R27] ;  /* 0x000000001b087984 */ /* 0x000e620000000c00 */
[----:B------:R-:W-:Y:S06]  /*10c80*/  BAR.SYNC.DEFER_BLOCKING 0x0 ;  /* 0x0000000000007b1d */ /* 0x000fec0000010000 */
[----:B------:R2:W-:Y:S02]  /*10c90*/  STSM.16.M88.4 [R24], R12 ;  /* 0x0000000c18007844 */ /* 0x0005e40000000200 */
[----:B--2---:R-:W-:Y:S01]  /*10ca0*/  FMUL R12, R218, R18 ;  /* 0x00000012da0c7220 */ /* 0x004fe20000400000 */
[----:B------:R-:W-:Y:S01]  /*10cb0*/  FMUL R13, R217, R16 ;  /* 0x00000010d90d7220 */ /* 0x000fe20000400000 */
[C---:B------:R-:W-:Y:S01]  /*10cc0*/  FMUL R15, R215.reuse, R35 ;  /* 0x00000023d70f7220 */ /* 0x040fe20000400000 */
[----:B------:R-:W-:Y:S01]  /*10cd0*/  FMUL R14, R216, R33 ;  /* 0x00000021d80e7220 */ /* 0x000fe20000400000 */
[----:B------:R-:W-:Y:S01]  /*10ce0*/  FMUL R252, R215, R202 ;  /* 0x000000cad7fc7220 */ /* 0x000fe20000400000 */
[----:B------:R-:W-:-:S02]  /*10cf0*/  F2FP.F16.F32.PACK_AB R12, R12, R19 ;  /* 0x000000130c0c723e */ /* 0x000fc400000000ff */
[----:B------:R-:W-:Y:S01]  /*10d00*/  F2FP.F16.F32.PACK_AB R13, R13, R17 ;  /* 0x000000110d0d723e */ /* 0x000fe200000000ff */
[----:B------:R-:W-:Y:S01]  /*10d10*/  BAR.SYNC.DEFER_BLOCKING 0x0 ;  /* 0x0000000000007b1d */ /* 0x000fe20000010000 */
[----:B------:R-:W-:Y:S02]  /*10d20*/  F2FP.F16.F32.PACK_AB R14, R14, R32 ;  /* 0x000000200e0e723e */ /* 0x000fe400000000ff */
[----:B------:R-:W-:Y:S01]  /*10d30*/  F2FP.F16.F32.PACK_AB R15, R15, R34 ;  /* 0x000000220f0f723e */ /* 0x000fe200000000ff */
[C---:B------:R-:W-:Y:S01]  /*10d40*/  FMUL R251, R215.reuse, R201 ;  /* 0x000000c9d7fb7220 */ /* 0x040fe20000400000 */
[C---:B------:R-:W-:Y:S01]  /*10d50*/  FMUL R250, R215.reuse, R200 ;  /* 0x000000c8d7fa7220 */ /* 0x040fe20000400000 */
[C---:B------:R-:W-:Y:S01]  /*10d60*/  FMUL R249, R215.reuse, R199 ;  /* 0x000000c7d7f97220 */ /* 0x040fe20000400000 */
[C---:B------:R-:W-:Y:S01]  /*10d70*/  FMUL R248, R215.reuse, R198 ;  /* 0x000000c6d7f87220 */ /* 0x040fe20000400000 */
[----:B------:R-:W-:Y:S01]  /*10d80*/  MOV R34, R224 ;  /* 0x000000e000227202 */ /* 0x000fe20000000f00 */
[----:B------:R-:W-:Y:S01]  /*10d90*/  FMUL R247, R215, R197 ;  /* 0x000000c5d7f77220 */ /* 0x000fe20000400000 */
[----:B------:R-:W-:Y:S01]  /*10da0*/  @!P4 FMUL R2, R2, 16777216 ;  /* 0x4b8000000202c820 */ /* 0x000fe20000400000 */
        /* <DEDUP_REMOVED lines=13> */
[----:B------:R-:W2:Y:S01]  /*10e80*/  LDS.128 R16, [R27] ;  /* 0x000000001b107984 */ /* 0x000ea20000000c00 */
[----:B------:R-:W-:Y:S01]  /*10e90*/  @!P4 FMUL R95, R95, 16777216 ;  /* 0x4b8000005f5fc820 */ /* 0x000fe20000400000 */
[----:B------:R-:W-:Y:S01]  /*10ea0*/  @!P4 FMUL R98, R98, 16777216 ;  /* 0x4b8000006262c820 */ /* 0x000fe20000400000 */
[----:B------:R-:W-:Y:S01]  /*10eb0*/  @!P4 FMUL R99, R99, 16777216 ;  /* 0x4b8000006363c820 */ /* 0x000fe20000400000 */
[----:B------:R-:W-:Y:S01]  /*10ec0*/  BAR.SYNC.DEFER_BLOCKING 0x0 ;  /* 0x0000000000007b1d */ /* 0x000fe20000010000 */
        /* <DEDUP_REMOVED lines=23> */
[----:B------:R0:W-:Y:S01]  /*11040*/  STSM.16.M88.4 [R24], R12 ;  /* 0x0000000c18007844 */ /* 0x0001e20000000200 */
        /* <DEDUP_REMOVED lines=15> */
[----:B0-----:R-:W-:-:S02]  /*11140*/  SHF.L.U32 R12, R30, 0x3, RZ ;  /* 0x000000031e0c7819 */ /* 0x001fc400000006ff */
[----:B------:R-:W-:Y:S02]  /*11150*/  LOP3.LUT R13, R30, 0x70, RZ, 0xc0, !PT ;  /* 0x000000701e0d7812 */ /* 0x000fe400078ec0ff */
[----:B------:R-:W-:Y:S02]  /*11160*/  LOP3.LUT R12, R12, 0x38, RZ, 0xc0, !PT ;  /* 0x000000380c0c7812 */ /* 0x000fe400078ec0ff */
[----:B------:R-:W-:Y:S02]  /*11170*/  SHF.R.U32.HI R14, RZ, 0x1, R30 ;  /* 0x00000001ff0e7819 */ /* 0x000fe4000001161e */
[----:B------:R-:W-:Y:S01]  /*11180*/  MOV R15, R221 ;  /* 0x000000dd000f7202 */ /* 0x000fe20000000f00 */
[----:B------:R-:W-:Y:S01]  /*11190*/  IMAD.IADD R12, R213, 0x1, R12 ;  /* 0x00000001d50c7824 */ /* 0x000fe200078e020c */
[----:B------:R-:W-:Y:S02]  /*111a0*/  LOP3.LUT R14, R14, 0x4, RZ, 0xc0, !PT ;  /* 0x000000040e0e7812 */ /* 0x000fe400078ec0ff */
[----:B------:R-:W-:-:S02]  /*111b0*/  MOV R221, R206 ;  /* 0x000000ce00dd7202 */ /* 0x000fc40000000f00 */
[----:B------:R-:W-:Y:S02]  /*111c0*/  LEA R12, R13, R12, 0x2 ;  /* 0x0000000c0d0c7211 */ /* 0x000fe400078e10ff */
[----:B------:R-:W-:Y:S02]  /*111d0*/  SHF.L.U32 R13, R30, 0x1, RZ ;  /* 0x000000011e0d7819 */ /* 0x000fe400000006ff */
[----:B------:R-:W-:Y:S02]  /*111e0*/  IADD3 R14, R14, R12, RZ ;  /* 0x0000000c0e0e7210 */ /* 0x000fe40007ffe0ff */
[----:B------:R-:W-:Y:S02]  /*111f0*/  @P6 MOV R12, 0x7f800000 ;  /* 0x7f800000000c6802 */ /* 0x000fe40000000f00 */
[----:B------:R-:W-:Y:S01]  /*11200*/  MOV R30, R208 ;  /* 0x000000d0001e7202 */ /* 0x000fe20000000f00 */
[----:B------:R-:W-:Y:S01]  /*11210*/  STL [R1+0x4], R14 ;  /* 0x0000040e01007387 */ /* 0x000fe20000100800 */
[----:B------:R-:W-:Y:S01]  /*11220*/  @!P4 FMUL R164, R164, 16777216 ;  /* 0x4b800000a4a4c820 */ /* 0x000fe20000400000 */
[----:B------:R-:W-:Y:S01]  /*11230*/  @P6 FFMA.FTZ R4, R0, R12, +INF ;  /* 0x7f80000000046423 */ /* 0x000fe2000001000c */
[----:B------:R-:W-:Y:S01]  /*11240*/  @!P4 FMUL R165, R165, 16777216 ;  /* 0x4b800000a5a5c820 */ /* 0x000fe20000400000 */
[----:B------:R-:W-:Y:S01]  /*11250*/  @!P4 FMUL R166, R166, 16777216 ;  /* 0x4b800000a6a6c820 */ /* 0x000fe20000400000 */
[----:B------:R-:W-:Y:S01]  /*11260*/  MOV R224, R209 ;  /* 0x000000d100e07202 */ /* 0x000fe20000000f00 */
[C---:B------:R-:W-:Y:S01]  /*11270*/  FMUL R246, R215.reuse, R196 ;  /* 0x000000c4d7f67220 */ /* 0x040fe20000400000 */
[----:B------:R0:W-:Y:S01]  /*11280*/  STL [R1+0x200], R4 ;  /* 0x0002000401007387 */ /* 0x0001e20000100800 */
[C---:B------:R-:W-:Y:S01]  /*11290*/  FMUL R245, R215.reuse, R195 ;  /* 0x000000c3d7f57220 */ /* 0x040fe20000400000 */
[C---:B------:R-:W-:Y:S01]  /*112a0*/  FMUL R244, R215.reuse, R194 ;  /* 0x000000c2d7f47220 */ /* 0x040fe20000400000 */
[C---:B------:R-:W-:Y:S01]  /*112b0*/  FMUL R240, R215.reuse, R190 ;  /* 0x000000bed7f07220 */ /* 0x040fe20000400000 */
[----:B------:R-:W3:Y:S01]  /*112c0*/  LDL.LU R32, [R1+0xa4] ;  /* 0x0000a40001207983 */ /* 0x000ee20000300800 */
[C---:B------:R-:W-:Y:S01]  /*112d0*/  FMUL R189, R215.reuse, R170 ;  /* 0x000000aad7bd7220 */ /* 0x040fe20000400000 */
[----:B------:R-:W-:Y:S01]  /*112e0*/  FMUL R230, R215, R178 ;  /* 0x000000b2d7e67220 */ /* 0x000fe20000400000 */
[----:B------:R-:W-:Y:S01]  /*112f0*/  FMUL R233, R216, R148 ;  /* 0x00000094d8e97220 */ /* 0x000fe20000400000 */
[----:B------:R-:W4:Y:S01]  /*11300*/  LDL.LU R35, [R1+0xa0] ;  /* 0x0000a00001237983 */ /* 0x000f220000300800 */
[----:B------:R-:W-:Y:S01]  /*11310*/  LOP3.LUT R13, R13, 0xf8, RZ, 0xc0, !PT ;  /* 0x000000f80d0d7812 */ /* 0x000fe200078ec0ff */
[C---:B------:R-:W-:Y:S01]  /*11320*/  FMUL R242, R215.reuse, R192 ;  /* 0x000000c0d7f27220 */ /* 0x040fe20000400000 */
[C---:B------:R-:W-:Y:S01]  /*11330*/  FMUL R186, R215.reuse, R169 ;  /* 0x000000a9d7ba7220 */ /* 0x040fe20000400000 */
[----:B------:R-:W5:Y:S01]  /*11340*/  LDL.LU R205, [R1+0x54] ;  /* 0x0000540001cd7983 */ /* 0x000f620000300800 */
[C---:B0-----:R-:W-:Y:S01]  /*11350*/  FMUL R4, R215.reuse, R203 ;  /* 0x000000cbd7047220 */ /* 0x041fe20000400000 */
[----:B------:R-:W-:Y:S01]  /*11360*/  FSETP.NEU.AND P4, PT, R0, RZ, PT ;  /* 0x000000ff0000720b */ /* 0x000fe20003f8d000 */
[C---:B------:R-:W-:Y:S01]  /*11370*/  FMUL R236, R215.reuse, R184 ;  /* 0x000000b8d7ec7220 */ /* 0x040fe20000400000 */
[----:B------:R-:W2:Y:S01]  /*11380*/  LDL.LU R204, [R1+0x50] ;  /* 0x0000500001cc7983 */ /* 0x000ea20000300800 */
[C---:B------:R-:W-:Y:S01]  /*11390*/  FMUL R190, R215.reuse, R171 ;  /* 0x000000abd7be7220 */ /* 0x040fe20000400000 */
[----:B------:R-:W-:Y:S01]  /*113a0*/  MOV R170, R225 ;  /* 0x000000e100aa7202 */ /* 0x000fe20000000f00 */
[C---:B------:R-:W-:Y:S01]  /*113b0*/  FMUL R232, R215.reuse, R182 ;  /* 0x000000b6d7e87220 */ /* 0x040fe20000400000 */
[----:B------:R-:W2:Y:S01]  /*113c0*/  LDL.LU R208, [R1+0x44] ;  /* 0x0000440001d07983 */ /* 0x000ea20000300800 */
[C---:B------:R-:W-:Y:S01]  /*113d0*/  FMUL R178, R215.reuse, R83 ;  /* 0x00000053d7b27220 */ /* 0x040fe20000400000 */
[----:B------:R-:W-:Y:S01]  /*113e0*/  MOV R14, R222 ;  /* 0x000000de000e7202 */ /* 0x000fe20000000f00 */
[C---:B------:R-:W-:Y:S01]  /*113f0*/  FMUL R219, R215.reuse, R174 ;  /* 0x000000aed7db7220 */ /* 0x040fe20000400000 */
[----:B------:R-:W2:Y:S01]  /*11400*/  LDL.LU R207, [R1+0x40] ;  /* 0x0000400001cf7983 */ /* 0x000ea20000300800 */
[----:B------:R-:W-:Y:S01]  /*11410*/  MOV R33, R220 ;  /* 0x000000dc00217202 */ /* 0x000fe20000000f00 */
[C---:B------:R-:W-:Y:S01]  /*11420*/  FMUL R243, R215.reuse, R193 ;  /* 0x000000c1d7f37220 */ /* 0x040fe20000400000 */
[C---:B------:R-:W-:Y:S01]  /*11430*/  FMUL R241, R215.reuse, R191 ;  /* 0x000000bfd7f17220 */ /* 0x040fe20000400000 */
[----:B------:R-:W2:Y:S01]  /*11440*/  LDL.LU R206, [R1+0x30] ;  /* 0x0000300001ce7983 */ /* 0x000ea20000300800 */
[C---:B------:R-:W-:Y:S01]  /*11450*/  FMUL R239, R215.reuse, R188 ;  /* 0x000000bcd7ef7220 */ /* 0x040fe20000400000 */
[C---:B------:R-:W-:Y:S01]  /*11460*/  FMUL R238, R215.reuse, R187 ;  /* 0x000000bbd7ee7220 */ /* 0x040fe20000400000 */
[C---:B------:R-:W-:Y:S01]  /*11470*/  FMUL R237, R215.reuse, R185 ;  /* 0x000000b9d7ed7220 */ /* 0x040fe20000400000 */
[----:B------:R-:W2:Y:S01]  /*11480*/  LDL.LU R203, [R1+0x34] ;  /* 0x0000340001cb7983 */ /* 0x000ea20000300800 */
[C---:B------:R-:W-:Y:S01]  /*11490*/  FMUL R234, R215.reuse, R183 ;  /* 0x000000b7d7ea7220 */ /* 0x040fe20000400000 */
[C---:B------:R-:W-:Y:S01]  /*114a0*/  FMUL R231, R215.reuse, R181 ;  /* 0x000000b5d7e77220 */ /* 0x040fe20000400000 */
[C---:B------:R-:W-:Y:S01]  /*114b0*/  FMUL R209, R215.reuse, R173 ;  /* 0x000000add7d17220 */ /* 0x040fe20000400000 */
[----:B------:R-:W5:Y:S01]  /*114c0*/  LDL.LU R202, [R1+0x60] ;  /* 0x0000600001ca7983 */ /* 0x000f620000300800 */
        /* <DEDUP_REMOVED lines=11> */
[----:B------:R-:W4:Y:S01]  /*11580*/  LDL.LU R199, [R1+0x74] ;  /* 0x0000740001c77983 */ /* 0x000f220000300800 */
[----:B------:R-:W-:Y:S01]  /*11590*/  MOV R0, R221 ;  /* 0x000000dd00007202 */ /* 0x000fe20000000f00 */
[C---:B------:R-:W-:Y:S01]  /*115a0*/  FMUL R51, R215.reuse, R51 ;  /* 0x00000033d7337220 */ /* 0x040fe20000400000 */
[C---:B------:R-:W-:Y:S01]  /*115b0*/  FMUL R50, R215.reuse, R50 ;  /* 0x00000032d7327220 */ /* 0x040fe20000400000 */
[----:B------:R-:W5:Y:S01]  /*115c0*/  LDL.LU R198, [R1+0x80] ;  /* 0x0000800001c67983 */ /* 0x000f620000300800 */
[C---:B------:R-:W-:Y:S01]  /*115d0*/  FMUL R221, R215.reuse, R176 ;  /* 0x000000b0d7dd7220 */ /* 0x040fe20000400000 */
[C---:B------:R-:W-:Y:S01]  /*115e0*/  FMUL R47, R215.reuse, R47 ;  /* 0x0000002fd72f7220 */ /* 0x040fe20000400000 */
[C---:B------:R-:W-:Y:S01]  /*115f0*/  FMUL R46, R215.reuse, R46 ;  /* 0x0000002ed72e7220 */ /* 0x040fe20000400000 */
[----:B------:R-:W2:Y:S01]  /*11600*/  LDL.LU R197, [R1+0x84] ;  /* 0x0000840001c57983 */ /* 0x000ea20000300800 */
[----:B------:R-:W-:Y:S01]  /*11610*/  MOV R171, R224 ;  /* 0x000000e000ab7202 */ /* 0x000fe20000000f00 */
[C---:B------:R-:W-:Y:S01]  /*11620*/  FMUL R43, R215.reuse, R43 ;  /* 0x0000002bd72b7220 */ /* 0x040fe20000400000 */
[C---:B------:R-:W-:Y:S01]  /*11630*/  FMUL R42, R215.reuse, R42 ;  /* 0x0000002ad72a7220 */ /* 0x040fe20000400000 */
[----:B------:R-:W5:Y:S01]  /*11640*/  LDL.LU R196, [R1+0x90] ;  /* 0x0000900001c47983 */ /* 0x000f620000300800 */
[C---:B------:R-:W-:Y:S01]  /*11650*/  FMUL R176, R215.reuse, R82 ;  /* 0x00000052d7b07220 */ /* 0x040fe20000400000 */
[----:B------:R-:W-:Y:S01]  /*11660*/  FMUL R225, R216, R137 ;  /* 0x00000089d8e17220 */ /* 0x000fe20000400000 */
[C---:B------:R-:W-:Y:S01]  /*11670*/  FMUL R39, R215.reuse, R39 ;  /* 0x00000027d7277220 */ /* 0x040fe20000400000 */
[----:B------:R-:W5:Y:S01]  /*11680*/  LDL.LU R195, [R1+0xc0] ;  /* 0x0000c00001c37983 */ /* 0x000f620000300800 */
[----:B------:R-:W-:Y:S01]  /*11690*/  FMUL R192, R215, R172 ;  /* 0x000000acd7c07220 */ /* 0x000fe20000400000 */
[----:B------:R-:W-:-:S02]  /*116a0*/  IMAD.MOV.U32 R169, RZ, RZ, R223 ;  /* 0x000000ffffa97224 */ /* 0x000fc400078e00df */
[C---:B------:R-:W-:Y:S01]  /*116b0*/  FMUL R38, R215.reuse, R38 ;  /* 0x00000026d7267220 */ /* 0x040fe20000400000 */
[----:B------:R-:W3:Y:S01]  /*116c0*/  LDL.LU R194, [R1+0xc4] ;  /* 0x0000c40001c27983 */ /* 0x000ee20000300800 */
[C---:B------:R-:W-:Y:S01]  /*116d0*/  FMUL R83, R215.reuse, R75 ;  /* 0x0000004bd7537220 */ /* 0x040fe20000400000 */
[C---:B------:R-:W-:Y:S01]  /*116e0*/  FMUL R82, R215.reuse, R74 ;  /* 0x0000004ad7527220 */ /* 0x040fe20000400000 */
[C---:B------:R-:W-:Y:S01]  /*116f0*/  FMUL R224, R216.reuse, R136 ;  /* 0x00000088d8e07220 */ /* 0x040fe20000400000 */
[----:B------:R-:W4:Y:S01]  /*11700*/  LDL.LU R148, [R1+0x140] ;  /* 0x0001400001947983 */ /* 0x000f220000300800 */
[C---:B------:R-:W-:Y:S01]  /*11710*/  FMUL R222, R215.reuse, R177 ;  /* 0x000000b1d7de7220 */ /* 0x040fe20000400000 */
[C---:B------:R-:W-:Y:S01]  /*11720*/  FMUL R220, R215.reuse, R175 ;  /* 0x000000afd7dc7220 */ /* 0x040fe20000400000 */
[C---:B------:R-:W-:Y:S01]  /*11730*/  FMUL R184, R215.reuse, R168 ;  /* 0x000000a8d7b87220 */ /* 0x040fe20000400000 */
[----:B------:R-:W2:Y:S01]  /*11740*/  LDL.LU R137, [R1+0x144] ;  /* 0x0001440001897983 */ /* 0x000ea20000300800 */
[C---:B------:R-:W-:Y:S01]  /*11750*/  FMUL R182, R215.reuse, R167 ;  /* 0x000000a7d7b67220 */ /* 0x040fe20000400000 */
[C---:B------:R-:W-:Y:S01]  /*11760*/  FMUL R174, R215.reuse, R79 ;  /* 0x0000004fd7ae7220 */ /* 0x040fe20000400000 */
[C---:B------:R-:W-:Y:S01]  /*11770*/  FMUL R172, R215.reuse, R78 ;  /* 0x0000004ed7ac7220 */ /* 0x040fe20000400000 */
[C---:B------:R-:W-:Y:S01]  /*11780*/  FMUL R75, R215.reuse, R71 ;  /* 0x00000047d74b7220 */ /* 0x040fe20000400000 */
[----:B------:R-:W-:Y:S01]  /*11790*/  FMUL R74, R215, R70 ;  /* 0x00000046d74a7220 */ /* 0x000fe20000400000 */
[----:B------:R-:W5:Y:S01]  /*117a0*/  LDL.LU R136, [R1+0x160] ;  /* 0x0001600001887983 */ /* 0x000f620000300800 */
[C---:B------:R-:W-:Y:S01]  /*117b0*/  FMUL R223, R216.reuse, R133 ;  /* 0x00000085d8df7220 */ /* 0x040fe20000400000 */
[----:B------:R-:W-:Y:S01]  /*117c0*/  MOV R86, R214 ;  /* 0x000000d600567202 */ /* 0x000fe20000000f00 */
[C---:B------:R-:W-:Y:S01]  /*117d0*/  FMUL R215, R216.reuse, R132 ;  /* 0x00000084d8d77220 */ /* 0x040fe20000400000 */
[----:B------:R-:W2:Y:S01]  /*117e0*/  LDL.LU R133, [R1+0x130] ;  /* 0x0001300001857983 */ /* 0x000ea20000300800 */
[----:B------:R-:W-:Y:S01]  /*117f0*/  IADD3 R13, R213, R13, RZ ;  /* 0x0000000dd50d7210 */ /* 0x000fe20007ffe0ff */
[C---:B------:R-:W-:Y:S01]  /*11800*/  FMUL R214, R216.reuse, R129 ;  /* 0x00000081d8d67220 */ /* 0x040fe20000400000 */
[----:B------:R-:W-:Y:S01]  /*11810*/  MOV R79, R212 ;  /* 0x000000d4004f7202 */ /* 0x000fe20000000f00 */
[----:B------:R-:W2:Y:S01]  /*11820*/  LDL.LU R132, [R1+0x134] ;  /* 0x0001340001847983 */ /* 0x000ea20000300800 */
[C---:B------:R-:W-:Y:S01]  /*11830*/  FMUL R213, R216.reuse, R128 ;  /* 0x00000080d8d57220 */ /* 0x040fe20000400000 */
[----:B------:R-:W-:Y:S01]  /*11840*/  MOV R78, R211 ;  /* 0x000000d3004e7202 */ /* 0x000fe20000000f00 */
[C---:B------:R-:W-:Y:S01]  /*11850*/  FMUL R212, R216.reuse, R125 ;  /* 0x0000007dd8d47220 */ /* 0x040fe20000400000 */
[----:B------:R-:W2:Y:S01]  /*11860*/  LDL.LU R129, [R1+0x110] ;  /* 0x0001100001817983 */ /* 0x000ea20000300800 */
[C---:B------:R-:W-:Y:S01]  /*11870*/  FMUL R211, R216.reuse, R124 ;  /* 0x0000007cd8d37220 */ /* 0x040fe20000400000 */
[C---:B------:R-:W-:Y:S01]  /*11880*/  FMUL R193, R216.reuse, R120 ;  /* 0x00000078d8c17220 */ /* 0x040fe20000400000 */
[C---:B------:R-:W-:Y:S01]  /*11890*/  FMUL R179, R216.reuse, R105 ;  /* 0x00000069d8b37220 */ /* 0x040fe20000400000 */
[----:B------:R-:W2:Y:S01]  /*118a0*/  LDL.LU R128, [R1+0x114] ;  /* 0x0001140001807983 */ /* 0x000ea20000300800 */
[----:B------:R-:W-:Y:S01]  /*118b0*/  FMUL R191, R216, R117 ;  /* 0x00000075d8bf7220 */ /* 0x000fe20000400000 */
[----:B------:R-:W-:-:S02]  /*118c0*/  IMAD.MOV.U32 R12, RZ, RZ, R227 ;  /* 0x000000ffff0c7224 */ /* 0x000fc400078e00e3 */
[----:B------:R-:W2:Y:S01]  /*118d0*/  LDL.LU R125, [R1+0x120] ;  /* 0x00012000017d7983 */ /* 0x000ea20000300800 */
[----:B------:R-:W-:-:S03]  /*118e0*/  FMUL R188, R216, R116 ;  /* 0x00000074d8bc7220 */ /* 0x000fc60000400000 */
[----:B------:R-:W2:Y:S01]  /*118f0*/  LDL.LU R124, [R1+0x124] ;  /* 0x00012400017c7983 */ /* 0x000ea20000300800 */
[----:B------:R-:W-:-:S03]  /*11900*/  FMUL R183, R216, R109 ;  /* 0x0000006dd8b77220 */ /* 0x000fc60000400000 */
[----:B------:R-:W2:Y:S01]  /*11910*/  LDL.LU R120, [R1+0x94] ;  /* 0x0000940001787983 */ /* 0x000ea20000300800 */
[----:B------:R-:W-:-:S03]  /*11920*/  FMUL R181, R216, R108 ;  /* 0x0000006cd8b57220 */ /* 0x000fc60000400000 */
[----:B------:R-:W4:Y:S04]  /*11930*/  LDL.LU R117, [R1+0x150] ;  /* 0x0001500001757983 */ /* 0x000f280000300800 */
[----:B------:R-:W2:Y:S04]  /*11940*/  LDL.LU R116, [R1+0x154] ;  /* 0x0001540001747983 */ /* 0x000ea80000300800 */
[----:B------:R-:W2:Y:S04]  /*11950*/  LDL.LU R109, [R1+0x164] ;  /* 0x00016400016d7983 */ /* 0x000ea80000300800 */
[----:B------:R-:W5:Y:S01]  /*11960*/  LDL.LU R108, [R1+0x170] ;  /* 0x00017000016c7983 */ /* 0x000f620000300800 */
[----:B------:R-:W-:Y:S01]  /*11970*/  MOV R175, R210 ;  /* 0x000000d200af7202 */ /* 0x000fe20000000f00 */
[----:B------:R-:W-:-:S02]  /*11980*/  FMUL R177, R216, R104 ;  /* 0x00000068d8b17220 */ /* 0x000fc40000400000 */
[----:B------:R-:W2:Y:S01]  /*11990*/  LDL.LU R105, [R1+0x174] ;  /* 0x0001740001697983 */ /* 0x000ea20000300800 */
[----:B------:R-:W-:Y:S01]  /*119a0*/  MOV R104, R175 ;  /* 0x000000af00687202 */ /* 0x000fe20000000f00 */
[C---:B------:R-:W-:Y:S02]  /*119b0*/  FMUL R175, R216.reuse, R101 ;  /* 0x00000065d8af7220 */ /* 0x040fe40000400000 */
[----:B------:R-:W2:Y:S01]  /*119c0*/  LDL.LU R101, [R1+0x184] ;  /* 0x0001840001657983 */ /* 0x000ea20000300800 */
[C---:B------:R-:W-:Y:S01]  /*119d0*/  FMUL R185, R216.reuse, R112 ;  /* 0x00000070d8b97220 */ /* 0x040fe20000400000 */
[C---:B------:R-:W-:Y:S01]  /*119e0*/  FMUL R112, R216.reuse, R92 ;  /* 0x0000005cd8707220 */ /* 0x040fe20000400000 */
[----:B------:R-:W-:Y:S01]  /*119f0*/  MOV R92, R12 ;  /* 0x0000000c005c7202 */ /* 0x000fe20000000f00 */
[C---:B------:R-:W-:Y:S01]  /*11a00*/  FMUL R235, R216.reuse, R149 ;  /* 0x00000095d8eb7220 */ /* 0x040fe20000400000 */
[C---:B------:R-:W-:Y:S01]  /*11a10*/  FMUL R187, R216.reuse, R113 ;  /* 0x00000071d8bb7220 */ /* 0x040fe20000400000 */
[C---:B------:R-:W-:Y:S01]  /*11a20*/  FMUL R173, R216.reuse, R100 ;  /* 0x00000064d8ad7220 */ /* 0x040fe20000400000 */
[----:B------:R-:W-:Y:S01]  /*11a30*/  MOV R12, R34 ;  /* 0x00000022000c7202 */ /* 0x000fe20000000f00 */
[C---:B------:R-:W-:Y:S01]  /*11a40*/  FMUL R229, R216.reuse, R145 ;  /* 0x00000091d8e57220 */ /* 0x040fe20000400000 */
[C---:B------:R-:W-:Y:S01]  /*11a50*/  FMUL R228, R216.reuse, R144 ;  /* 0x00000090d8e47220 */ /* 0x040fe20000400000 */
[C---:B------:R-:W-:Y:S01]  /*11a60*/  FMUL R227, R216.reuse, R141 ;  /* 0x0000008dd8e37220 */ /* 0x040fe20000400000 */
[C---:B------:R-:W-:Y:S01]  /*11a70*/  FMUL R226, R216.reuse, R140 ;  /* 0x0000008cd8e27220 */ /* 0x040fe20000400000 */
[----:B------:R-:W-:Y:S01]  /*11a80*/  FMUL R210, R216, R121 ;  /* 0x00000079d8d27220 */ /* 0x000fe20000400000 */
[----:B------:R-:W-:-:S02]  /*11a90*/  IMAD.MOV.U32 R100, RZ, RZ, R169 ;  /* 0x000000ffff647224 */ /* 0x000fc400078e00a9 */
[C---:B------:R-:W-:Y:S01]  /*11aa0*/  FMUL R167, R216.reuse, R97 ;  /* 0x00000061d8a77220 */ /* 0x040fe20000400000 */
        /* <DEDUP_REMOVED lines=29> */
[----:B------:R-:W-:Y:S01]  /*11c80*/  FMUL R36, R216, R36 ;  /* 0x00000024d8247220 */ /* 0x000fe20000400000 */
[C---:B------:R-:W-:Y:S01]  /*11c90*/  FMUL R169, R217.reuse, R20 ;  /* 0x00000014d9a97220 */ /* 0x040fe20000400000 */
[----:B------:R-:W2:Y:S01]  /*11ca0*/  LDL.LU R216, [R1+0xb0] ;  /* 0x0000b00001d87983 */ /* 0x000ea20000300800 */
[----:B------:R-:W-:Y:S01]  /*11cb0*/  MOV R96, R171 ;  /* 0x000000ab00607202 */ /* 0x000fe20000000f00 */
[C---:B------:R-:W-:Y:S01]  /*11cc0*/  FMUL R144, R217.reuse, R23 ;  /* 0x00000017d9907220 */ /* 0x040fe20000400000 */
[----:B------:R-:W-:Y:S01]  /*11cd0*/  MOV R93, R0 ;  /* 0x00000000005d7202 */ /* 0x000fe20000000f00 */
[----:B------:R-:W2:Y:S01]  /*11ce0*/  LDL.LU R20, [R1+0xb4] ;  /* 0x0000b40001147983 */ /* 0x000ea20000300800 */
[C---:B------:R-:W-:Y:S01]  /*11cf0*/  FMUL R171, R217.reuse, R2 ;  /* 0x00000002d9ab7220 */ /* 0x040fe20000400000 */
[C---:B------:R-:W-:Y:S01]  /*11d00*/  FMUL R0, R217.reuse, R122 ;  /* 0x0000007ad9007220 */ /* 0x040fe20000400000 */
[C---:B------:R-:W-:Y:S01]  /*11d10*/  FMUL R2, R217.reuse, R123 ;  /* 0x0000007bd9027220 */ /* 0x040fe20000400000 */
[----:B------:R-:W2:Y:S01]  /*11d20*/  LDL.LU R23, [R1+0xd0] ;  /* 0x0000d00001177983 */ /* 0x000ea20000300800 */
[----:B------:R-:W-:-:S03]  /*11d30*/  FMUL R121, R217, R155 ;  /* 0x0000009bd9797220 */ /* 0x000fc60000400000 */
[----:B------:R-:W2:Y:S04]  /*11d40*/  LDL.LU R122, [R1+0xd4] ;  /* 0x0000d400017a7983 */ /* 0x000ea80000300800 */
[----:B------:R-:W2:Y:S01]  /*11d50*/  LDL.LU R123, [R1+0xe0] ;  /* 0x0000e000017b7983 */ /* 0x000ea20000300800 */
[----:B------:R-:W-:-:S03]  /*11d60*/  FMUL R45, R217, R159 ;  /* 0x0000009fd92d7220 */ /* 0x000fc60000400000 */
[----:B------:R-:W2:Y:S01]  /*11d70*/  LDL.LU R155, [R1+0x100] ;  /* 0x00010000019b7983 */ /* 0x000ea20000300800 */
[C---:B------:R-:W-:Y:S01]  /*11d80*/  FMUL R41, R217.reuse, R161 ;  /* 0x000000a1d9297220 */ /* 0x040fe20000400000 */
[C---:B------:R-:W-:Y:S02]  /*11d90*/  FMUL R44, R217.reuse, R162 ;  /* 0x000000a2d92c7220 */ /* 0x040fe40000400000 */
[----:B------:R-:W2:Y:S04]  /*11da0*/  LDL.LU R159, [R1+0x104] ;  /* 0x00010400019f7983 */ /* 0x000ea80000300800 */
[----:B------:R-:W2:Y:S04]  /*11db0*/  LDL.LU R161, [R1+0xf0] ;  /* 0x0000f00001a17983 */ /* 0x000ea80000300800 */
[----:B------:R-:W2:Y:S01]  /*11dc0*/  LDL.LU R162, [R1+0xf4] ;  /* 0x0000f40001a27983 */ /* 0x000ea20000300800 */
[----:B------:R-:W-:Y:S01]  /*11dd0*/  FMUL R140, R217, R26 ;  /* 0x0000001ad98c7220 */ /* 0x000fe20000400000 */
[----:B------:R-:W-:-:S02]  /*11de0*/  MOV R26, R14 ;  /* 0x0000000e001a7202 */ /* 0x000fc40000000f00 */
[----:B------:R-:W-:Y:S01]  /*11df0*/  MOV R14, R33 ;  /* 0x00000021000e7202 */ /* 0x000fe20000000f00 */
[C---:B------:R-:W-:Y:S02]  /*11e00*/  FMUL R33, R217.reuse, R163 ;  /* 0x000000a3d9217220 */ /* 0x040fe40000400000 */
[----:B------:R-:W2:Y:S01]  /*11e10*/  LDL.LU R163, [R1+0xe4] ;  /* 0x0000e40001a37983 */ /* 0x000ea20000300800 */
[----:B------:R-:W-:Y:S01]  /*11e20*/  FMUL R141, R217, R25 ;  /* 0x00000019d98d7220 */ /* 0x000fe20000400000 */
[----:B------:R-:W-:Y:S02]  /*11e30*/  IMAD.MOV.U32 R25, RZ, RZ, R12 ;  /* 0x000000ffff197224 */ /* 0x000fe400078e000c */
[----:B------:R-:W-:-:S05]  /*11e40*/  FMUL R12, R15, 0.25 ;  /* 0x3e8000000f0c7820 */ /* 0x000fca0000400000 */
[----:B------:R-:W-:Y:S01]  /*11e50*/  FSEL R12, R12, R15, P3 ;  /* 0x0000000f0c0c7208 */ /* 0x000fe20001800000 */
[----:B------:R-:W-:-:S05]  /*11e60*/  FMUL R15, R25, 0.25 ;  /* 0x3e800000190f7820 */ /* 0x000fca0000400000 */
[----:B------:R-:W-:Y:S01]  /*11e70*/  FSEL R15, R15, R25, P3 ;  /* 0x000000190f0f7208 */ /* 0x000fe20001800000 */
[----:B------:R-:W-:-:S05]  /*11e80*/  FMUL R25, R30, 0.25 ;  /* 0x3e8000001e197820 */ /* 0x000fca0000400000 */
[----:B------:R-:W-:Y:S01]  /*11e90*/  FSEL R25, R25, R30, P3 ;  /* 0x0000001e19197208 */ /* 0x000fe20001800000 */
[----:B------:R-:W-:Y:S01]  /*11ea0*/  FMUL R30, R78, 0.25 ;  /* 0x3e8000004e1e7820 */ /* 0x000fe20000400000 */
[----:B------:R-:W-:Y:S01]  /*11eb0*/  MOV R97, R170 ;  /* 0x000000aa00617202 */ /* 0x000fe20000000f00 */
[----:B------:R-:W-:Y:S01]  /*11ec0*/  FMUL R170, R217, R3 ;  /* 0x00000003d9aa7220 */ /* 0x000fe20000400000 */
[----:B------:R-:W-:Y:S02]  /*11ed0*/  FMUL R3, R14, 0.25 ;  /* 0x3e8000000e037820 */ /* 0x000fe40000400000 */
[----:B------:R-:W-:Y:S01]  /*11ee0*/  FSEL R30, R30, R78, P3 ;  /* 0x0000004e1e1e7208 */ /* 0x000fe20001800000 */
[----:B------:R-:W-:Y:S02]  /*11ef0*/  FMUL R78, R92, 0.25 ;  /* 0x3e8000005c4e7820 */ /* 0x000fe40000400000 */
[----:B------:R-:W-:Y:S01]  /*11f00*/  FSEL R3, R3, R14, P3 ;  /* 0x0000000e03037208 */ /* 0x000fe20001800000 */
[----:B------:R-:W-:-:S02]  /*11f10*/  FMUL R14, R26, 0.25 ;  /* 0x3e8000001a0e7820 */ /* 0x000fc40000400000 */
[----:B------:R-:W-:Y:S01]  /*11f20*/  FSEL R78, R78, R92, P3 ;  /* 0x0000005c4e4e7208 */ /* 0x000fe20001800000 */
[----:B------:R-:W-:Y:S02]  /*11f30*/  FMUL R92, R96, 0.25 ;  /* 0x3e800000605c7820 */ /* 0x000fe40000400000 */
[----:B------:R-:W-:Y:S01]  /*11f40*/  FSEL R14, R14, R26, P3 ;  /* 0x0000001a0e0e7208 */ /* 0x000fe20001800000 */
        /* <DEDUP_REMOVED lines=9> */
[----:B------:R-:W-:-:S03]  /*11fe0*/  FSEL R100, R100, R104, P3 ;  /* 0x0000006864647208 */ /* 0x000fc60001800000 */
[----:B------:R-:W-:Y:S01]  /*11ff0*/  FSEL R79, R79, R86, P3 ;  /* 0x000000564f4f7208 */ /* 0x000fe20001800000 */
[----:B------:R-:W-:-:S05]  /*12000*/  FMUL R86, R93, 0.25 ;  /* 0x3e8000005d567820 */ /* 0x000fca0000400000 */
[----:B------:R-:W-:Y:S01]  /*12010*/  FSEL R86, R86, R93, P3 ;  /* 0x0000005d56567208 */ /* 0x000fe20001800000 */
[----:B------:R-:W-:-:S05]  /*12020*/  FMUL R93, R97, 0.25 ;  /* 0x3e800000615d7820 */ /* 0x000fca0000400000 */
[----:B------:R-:W-:Y:S01]  /*12030*/  FSEL R93, R93, R97, P3 ;  /* 0x000000615d5d7208 */ /* 0x000fe20001800000 */
[C---:B------:R-:W-:Y:S01]  /*12040*/  FMUL R168, R217.reuse, R21 ;  /* 0x00000015d9a87220 */ /* 0x040fe20000400000 */
[C---:B------:R-:W-:Y:S01]  /*12050*/  FMUL R21, R217.reuse, R165 ;  /* 0x000000a5d9157220 */ /* 0x040fe20000400000 */
[C---:B------:R-:W-:Y:S01]  /*12060*/  FMUL R145, R217.reuse, R22 ;  /* 0x00000016d9917220 */ /* 0x040fe20000400000 */
[----:B------:R-:W-:-:S05]  /*12070*/  FMUL R22, R217, R164 ;  /* 0x000000a4d9167220 */ /* 0x000fca0000400000 */
[----:B------:R-:W-:Y:S02]  /*12080*/  F2FP.F16.F32.PACK_AB R33, R33, R22 ;  /* 0x000000162121723e */ /* 0x000fe400000000ff */
[----:B------:R-:W-:Y:S01]  /*12090*/  F2FP.F16.F32.PACK_AB R22, R37, R36 ;  /* 0x000000242516723e */ /* 0x000fe200000000ff */
        /* <DEDUP_REMOVED lines=12> */
[----:B---3--:R-:W-:-:S05]  /*12160*/  FMUL R165, R194, 0.25 ;  /* 0x3e800000c2a57820 */ /* 0x008fca0000400000 */
[----:B------:R-:W-:Y:S01]  /*12170*/  FSEL R165, R165, R194, P3 ;  /* 0x000000c2a5a57208 */ /* 0x000fe20001800000 */
[----:B-----5:R-:W-:-:S05]  /*12180*/  FMUL R104, R108, 0.25 ;  /* 0x3e8000006c687820 */ /* 0x020fca0000400000 */
[----:B------:R-:W-:Y:S01]  /*12190*/  FSEL R104, R104, R108, P3 ;  /* 0x0000006c68687208 */ /* 0x000fe20001800000 */
[----:B------:R-:W-:-:S05]  /*121a0*/  FMUL R108, R136, 0.25 ;  /* 0x3e800000886c7820 */ /* 0x000fca0000400000 */
[----:B------:R-:W-:Y:S01]  /*121b0*/  FSEL R108, R108, R136, P3 ;  /* 0x000000886c6c7208 */ /* 0x000fe20001800000 */
[----:B----4-:R-:W-:Y:S01]  /*121c0*/  FMUL R136, R117, 0.25 ;  /* 0x3e80000075887820 */ /* 0x010fe20000400000 */
[----:B--2---:R-:W-:-:S04]  /*121d0*/  FMUL R97, R101, 0.25 ;  /* 0x3e80000065617820 */ /* 0x004fc80000400000 */
[----:B------:R-:W-:Y:S01]  /*121e0*/  FSEL R136, R136, R117, P3 ;  /* 0x0000007588887208 */ /* 0x000fe20001800000 */
[----:B------:R-:W-:Y:S01]  /*121f0*/  FMUL R117, R148, 0.25 ;  /* 0x3e80000094757820 */ /* 0x000fe20000400000 */
[----:B------:R-:W-:Y:S01]  /*12200*/  FSEL R97, R97, R101, P3 ;  /* 0x0000006561617208 */ /* 0x000fe20001800000 */
[----:B------:R-:W-:-:S03]  /*12210*/  FMUL R101, R105, 0.25 ;  /* 0x3e80000069657820 */ /* 0x000fc60000400000 */
        /* <DEDUP_REMOVED lines=12> */
[----:B------:R-:W-:Y:S02]  /*122e0*/  FSEL R125, R125, R129, P3 ;  /* 0x000000817d7d7208 */ /* 0x000fe40001800000 */
[----:B------:R-:W-:Y:S01]  /*122f0*/  FSEL R116, R116, R137, P3 ;  /* 0x0000008974747208 */ /* 0x000fe20001800000 */
[----:B------:R-:W-:Y:S01]  /*12300*/  FMUL R137, R132, 0.25 ;  /* 0x3e80000084897820 */ /* 0x000fe20000400000 */
[----:B------:R-:W-:-:S05]  /*12310*/  FMUL R194, R20, 0.25 ;  /* 0x3e80000014c27820 */ /* 0x000fca0000400000 */
[----:B------:R-:W-:Y:S01]  /*12320*/  FSEL R194, R194, R20, P3 ;  /* 0x00000014c2c27208 */ /* 0x000fe20001800000 */
[----:B------:R-:W-:Y:S01]  /*12330*/  FMUL R20, R32, 0.25 ;  /* 0x3e80000020147820 */ /* 0x000fe20000400000 */
[----:B------:R-:W-:-:S05]  /*12340*/  FMUL R129, R155, 0.25 ;  /* 0x3e8000009b817820 */ /* 0x000fca0000400000 */
[----:B------:R-:W-:Y:S02]  /*12350*/  FSEL R129, R129, R155, P3 ;  /* 0x0000009b81817208 */ /* 0x000fe40001800000 */
[----:B------:R-:W-:Y:S01]  /*12360*/  FSEL R20, R20, R32, P3 ;  /* 0x0000002014147208 */ /* 0x000fe20001800000 */
[----:B------:R-:W-:Y:S01]  /*12370*/  FMUL R155, R162, 0.25 ;  /* 0x3e800000a29b7820 */ /* 0x000fe20000400000 */
[----:B------:R-:W-:Y:S01]  /*12380*/  FSEL R137, R137, R132, P3 ;  /* 0x0000008489897208 */ /* 0x000fe20001800000 */
[----:B------:R-:W-:Y:S01]  /*12390*/  FMUL R32, R120, 0.25 ;  /* 0x3e80000078207820 */ /* 0x000fe20000400000 */
[----:B------:R-:W-:Y:S02]  /*123a0*/  FMUL R132, R124, 0.25 ;  /* 0x3e8000007c847820 */ /* 0x000fe40000400000 */
[----:B------:R-:W-:Y:S01]  /*123b0*/  FSEL R155, R155, R162, P3 ;  /* 0x000000a29b9b7208 */ /* 0x000fe20001800000 */
[----:B------:R-:W-:Y:S01]  /*123c0*/  FMUL R162, R123, 0.25 ;  /* 0x3e8000007ba27820 */ /* 0x000fe20000400000 */
[----:B------:R-:W-:Y:S01]  /*123d0*/  FMUL R164, R23, 0.25 ;  /* 0x3e80000017a47820 */ /* 0x000fe20000400000 */
[----:B------:R-:W-:Y:S01]  /*123e0*/  FSEL R32, R32, R120, P3 ;  /* 0x0000007820207208 */ /* 0x000fe20001800000 */
[----:B------:R-:W-:Y:S01]  /*123f0*/  FMUL R120, R197, 0.25 ;  /* 0x3e800000c5787820 */ /* 0x000fe20000400000 */
[----:B------:R-:W-:-:S02]  /*12400*/  FSEL R132, R132, R124, P3 ;  /* 0x0000007c84847208 */ /* 0x000fc40001800000 */
[----:B------:R-:W-:Y:S01]  /*12410*/  FSEL R162, R162, R123, P3 ;  /* 0x0000007ba2a27208 */ /* 0x000fe20001800000 */
[----:B------:R-:W-:Y:S01]  /*12420*/  FMUL R123, R199, 0.25 ;  /* 0x3e800000c77b7820 */ /* 0x000fe20000400000 */
        /* <DEDUP_REMOVED lines=20> */
[----:B------:R-:W-:Y:S01]  /*12570*/  @!P5 FMUL R23, R23, 16777216 ;  /* 0x4b8000001717d820 */ /* 0x000fe20000400000 */
[----:B------:R-:W-:Y:S01]  /*12580*/  FSEL R202, R202, R204, P3 ;  /* 0x000000cccaca7208 */ /* 0x000fe20001800000 */
[----:B------:R-:W-:Y:S01]  /*12590*/  FMUL R204, R208, 0.25 ;  /* 0x3e800000d0cc7820 */ /* 0x000fe20000400000 */
[----:B------:R-:W-:Y:S01]  /*125a0*/  FSEL R159, R159, R161, P3 ;  /* 0x000000a19f9f7208 */ /* 0x000fe20001800000 */
[----:B------:R-:W-:Y:S01]  /*125b0*/  FMUL R205, R207, 0.25 ;  /* 0x3e800000cfcd7820 */ /* 0x000fe20000400000 */
[----:B------:R-:W-:Y:S01]  /*125c0*/  FMUL R161, R163, 0.25 ;  /* 0x3e800000a3a17820 */ /* 0x000fe20000400000 */
[----:B------:R-:W-:Y:S01]  /*125d0*/  FSEL R196, R196, R200, P3 ;  /* 0x000000c8c4c47208 */ /* 0x000fe20001800000 */
[----:B------:R-:W-:Y:S01]  /*125e0*/  FMUL R200, R218, R23 ;  /* 0x00000017dac87220 */ /* 0x000fe20000400000 */
[----:B------:R-:W-:Y:S01]  /*125f0*/  F2FP.F16.F32.PACK_AB R23, R39, R38 ;  /* 0x000000262717723e */ /* 0x000fe200000000ff */
[----:B------:R-:W-:Y:S01]  /*12600*/  BAR.SYNC.DEFER_BLOCKING 0x0 ;  /* 0x0000000000007b1d */ /* 0x000fe20000010000 */
[----:B------:R-:W-:Y:S01]  /*12610*/  FSEL R204, R204, R208, P3 ;  /* 0x000000d0cccc7208 */ /* 0x000fe20001800000 */
[----:B------:R-:W-:Y:S01]  /*12620*/  FMUL R208, R206, 0.25 ;  /* 0x3e800000ced07820 */ /* 0x000fe20000400000 */
[----:B------:R-:W-:Y:S01]  /*12630*/  FSEL R205, R205, R207, P3 ;  /* 0x000000cfcdcd7208 */ /* 0x000fe20001800000 */
[----:B------:R-:W-:Y:S01]  /*12640*/  FMUL R207, R203, 0.25 ;  /* 0x3e800000cbcf7820 */ /* 0x000fe20000400000 */
[----:B------:R-:W-:Y:S01]  /*12650*/  FSEL R161, R161, R163, P3 ;  /* 0x000000a3a1a17208 */ /* 0x000fe20001800000 */
[----:B------:R-:W-:Y:S01]  /*12660*/  FMUL R163, R122, 0.25 ;  /* 0x3e8000007aa37820 */ /* 0x000fe20000400000 */
[----:B------:R-:W-:-:S02]  /*12670*/  FSEL R208, R208, R206, P3 ;  /* 0x000000ced0d07208 */ /* 0x000fc40001800000 */
[----:B------:R-:W-:Y:S02]  /*12680*/  FSEL R207, R207, R203, P3 ;  /* 0x000000cbcfcf7208 */ /* 0x000fe40001800000 */
[----:B------:R-:W-:Y:S01]  /*12690*/  FSEL R163, R163, R122, P3 ;  /* 0x0000007aa3a37208 */ /* 0x000fe20001800000 */
[----:B------:R-:W-:Y:S01]  /*126a0*/  FMUL R122, R198, 0.25 ;  /* 0x3e800000c67a7820 */ /* 0x000fe20000400000 */
[----:B------:R-:W-:Y:S01]  /*126b0*/  @!P5 FMUL R20, R20, 16777216 ;  /* 0x4b8000001414d820 */ /* 0x000fe20000400000 */
[----:B------:R-:W0:Y:S01]  /*126c0*/  LDS.128 R36, [R27] ;  /* 0x000000001b247984 */ /* 0x000e220000000c00 */
[----:B------:R-:W-:Y:S01]  /*126d0*/  @!P5 FMUL R207, R207, 16777216 ;  /* 0x4b800000cfcfd820 */ /* 0x000fe20000400000 */
[----:B------:R-:W-:Y:S01]  /*126e0*/  @!P5 FMUL R208, R208, 16777216 ;  /* 0x4b800000d0d0d820 */ /* 0x000fe20000400000 */
[----:B------:R-:W-:Y:S01]  /*126f0*/  FSEL R122, R122, R198, P3 ;  /* 0x000000c67a7a7208 */ /* 0x000fe20001800000 */
        /* <DEDUP_REMOVED lines=31> */
[----:B------:R-:W-:-:S03]  /*128f0*/  FMUL R208, R218, R208 ;  /* 0x000000d0dad07220 */ /* 0x000fc60000400000 */
[----:B------:R-:W-:Y:S02]  /*12900*/  F2FP.F16.F32.PACK_AB R21, R21, R217 ;  /* 0x000000d91515723e */ /* 0x000fe400000000ff */
[----:B------:R-:W-:Y:S01]  /*12910*/  F2FP.F16.F32.PACK_AB R20, R20, R208 ;  /* 0x000000d01414723e */ /* 0x000fe200000000ff */
[----:B------:R-:W-:Y:S01]  /*12920*/  BAR.SYNC.DEFER_BLOCKING 0x0 ;  /* 0x0000000000007b1d */ /* 0x000fe20000010000 */
[----:B------:R-:W-:Y:S01]  /*12930*/  @!P5 FMUL R32, R32, 16777216 ;  /* 0x4b8000002020d820 */ /* 0x000fe20000400000 */
[----:B------:R-:W-:Y:S01]  /*12940*/  @!P5 FMUL R204, R204, 16777216 ;  /* 0x4b800000ccccd820 */ /* 0x000fe20000400000 */
[----:B------:R-:W-:Y:S01]  /*12950*/  @!P5 FMUL R205, R205, 16777216 ;  /* 0x4b800000cdcdd820 */ /* 0x000fe20000400000 */
[----:B------:R-:W-:Y:S01]  /*12960*/  @!P5 FMUL R35, R35, 16777216 ;  /* 0x4b8000002323d820 */ /* 0x000fe20000400000 */
[----:B------:R-:W-:Y:S01]  /*12970*/  F2FP.F16.F32.PACK_AB R34, R34, R40 ;  /* 0x000000282222723e */ /* 0x000fe200000000ff */
        /* <DEDUP_REMOVED lines=8> */
[----:B------:R-:W-:Y:S01]  /*12a00*/  @!P5 FMUL R120, R120, 16777216 ;  /* 0x4b8000007878d820 */ /* 0x000fe20000400000 */
[----:B------:R-:W-:Y:S01]  /*12a10*/  @!P5 FMUL R122, R122, 16777216 ;  /* 0x4b8000007a7ad820 */ /* 0x000fe20000400000 */
[----:B------:R-:W-:Y:S01]  /*12a20*/  F2FP.F16.F32.PACK_AB R121, R121, R156 ;  /* 0x0000009c7979723e */ /* 0x000fe200000000ff */
[----:B------:R-:W-:Y:S01]  /*12a30*/  FMUL R166, R195, 0.25 ;  /* 0x3e800000c3a67820 */ /* 0x000fe20000400000 */
[----:B------:R-:W-:Y:S01]  /*12a40*/  @!P5 FMUL R194, R194, 16777216 ;  /* 0x4b800000c2c2d820 */ /* 0x000fe20000400000 */
[----:B------:R-:W-:Y:S01]  /*12a50*/  @!P5 FMUL R165, R165, 16777216 ;  /* 0x4b800000a5a5d820 */ /* 0x000fe20000400000 */
[----:B------:R-:W-:Y:S01]  /*12a60*/  @!P5 FMUL R163, R163, 16777216 ;  /* 0x4b800000a3a3d820 */ /* 0x000fe20000400000 */
[----:B------:R-:W-:Y:S01]  /*12a70*/  @!P5 FMUL R164, R164, 16777216 ;  /* 0x4b800000a4a4d820 */ /* 0x000fe20000400000 */
[----:B------:R-:W-:Y:S01]  /*12a80*/  @!P5 FMUL R161, R161, 16777216 ;  /* 0x4b800000a1a1d820 */ /* 0x000fe20000400000 */
[----:B------:R-:W-:Y:S01]  /*12a90*/  @!P5 FMUL R162, R162, 16777216 ;  /* 0x4b800000a2a2d820 */ /* 0x000fe20000400000 */
[----:B------:R-:W-:Y:S01]  /*12aa0*/  STSM.16.M88.4 [R24], R20 ;  /* 0x0000001418007844 */ /* 0x000fe20000000200 */
[----:B------:R-:W-:Y:S01]  /*12ab0*/  @!P5 FMUL R155, R155, 16777216 ;  /* 0x4b8000009b9bd820 */ /* 0x000fe20000400000 */
[----:B------:R-:W-:Y:S01]  /*12ac0*/  @!P5 FMUL R159, R159, 16777216 ;  /* 0x4b8000009f9fd820 */ /* 0x000fe20000400000 */
[----:B------:R-:W-:Y:S01]  /*12ad0*/  @!P5 FMUL R128, R128, 16777216 ;  /* 0x4b8000008080d820 */ /* 0x000fe20000400000 */
[----:B------:R-:W-:Y:S01]  /*12ae0*/  BAR.SYNC.DEFER_BLOCKING 0x0 ;  /* 0x0000000000007b1d */ /* 0x000fe20000010000 */
[C---:B------:R-:W-:Y:S01]  /*12af0*/  FMUL R203, R218.reuse, R32 ;  /* 0x00000020dacb7220 */ /* 0x040fe20000400000 */
[C---:B------:R-:W-:Y:S01]  /*12b00*/  FMUL R32, R218.reuse, R204 ;  /* 0x000000ccda207220 */ /* 0x040fe20000400000 */
[C---:B------:R-:W-:Y:S01]  /*12b10*/  FMUL R205, R218.reuse, R205 ;  /* 0x000000cddacd7220 */ /* 0x040fe20000400000 */
        /* <DEDUP_REMOVED lines=21> */
[----:B------:R-:W-:Y:S01]  /*12c70*/  F2FP.F16.F32.PACK_AB R32, R32, R205 ;  /* 0x000000cd2020723e */ /* 0x000fe200000000ff */
[----:B------:R-:W-:Y:S01]  /*12c80*/  @!P5 FMUL R86, R86, 16777216 ;  /* 0x4b8000005656d820 */ /* 0x000fe20000400000 */
[----:B------:R-:W-:Y:S01]  /*12c90*/  F2FP.F16.F32.PACK_AB R35, R43, R42 ;  /* 0x0000002a2b23723e */ /* 0x000fe200000000ff */
[----:B------:R-:W-:Y:S01]  /*12ca0*/  BAR.SYNC.DEFER_BLOCKING 0x0 ;  /* 0x0000000000007b1d */ /* 0x000fe20000010000 */
        /* <DEDUP_REMOVED lines=23> */
[----:B------:R-:W-:Y:S01]  /*12e20*/  STSM.16.M88.4 [R24], R32 ;  /* 0x0000002018007844 */ /* 0x000fe20000000200 */
[C---:B------:R-:W-:Y:S01]  /*12e30*/  FMUL R116, R218.reuse, R116 ;  /* 0x00000074da747220 */ /* 0x040fe20000400000 */
[C---:B------:R-:W-:Y:S01]  /*12e40*/  FMUL R117, R218.reuse, R117 ;  /* 0x00000075da757220 */ /* 0x040fe20000400000 */
[----:B------:R-:W-:Y:S01]  /*12e50*/  FMUL R137, R218, R137 ;  /* 0x00000089da897220 */ /* 0x000fe20000400000 */
[----:B------:R-:W-:Y:S01]  /*12e60*/  BAR.SYNC.DEFER_BLOCKING 0x0 ;  /* 0x0000000000007b1d */ /* 0x000fe20000010000 */
[----:B------:R-:W-:-:S02]  /*12e70*/  F2FP.F16.F32.PACK_AB R40, R201, R202 ;  /* 0x000000cac928723e */ /* 0x000fc400000000ff */
        /* <DEDUP_REMOVED lines=10> */
[----:B------:R-:W-:Y:S01]  /*12f20*/  @!P5 FMUL R92, R92, 16777216 ;  /* 0x4b8000005c5cd820 */ /* 0x000fe20000400000 */
        /* <DEDUP_REMOVED lines=8> */
[----:B------:R-:W-:Y:S01]  /*12fb0*/  F2FP.F16.F32.PACK_AB R226, R227, R226 ;  /* 0x000000e2e3e2723e */ /* 0x000fe200000000ff */
[----:B------:R-:W-:Y:S01]  /*12fc0*/  @!P5 FMUL R3, R3, 16777216 ;  /* 0x4b8000000303d820 */ /* 0x000fe20000400000 */
[----:B------:R-:W3:Y:S01]  /*12fd0*/  LDS.128 R32, [R27] ;  /* 0x000000001b207984 */ /* 0x000ee20000000c00 */
[----:B------:R-:W-:Y:S01]  /*12fe0*/  F2FP.F16.F32.PACK_AB R43, R47, R46 ;  /* 0x0000002e2f2b723e */ /* 0x000fe200000000ff */
[----:B------:R-:W-:Y:S01]  /*12ff0*/  @!P5 FMUL R12, R12, 16777216 ;  /* 0x4b8000000c0cd820 */ /* 0x000fe20000400000 */
[----:B------:R-:W-:Y:S01]  /*13000*/  F2FP.F16.F32.PACK_AB R44, R197, R199 ;  /* 0x000000c7c52c723e */ /* 0x000fe200000000ff */
[----:B------:R-:W-:Y:S01]  /*13010*/  BAR.SYNC.DEFER_BLOCKING 0x0 ;  /* 0x0000000000007b1d */ /* 0x000fe20000010000 */
[----:B------:R-:W-:-:S02]  /*13020*/  F2FP.F16.F32.PACK_AB R46, R49, R48 ;  /* 0x00000030312e723e */ /* 0x000fc400000000ff */
[----:B------:R-:W-:Y:S02]  /*13030*/  F2FP.F16.F32.PACK_AB R47, R51, R50 ;  /* 0x00000032332f723e */ /* 0x000fe400000000ff */
[----:B------:R-:W-:Y:S01]  /*13040*/  F2FP.F16.F32.PACK_AB R120, R120, R122 ;  /* 0x0000007a7878723e */ /* 0x000fe200000000ff */
[----:B------:R-:W-:Y:S01]  /*13050*/  FMUL R195, R216, 0.25 ;  /* 0x3e800000d8c37820 */ /* 0x000fe20000400000 */
[----:B------:R-:W-:Y:S01]  /*13060*/  @!P5 FMUL R166, R166, 16777216 ;  /* 0x4b800000a6a6d820 */ /* 0x000fe20000400000 */
[----:B------:R-:W-:Y:S01]  /*13070*/  F2FP.F16.F32.PACK_AB R70, R77, R76 ;  /* 0x0000004c4d46723e */ /* 0x000fe200000000ff */
[----:B------:R-:W-:Y:S01]  /*13080*/  FMUL R86, R218, R86 ;  /* 0x00000056da567220 */ /* 0x000fe20000400000 */
[----:B------:R-:W-:Y:S01]  /*13090*/  F2FP.F16.F32.PACK_AB R71, R174, R172 ;  /* 0x000000acae47723e */ /* 0x000fe200000000ff */
[----:B------:R-:W-:Y:S01]  /*130a0*/  @!P5 FMUL R14, R14, 16777216 ;  /* 0x4b8000000e0ed820 */ /* 0x000fe20000400000 */
[----:B------:R-:W-:Y:S01]  /*130b0*/  F2FP.F16.F32.PACK_AB R128, R128, R129 ;  /* 0x000000818080723e */ /* 0x000fe200000000ff */
[----:B------:R-:W-:Y:S01]  /*130c0*/  @!P5 FMUL R15, R15, 16777216 ;  /* 0x4b8000000f0fd820 */ /* 0x000fe20000400000 */
[----:B------:R-:W-:Y:S01]  /*130d0*/  F2FP.F16.F32.PACK_AB R124, R124, R125 ;  /* 0x0000007d7c7c723e */ /* 0x000fe200000000ff */
[----:B------:R-:W4:Y:S01]  /*130e0*/  LDC R201, c[0x0][0x278] ;  /* 0x00009e00ffc97b82 */ /* 0x000f220000000800 */
[----:B------:R-:W-:-:S02]  /*130f0*/  F2FP.F16.F32.PACK_AB R132, R132, R133 ;  /* 0x000000858484723e */ /* 0x000fc400000000ff */
[----:B------:R-:W-:Y:S02]  /*13100*/  F2FP.F16.F32.PACK_AB R116, R116, R117 ;  /* 0x000000757474723e */ /* 0x000fe400000000ff */
[----:B------:R-:W-:Y:S02]  /*13110*/  F2FP.F16.F32.PACK_AB R136, R109, R136 ;  /* 0x000000886d88723e */ /* 0x000fe400000000ff */
[----:B------:R-:W-:Y:S01]  /*13120*/  F2FP.F16.F32.PACK_AB R108, R105, R108 ;  /* 0x0000006c696c723e */ /* 0x000fe200000000ff */
[----:B------:R-:W5:Y:S01]  /*13130*/  LDC R205, c[0x0][0x278] ;  /* 0x00009e00ffcd7b82 */ /* 0x000f620000000800 */
[----:B------:R-:W-:Y:S07]  /*13140*/  STSM.16.M88.4 [R24], R40 ;  /* 0x0000002818007844 */ /* 0x000fee0000000200 */
[----:B------:R-:W-:Y:S01]  /*13150*/  BAR.SYNC.DEFER_BLOCKING 0x0 ;  /* 0x0000000000007b1d */ /* 0x000fe20000010000 */
[----:B------:R-:W-:-:S02]  /*13160*/  F2FP.F16.F32.PACK_AB R104, R101, R104 ;  /* 0x000000686568723e */ /* 0x000fc400000000ff */
[----:B------:R-:W-:Y:S01]  /*13170*/  F2FP.F16.F32.PACK_AB R100, R97, R100 ;  /* 0x000000646164723e */ /* 0x000fe200000000ff */
[C---:B------:R-:W-:Y:S01]  /*13180*/  FMUL R92, R218.reuse, R92 ;  /* 0x0000005cda5c7220 */ /* 0x040fe20000400000 */
[----:B------:R-:W-:Y:S01]  /*13190*/  F2FP.F16.F32.PACK_AB R96, R93, R96 ;  /* 0x000000605d60723e */ /* 0x000fe200000000ff */
[C---:B------:R-:W-:Y:S01]  /*131a0*/  FMUL R78, R218.reuse, R78 ;  /* 0x0000004eda4e7220 */ /* 0x040fe20000400000 */
[C---:B------:R-:W-:Y:S01]  /*131b0*/  FMUL R79, R218.reuse, R79 ;  /* 0x0000004fda4f7220 */ /* 0x040fe20000400000 */
[C---:B------:R-:W-:Y:S01]  /*131c0*/  FMUL R30, R218.reuse, R30 ;  /* 0x0000001eda1e7220 */ /* 0x040fe20000400000 */
[C---:B------:R-:W-:Y:S01]  /*131d0*/  FMUL R31, R218.reuse, R31 ;  /* 0x0000001fda1f7220 */ /* 0x040fe20000400000 */
[C---:B------:R-:W-:Y:S01]  /*131e0*/  FMUL R25, R218.reuse, R25 ;  /* 0x00000019da197220 */ /* 0x040fe20000400000 */
[C---:B------:R-:W-:Y:S01]  /*131f0*/  FMUL R26, R218.reuse, R26 ;  /* 0x0000001ada1a7220 */ /* 0x040fe20000400000 */
[----:B------:R-:W-:Y:S01]  /*13200*/  F2FP.F16.F32.PACK_AB R227, R249, R248 ;  /* 0x000000f8f9e3723e */ /* 0x000fe200000000ff */
[C---:B------:R-:W-:Y:S01]  /*13210*/  FMUL R3, R218.reuse, R3 ;  /* 0x00000003da037220 */ /* 0x040fe20000400000 */
[----:B------:R-:W-:Y:S01]  /*13220*/  FMUL R12, R218, R12 ;  /* 0x0000000cda0c7220 */ /* 0x000fe20000400000 */
[----:B------:R-:W1:Y:S08]  /*13230*/  LDC R197, c[0x0][0x278] ;  /* 0x00009e00ffc57b82 */ /* 0x000e700000000800 */
[----:B------:R-:W3:Y:S01]  /*13240*/  LDC R217, c[0x0][0x278] ;  /* 0x00009e00ffd97b82 */ /* 0x000ee20000000800 */
[----:B------:R-:W3:Y:S07]  /*13250*/  LDS.128 R40, [R27] ;  /* 0x000000001b287984 */ /* 0x000eee0000000c00 */
[----:B------:R-:W-:Y:S06]  /*13260*/  BAR.SYNC.DEFER_BLOCKING 0x0 ;  /* 0x0000000000007b1d */ /* 0x000fec0000010000 */
[----:B------:R-:W-:Y:S02]  /*13270*/  STSM.16.M88.4 [R24], R44 ;  /* 0x0000002c18007844 */ /* 0x000fe40000000200 */
[----:B------:R-:W-:Y:S01]  /*13280*/  BAR.SYNC.DEFER_BLOCKING 0x0 ;  /* 0x0000000000007b1d */ /* 0x000fe20000010000 */
[----:B------:R-:W-:-:S02]  /*13290*/  F2FP.F16.F32.PACK_AB R48, R123, R196 ;  /* 0x000000c47b30723e */ /* 0x000fc400000000ff */
[----:B------:R-:W-:-:S03]  /*132a0*/  F2FP.F16.F32.PACK_AB R49, R157, R158 ;  /* 0x0000009e9d31723e */ /* 0x000fc600000000ff */
[----:B------:R-:W3:Y:S01]  /*132b0*/  LDS.128 R44, [R27] ;  /* 0x000000001b2c7984 */ /* 0x000ee20000000c00 */
[----:B------:R-:W-:Y:S02]  /*132c0*/  F2FP.F16.F32.PACK_AB R50, R53, R52 ;  /* 0x000000343532723e */ /* 0x000fe400000000ff */
[----:B------:R-:W-:Y:S01]  /*132d0*/  F2FP.F16.F32.PACK_AB R51, R55, R54 ;  /* 0x000000363733723e */ /* 0x000fe200000000ff */
[----:B------:R-:W-:Y:S01]  /*132e0*/  BAR.SYNC.DEFER_BLOCKING 0x0 ;  /* 0x0000000000007b1d */ /* 0x000fe20000010000 */
[----:B------:R-:W-:Y:S02]  /*132f0*/  F2FP.F16.F32.PACK_AB R122, R57, R56 ;  /* 0x00000038397a723e */ /* 0x000fe400000000ff */
[----:B------:R-:W-:Y:S02]  /*13300*/  F2FP.F16.F32.PACK_AB R123, R59, R58 ;  /* 0x0000003a3b7b723e */ /* 0x000fe400000000ff */
[----:B------:R-:W-:Y:S01]  /*13310*/  FSEL R195, R195, R216, P3 ;  /* 0x000000d8c3c37208 */ /* 0x000fe20001800000 */
[----:B------:R-:W-:Y:S01]  /*13320*/  FMUL R166, R218, R166 ;  /* 0x000000a6daa67220 */ /* 0x000fe20000400000 */
[----:B------:R-:W-:Y:S01]  /*13330*/  F2FP.F16.F32.PACK_AB R129, R127, R130 ;  /* 0x000000827f81723e */ /* 0x000fe200000000ff */
[----:B------:R-:W2:Y:S01]  /*13340*/  LDL.LU R216, [R1+0x368] ;  /* 0x0003680001d87983 */ /* 0x000ea20000300800 */
[----:B------:R-:W-:-:S02]  /*13350*/  F2FP.F16.F32.PACK_AB R125, R2, R126 ;  /* 0x0000007e027d723e */ /* 0x000fc400000000ff */
[----:B------:R-:W-:Y:S01]  /*13360*/  F2FP.F16.F32.PACK_AB R77, R28, R29 ;  /* 0x0000001d1c4d723e */ /* 0x000fe200000000ff */
[C---:B------:R-:W-:Y:S01]  /*13370*/  FMUL R14, R218.reuse, R14 ;  /* 0x0000000eda0e7220 */ /* 0x040fe20000400000 */
[----:B------:R-:W-:Y:S01]  /*13380*/  F2FP.F16.F32.PACK_AB R133, R119, R0 ;  /* 0x000000007785723e */ /* 0x000fe200000000ff */
[----:B------:R-:W-:Y:S01]  /*13390*/  FMUL R15, R218, R15 ;  /* 0x0000000fda0f7220 */ /* 0x000fe20000400000 */
[----:B------:R-:W-:Y:S01]  /*133a0*/  F2FP.F16.F32.PACK_AB R117, R111, R114 ;  /* 0x000000726f75723e */ /* 0x000fe200000000ff */
[----:B------:R-:W0:Y:S01]  /*133b0*/  LDC R157, c[0x0][0x278] ;  /* 0x00009e00ff9d7b82 */ /* 0x000e220000000800 */
[----:B------:R-:W-:Y:S07]  /*133c0*/  STSM.16.M88.4 [R24], R48 ;  /* 0x0000003018007844 */ /* 0x000fee0000000200 */
[----:B------:R-:W-:Y:S06]  /*133d0*/  BAR.SYNC.DEFER_BLOCKING 0x0 ;  /* 0x0000000000007b1d */ /* 0x000fec0000010000 */
[----:B------:R-:W3:Y:S02]  /*133e0*/  LDS.128 R48, [R27] ;  /* 0x000000001b307984 */ /* 0x000ee40000000c00 */
[----:B------:R-:W-:Y:S06]  /*133f0*/  BAR.SYNC.DEFER_BLOCKING 0x0 ;  /* 0x0000000000007b1d */ /* 0x000fec0000010000 */
[----:B------:R4:W-:Y:S01]  /*13400*/  STSM.16.M88.4 [R24], R120 ;  /* 0x0000007818007844 */ /* 0x0009e20000000200 */
[----:B------:R-:W-:-:S02]  /*13410*/  F2FP.F16.F32.PACK_AB R54, R61, R60 ;  /* 0x0000003c3d36723e */ /* 0x000fc400000000ff */
[----:B------:R-:W-:Y:S01]  /*13420*/  F2FP.F16.F32.PACK_AB R55, R63, R62 ;  /* 0x0000003e3f37723e */ /* 0x000fe200000000ff */
[----:B------:R-:W-:Y:S01]  /*13430*/  BAR.SYNC.DEFER_BLOCKING 0x0 ;  /* 0x0000000000007b1d */ /* 0x000fe20000010000 */
[----:B------:R-:W-:Y:S02]  /*13440*/  F2FP.F16.F32.PACK_AB R52, R203, R206 ;  /* 0x000000cecb34723e */ /* 0x000fe400000000ff */
[----:B------:R-:W-:Y:S02]  /*13450*/  F2FP.F16.F32.PACK_AB R53, R153, R154 ;  /* 0x0000009a9935723e */ /* 0x000fe400000000ff */
[----:B------:R-:W-:Y:S02]  /*13460*/  F2FP.F16.F32.PACK_AB R56, R198, R200 ;  /* 0x000000c8c638723e */ /* 0x000fe400000000ff */
[----:B------:R-:W-:Y:S02]  /*13470*/  F2FP.F16.F32.PACK_AB R57, R151, R152 ;  /* 0x000000989739723e */ /* 0x000fe400000000ff */
[----:B------:R-:W-:-:S02]  /*13480*/  F2FP.F16.F32.PACK_AB R58, R65, R64 ;  /* 0x00000040413a723e */ /* 0x000fc400000000ff */
[----:B------:R-:W-:Y:S01]  /*13490*/  F2FP.F16.F32.PACK_AB R59, R67, R66 ;  /* 0x00000042433b723e */ /* 0x000fe200000000ff */
[----:B------:R-:W-:Y:S01]  /*134a0*/  @!P5 FMUL R195, R195, 16777216 ;  /* 0x4b800000c3c3d820 */ /* 0x000fe20000400000 */
[----:B----4-:R-:W-:Y:S01]  /*134b0*/  F2FP.F16.F32.PACK_AB R120, R165, R166 ;  /* 0x000000a6a578723e */ /* 0x010fe200000000ff */
[----:B------:R-:W4:Y:S01]  /*134c0*/  LDC R153, c[0x0][0x278] ;  /* 0x00009e00ff997b82 */ /* 0x000f220000000800 */
[----:B------:R-:W3:Y:S01]  /*134d0*/  LDS.128 R60, [R27] ;  /* 0x000000001b3c7984 */ /* 0x000ee20000000c00 */
[----:B------:R-:W-:Y:S01]  /*134e0*/  FMUL R195, R218, R195 ;  /* 0x000000c3dac37220 */ /* 0x000fe20000400000 */
[----:B------:R-:W-:-:S05]  /*134f0*/  F2FP.F16.F32.PACK_AB R65, R147, R150 ;  /* 0x000000969341723e */ /* 0x000fca00000000ff */
[----:B------:R-:W5:Y:S08]  /*13500*/  LDC R165, c[0x0][0x278] ;  /* 0x00009e00ffa57b82 */ /* 0x000f700000000800 */
[----:B------:R-:W-:Y:S06]  /*13510*/  BAR.SYNC.DEFER_BLOCKING 0x0 ;  /* 0x0000000000007b1d */ /* 0x000fec0000010000 */
[----:B------:R-:W-:Y:S02]  /*13520*/  STSM.16.M88.4 [R24], R52 ;  /* 0x0000003418007844 */ /* 0x000fe40000000200 */
[----:B------:R-:W-:Y:S06]  /*13530*/  BAR.SYNC.DEFER_BLOCKING 0x0 ;  /* 0x0000000000007b1d */ /* 0x000fec0000010000 */
[----:B------:R-:W3:Y:S02]  /*13540*/  LDS.128 R52, [R27] ;  /* 0x000000001b347984 */ /* 0x000ee40000000c00 */
        /* <DEDUP_REMOVED lines=11> */
[----:B------:R-:W-:Y:S02]  /*13600*/  F2FP.F16.F32.PACK_AB R130, R89, R88 ;  /* 0x000000585982723e */ /* 0x000fe400000000ff */
[----:B------:R-:W-:-:S02]  /*13610*/  F2FP.F16.F32.PACK_AB R126, R113, R112 ;  /* 0x00000070717e723e */ /* 0x000fc400000000ff */
[----:B------:R-:W-:Y:S02]  /*13620*/  F2FP.F16.F32.PACK_AB R127, R190, R189 ;  /* 0x000000bdbe7f723e */ /* 0x000fe400000000ff */
[----:B------:R-:W-:Y:S02]  /*13630*/  F2FP.F16.F32.PACK_AB R114, R175, R173 ;  /* 0x000000adaf72723e */ /* 0x000fe400000000ff */
[----:B------:R-:W-:Y:S02]  /*13640*/  F2FP.F16.F32.PACK_AB R119, R222, R221 ;  /* 0x000000ddde77723e */ /* 0x000fe400000000ff */
[----:B------:R-:W-:Y:S02]  /*13650*/  F2FP.F16.F32.PACK_AB R109, R103, R106 ;  /* 0x0000006a676d723e */ /* 0x000fe400000000ff */
[----:B------:R-:W-:Y:S02]  /*13660*/  F2FP.F16.F32.PACK_AB R111, R234, R232 ;  /* 0x000000e8ea6f723e */ /* 0x000fe400000000ff */
[----:B------:R-:W-:-:S02]  /*13670*/  F2FP.F16.F32.PACK_AB R105, R99, R102 ;  /* 0x000000666369723e */ /* 0x000fc400000000ff */
[----:B------:R-:W-:Y:S02]  /*13680*/  F2FP.F16.F32.PACK_AB R101, R95, R98 ;  /* 0x000000625f65723e */ /* 0x000fe400000000ff */
[----:B------:R-:W-:Y:S01]  /*13690*/  F2FP.F16.F32.PACK_AB R92, R86, R92 ;  /* 0x0000005c565c723e */ /* 0x000fe200000000ff */
[----:B------:R-:W-:Y:S01]  /*136a0*/  STSM.16.M88.4 [R24], R64 ;  /* 0x0000004018007844 */ /* 0x000fe20000000200 */
[----:B------:R-:W-:Y:S02]  /*136b0*/  F2FP.F16.F32.PACK_AB R74, R81, R80 ;  /* 0x00000050514a723e */ /* 0x000fe400000000ff */
[----:B------:R-:W-:Y:S01]  /*136c0*/  F2FP.F16.F32.PACK_AB R93, R87, R90 ;  /* 0x0000005a575d723e */ /* 0x000fe200000000ff */
[----:B------:R-:W-:Y:S01]  /*136d0*/  BAR.SYNC.DEFER_BLOCKING 0x0 ;  /* 0x0000000000007b1d */ /* 0x000fe20000010000 */
[----:B------:R-:W-:Y:S02]  /*136e0*/  F2FP.F16.F32.PACK_AB R68, R163, R164 ;  /* 0x000000a4a344723e */ /* 0x000fe400000000ff */
[----:B------:R-:W-:-:S02]  /*136f0*/  F2FP.F16.F32.PACK_AB R69, R139, R142 ;  /* 0x0000008e8b45723e */ /* 0x000fc400000000ff */
[----:B------:R-:W-:-:S03]  /*13700*/  F2FP.F16.F32.PACK_AB R72, R161, R162 ;  /* 0x000000a2a148723e */ /* 0x000fc600000000ff */
[----:B------:R-:W1:Y:S01]  /*13710*/  LDC.64 R142, c[0x0][0x270] ;  /* 0x00009c00ff8e7b82 */ /* 0x000e620000000a00 */
        /* <DEDUP_REMOVED lines=8> */
[----:B------:R-:W1:Y:S01]  /*137a0*/  S2R R218, SR_CTAID.Y ;  /* 0x0000000000da7919 */ /* 0x000e620000002600 */
[----:B------:R-:W-:Y:S01]  /*137b0*/  F2FP.F16.F32.PACK_AB R146, R229, R228 ;  /* 0x000000e4e592723e */ /* 0x000fe200000000ff */
[----:B------:R-:W4:Y:S01]  /*137c0*/  LDC R161, c[0x0][0x278] ;  /* 0x00009e00ffa17b82 */ /* 0x000f220000000800 */
[----:B------:R-:W3:Y:S07]  /*137d0*/  LDS.128 R64, [R27] ;  /* 0x000000001b407984 */ /* 0x000eee0000000c00 */
[----:B------:R-:W-:Y:S01]  /*137e0*/  BAR.SYNC.DEFER_BLOCKING 0x0 ;  /* 0x0000000000007b1d */ /* 0x000fe20000010000 */
[----:B------:R-:W-:-:S02]  /*137f0*/  F2FP.F16.F32.PACK_AB R106, R191, R188 ;  /* 0x000000bcbf6a723e */ /* 0x000fc400000000ff */
[----:B------:R-:W-:Y:S02]  /*13800*/  F2FP.F16.F32.PACK_AB R102, R210, R193 ;  /* 0x000000c1d266723e */ /* 0x000fe400000000ff */
[----:B------:R-:W-:-:S03]  /*13810*/  F2FP.F16.F32.PACK_AB R103, R239, R238 ;  /* 0x000000eeef67723e */ /* 0x000fc600000000ff */
[----:B------:R-:W3:Y:S01]  /*13820*/  LDC R163, c[0x0][0x278] ;  /* 0x00009e00ffa37b82 */ /* 0x000ee20000000800 */
[----:B------:R-:W-:Y:S02]  /*13830*/  F2FP.F16.F32.PACK_AB R147, R251, R250 ;  /* 0x000000fafb93723e */ /* 0x000fe400000000ff */
[----:B------:R-:W-:Y:S02]  /*13840*/  F2FP.F16.F32.PACK_AB R150, R235, R233 ;  /* 0x000000e9eb96723e */ /* 0x000fe400000000ff */
[----:B------:R-:W-:Y:S02]  /*13850*/  F2FP.F16.F32.PACK_AB R151, R4, R252 ;  /* 0x000000fc0497723e */ /* 0x000fe400000000ff */
[----:B------:R-:W-:Y:S01]  /*13860*/  F2FP.F16.F32.PACK_AB R135, R209, R192 ;  /* 0x000000c0d187723e */ /* 0x000fe200000000ff */
[----:B-----5:R-:W-:Y:S01]  /*13870*/  IMAD R165, R165, 0x1c, RZ ;  /* 0x0000001ca5a57824 */ /* 0x020fe200078e02ff */
[----:B------:R-:W-:Y:S01]  /*13880*/  F2FP.F16.F32.PACK_AB R115, R220, R219 ;  /* 0x000000dbdc73723e */ /* 0x000fe200000000ff */
[----:B0-----:R-:W-:Y:S01]  /*13890*/  IMAD R157, R157, 0x28, RZ ;  /* 0x000000289d9d7824 */ /* 0x001fe200078e02ff */
[----:B------:R-:W-:Y:S01]  /*138a0*/  F2FP.F16.F32.PACK_AB R118, R179, R177 ;  /* 0x000000b1b376723e */ /* 0x000fe200000000ff */
[----:B------:R-:W0:Y:S01]  /*138b0*/  LDC R175, c[0x0][0x278] ;  /* 0x00009e00ffaf7b82 */ /* 0x000e220000000800 */
[----:B------:R-:W-:-:S02]  /*138c0*/  F2FP.F16.F32.PACK_AB R137, R107, R110 ;  /* 0x0000006e6b89723e */ /* 0x000fc400000000ff */
[----:B------:R-:W-:Y:S02]  /*138d0*/  F2FP.F16.F32.PACK_AB R138, R183, R181 ;  /* 0x000000b5b78a723e */ /* 0x000fe400000000ff */
[----:B------:R-:W-:Y:S01]  /*138e0*/  F2FP.F16.F32.PACK_AB R139, R231, R230 ;  /* 0x000000e6e78b723e */ /* 0x000fe200000000ff */
[----:B------:R5:W-:Y:S01]  /*138f0*/  STSM.16.M88.4 [R24], R120 ;  /* 0x0000007818007844 */ /* 0x000be20000000200 */
[----:B------:R-:W-:Y:S01]  /*13900*/  F2FP.F16.F32.PACK_AB R110, R187, R185 ;  /* 0x000000b9bb6e723e */ /* 0x000fe200000000ff */
[----:B------:R-:W0:Y:S08]  /*13910*/  LDC R173, c[0x0][0x278] ;  /* 0x00009e00ffad7b82 */ /* 0x000e300000000800 */
[----:B------:R-:W-:Y:S01]  /*13920*/  BAR.SYNC.DEFER_BLOCKING 0x0 ;  /* 0x0000000000007b1d */ /* 0x000fe20000010000 */
[----:B------:R-:W-:-:S02]  /*13930*/  F2FP.F16.F32.PACK_AB R107, R237, R236 ;  /* 0x000000eced6b723e */ /* 0x000fc400000000ff */
[----:B------:R-:W-:Y:S02]  /*13940*/  F2FP.F16.F32.PACK_AB R98, R212, R211 ;  /* 0x000000d3d462723e */ /* 0x000fe400000000ff */
[----:B------:R-:W-:-:S03]  /*13950*/  F2FP.F16.F32.PACK_AB R99, R241, R240 ;  /* 0x000000f0f163723e */ /* 0x000fc600000000ff */
[----:B------:R-:W0:Y:S01]  /*13960*/  LDC R195, c[0x0][0x278] ;  /* 0x00009e00ffc37b82 */ /* 0x000e220000000800 */
[----:B------:R-:W-:Y:S02]  /*13970*/  F2FP.F16.F32.PACK_AB R94, R214, R213 ;  /* 0x000000d5d65e723e */ /* 0x000fe400000000ff */
[----:B------:R-:W-:Y:S02]  /*13980*/  F2FP.F16.F32.PACK_AB R95, R243, R242 ;  /* 0x000000f2f35f723e */ /* 0x000fe400000000ff */
[----:B------:R-:W-:Y:S02]  /*13990*/  F2FP.F16.F32.PACK_AB R78, R223, R215 ;  /* 0x000000d7df4e723e */ /* 0x000fe400000000ff */
[----:B------:R-:W-:Y:S02]  /*139a0*/  F2FP.F16.F32.PACK_AB R79, R245, R244 ;  /* 0x000000f4f54f723e */ /* 0x000fe400000000ff */
[----:B------:R-:W-:Y:S02]  /*139b0*/  F2FP.F16.F32.PACK_AB R30, R225, R224 ;  /* 0x000000e0e11e723e */ /* 0x000fe400000000ff */
[----:B------:R-:W-:Y:S01]  /*139c0*/  F2FP.F16.F32.PACK_AB R31, R247, R246 ;  /* 0x000000f6f71f723e */ /* 0x000fe200000000ff */
[----:B-1----:R-:W-:Y:S01]  /*139d0*/  IMAD R0, R218, R142, RZ ;  /* 0x0000008eda007224 */ /* 0x002fe200078e02ff */
[----:B-----5:R-:W-:Y:S01]  /*139e0*/  F2FP.F16.F32.PACK_AB R120, R155, R159 ;  /* 0x0000009f9b78723e */ /* 0x020fe200000000ff */
[----:B--2---:R-:W-:Y:S01]  /*139f0*/  IMAD R2, R216, R143, RZ ;  /* 0x0000008fd8027224 */ /* 0x004fe200078e02ff */
[----:B------:R-:W-:Y:S01]  /*13a00*/  F2FP.F16.F32.PACK_AB R121, R131, R134 ;  /* 0x000000868379723e */ /* 0x000fe200000000ff */
[----:B------:R-:W1:Y:S01]  /*13a10*/  LDC R143, c[0x0][0x278] ;  /* 0x00009e00ff8f7b82 */ /* 0x000e620000000800 */
[----:B------:R-:W-:Y:S01]  /*13a20*/  F2FP.F16.F32.PACK_AB R148, R3, R12 ;  /* 0x0000000c0394723e */ /* 0x000fe200000000ff */
[----:B------:R-:W2:Y:S06]  /*13a30*/  LDS.128 R80, [R27] ;  /* 0x000000001b507984 */ /* 0x000eac0000000c00 */
[----:B------:R-:W-:Y:S01]  /*13a40*/  BAR.SYNC.DEFER_BLOCKING 0x0 ;  /* 0x0000000000007b1d */ /* 0x000fe20000010000 */
[----:B------:R-:W-:-:S02]  /*13a50*/  F2FP.F16.F32.PACK_AB R122, R85, R84 ;  /* 0x00000054557a723e */ /* 0x000fc400000000ff */
[----:B------:R-:W-:Y:S02]  /*13a60*/  F2FP.F16.F32.PACK_AB R123, R182, R180 ;  /* 0x000000b4b67b723e */ /* 0x000fe400000000ff */
[----:B------:R-:W-:-:S03]  /*13a70*/  F2FP.F16.F32.PACK_AB R224, R25, R26 ;  /* 0x0000001a19e0723e */ /* 0x000fc600000000ff */
[----:B------:R-:W5:Y:S01]  /*13a80*/  LDC R155, c[0x0][0x278] ;  /* 0x00009e00ff9b7b82 */ /* 0x000f620000000800 */
[----:B------:R-:W-:Y:S01]  /*13a90*/  F2FP.F16.F32.PACK_AB R131, R186, R184 ;  /* 0x000000b8ba83723e */ /* 0x000fe200000000ff */
[----:B----4-:R-:W-:Y:S01]  /*13aa0*/  IMAD R161, R161, 0x18, RZ ;  /* 0x00000018a1a17824 */ /* 0x010fe200078e02ff */
[----:B------:R-:W-:Y:S01]  /*13ab0*/  F2FP.F16.F32.PACK_AB R134, R167, R149 ;  /* 0x00000095a786723e */ /* 0x000fe200000000ff */
[----:B---3--:R-:W-:Y:S01]  /*13ac0*/  IMAD R163, R163, 0x1a, RZ ;  /* 0x0000001aa3a37824 */ /* 0x008fe200078e02ff */
[----:B------:R-:W-:Y:S01]  /*13ad0*/  F2FP.F16.F32.PACK_AB R225, R145, R144 ;  /* 0x0000009091e1723e */ /* 0x000fe200000000ff */
[----:B------:R-:W-:Y:S01]  /*13ae0*/  IMAD R197, R197, 0x5f, RZ ;  /* 0x0000005fc5c57824 */ /* 0x000fe200078e02ff */
[----:B------:R-:W-:Y:S01]  /*13af0*/  SHF.L.U32 R141, R0, 0x1, RZ ;  /* 0x00000001008d7819 */ /* 0x000fe200000006ff */
[----:B------:R-:W3:Y:S01]  /*13b00*/  LDC R26, c[0x0][0x278] ;  /* 0x00009e00ff1a7b82 */ /* 0x000ee20000000800 */
[----:B------:R-:W-:Y:S01]  /*13b10*/  IMAD R201, R201, 0x6d, RZ ;  /* 0x0000006dc9c97824 */ /* 0x000fe200078e02ff */
[----:B------:R-:W4:Y:S06]  /*13b20*/  LDL.LU R4, [R1+0x380] ;  /* 0x0003800001047983 */ /* 0x000f2c0000300800 */
[----:B------:R-:W2:Y:S01]  /*13b30*/  LDC R159, c[0x0][0x278] ;  /* 0x00009e00ff9f7b82 */ /* 0x000ea20000000800 */
[----:B------:R-:W-:Y:S07]  /*13b40*/  STSM.16.M88.4 [R24], R68 ;  /* 0x0000004418007844 */ /* 0x000fee0000000200 */
[----:B------:R-:W-:Y:S01]  /*13b50*/  BAR.SYNC.DEFER_BLOCKING 0x0 ;  /* 0x0000000000007b1d */ /* 0x000fe20000010000 */
[----:B------:R-:W-:-:S02]  /*13b60*/  F2FP.F16.F32.PACK_AB R144, R14, R15 ;  /* 0x0000000f0e90723e */ /* 0x000fc400000000ff */
[----:B------:R-:W-:Y:S02]  /*13b70*/  F2FP.F16.F32.PACK_AB R145, R169, R168 ;  /* 0x000000a8a991723e */ /* 0x000fe400000000ff */
[----:B------:R-:W-:Y:S01]  /*13b80*/  SHF.L.U32 R140, R2, 0x1, RZ ;  /* 0x00000001028c7819 */ /* 0x000fe200000006ff */
[----:B------:R-:W-:Y:S02]  /*13b90*/  IMAD.HI R0, R0, 0x2, RZ ;  /* 0x0000000200007827 */ /* 0x000fe400078e02ff */
[----:B------:R-:W1:Y:S01]  /*13ba0*/  LDC R25, c[0x0][0x278] ;  /* 0x00009e00ff197b82 */ /* 0x000e620000000800 */
[----:B------:R-:W-:Y:S01]  /*13bb0*/  F2FP.F16.F32.PACK_AB R149, R171, R170 ;  /* 0x000000aaab95723e */ /* 0x000fe200000000ff */
[----:B------:R-:W4:Y:S01]  /*13bc0*/  LDL.LU R219, [R1+0x20c] ;  /* 0x00020c0001db7983 */ /* 0x000f220000300800 */
[----:B------:R-:W-:Y:S01]  /*13bd0*/  PRMT R12, R10, 0x7632, R12 ;  /* 0x000076320a0c7816 */ /* 0x000fe2000000000c */
[----:B-----5:R-:W-:-:S04]  /*13be0*/  IMAD R155, R155, 0x14, RZ ;  /* 0x000000149b9b7824 */ /* 0x020fc800078e02ff */
[----:B------:R-:W5:Y:S01]  /*13bf0*/  LDC R167, c[0x0][0x278] ;  /* 0x00009e00ffa77b82 */ /* 0x000f620000000800 */
[----:B0-----:R-:W-:Y:S02]  /*13c00*/  IMAD R175, R175, 0x44, RZ ;  /* 0x00000044afaf7824 */ /* 0x001fe400078e02ff */
[----:B------:R-:W-:-:S05]  /*13c10*/  IMAD R173, R173, 0x46, RZ ;  /* 0x00000046adad7824 */ /* 0x000fca00078e02ff */
[----:B------:R-:W0:Y:S01]  /*13c20*/  LDC R177, c[0x0][0x278] ;  /* 0x00009e00ffb17b82 */ /* 0x000e220000000800 */
[----:B------:R-:W4:Y:S07]  /*13c30*/  LDS.128 R68, [R27] ;  /* 0x000000001b447984 */ /* 0x000f2e0000000c00 */
[----:B------:R-:W-:Y:S01]  /*13c40*/  BAR.SYNC.DEFER_BLOCKING 0x0 ;  /* 0x0000000000007b1d */ /* 0x000fe20000010000 */
[----:B------:R-:W-:Y:S01]  /*13c50*/  IMAD.HI R2, R2, 0x2, RZ ;  /* 0x0000000202027827 */ /* 0x000fe200078e02ff */
[----:B---3--:R-:W-:-:S03]  /*13c60*/  SHF.L.U32 R15, R26, 0x1, RZ ;  /* 0x000000011a0f7819 */ /* 0x008fc600000006ff */
[----:B--2---:R-:W-:-:S03]  /*13c70*/  IMAD R159, R159, 0x16, RZ ;  /* 0x000000169f9f7824 */ /* 0x004fc600078e02ff */
[----:B------:R-:W2:Y:S08]  /*13c80*/  LDC R169, c[0x0][0x278] ;  /* 0x00009e00ffa97b82 */ /* 0x000eb00000000800 */
[----:B------:R-:W3:Y:S08]  /*13c90*/  LDC.64 R178, c[0x0][0x270] ;  /* 0x00009c00ffb27b82 */ /* 0x000ef00000000a00 */
[----:B------:R-:W4:Y:S08]  /*13ca0*/  LDC R181, c[0x0][0x278] ;  /* 0x00009e00ffb57b82 */ /* 0x000f300000000800 */
[----:B------:R-:W1:Y:S01]  /*13cb0*/  LDC R183, c[0x0][0x278] ;  /* 0x00009e00ffb77b82 */ /* 0x000e620000000800 */
[----:B------:R-:W-:Y:S07]  /*13cc0*/  STSM.16.M88.4 [R24], R72 ;  /* 0x0000004818007844 */ /* 0x000fee0000000200 */
[----:B------:R-:W-:Y:S08]  /*13cd0*/  BAR.SYNC.DEFER_BLOCKING 0x0 ;  /* 0x0000000000007b1d */ /* 0x000ff00000010000 */
[----:B------:R-:W5:Y:S01]  /*13ce0*/  LDC R185, c[0x0][0x278] ;  /* 0x00009e00ffb97b82 */ /* 0x000f620000000800 */
[----:B------:R-:W-:Y:S01]  /*13cf0*/  IMAD R195, R195, 0x5d, RZ ;  /* 0x0000005dc3c37824 */ /* 0x000fe200078e02ff */
[----:B------:R-:W4:Y:S01]  /*13d00*/  LDL.LU R220, [R1+0x208] ;  /* 0x0002080001dc7983 */ /* 0x000f220000300800 */
[----:B--2---:R-:W-:-:S02]  /*13d10*/  IMAD R169, R169, 0x42, RZ ;  /* 0x00000042a9a97824 */ /* 0x004fc400078e02ff */
[----:B0-----:R-:W-:Y:S01]  /*13d20*/  IMAD R177, R177, 0x39, RZ ;  /* 0x00000039b1b17824 */ /* 0x001fe200078e02ff */
[----:B------:R-:W2:Y:S01]  /*13d30*/  LDL.LU R172, [R1+0x204] ;  /* 0x0002040001ac7983 */ /* 0x000ea20000300800 */
[----:B---3--:R-:W-:Y:S01]  /*13d40*/  IMAD R178, R218, R178, RZ ;  /* 0x000000b2dab27224 */ /* 0x008fe200078e02ff */
[----:B------:R-:W0:Y:S01]  /*13d50*/  LDC R209, c[0x0][0x278] ;  /* 0x00009e00ffd17b82 */ /* 0x000e220000000800 */
[----:B------:R-:W-:Y:S01]  /*13d60*/  IMAD R179, R216, R179, RZ ;  /* 0x000000b3d8b37224 */ /* 0x000fe200078e02ff */
[----:B------:R-:W3:Y:S01]  /*13d70*/  LDL.LU R154, [R1+0x200] ;  /* 0x00020000019a7983 */ /* 0x000ee20000300800 */
[----:B------:R-:W-:-:S05]  /*13d80*/  IMAD R205, R205, 0x71, RZ ;  /* 0x00000071cdcd7824 */ /* 0x000fca00078e02ff */
[----:B------:R-:W0:Y:S01]  /*13d90*/  LDC R211, c[0x0][0x278] ;  /* 0x00009e00ffd37b82 */ /* 0x000e220000000800 */
[----:B------:R-:W0:Y:S07]  /*13da0*/  LDS.128 R72, [R27] ;  /* 0x000000001b487984 */ /* 0x000e2e0000000c00 */
[----:B------:R-:W-:Y:S01]  /*13db0*/  BAR.SYNC.DEFER_BLOCKING 0x0 ;  /* 0x0000000000007b1d */ /* 0x000fe20000010000 */
[----:B------:R-:W-:Y:S01]  /*13dc0*/  SHF.L.U32 R179, R179, 0x1, RZ ;  /* 0x00000001b3b37819 */ /* 0x000fe200000006ff */
[----:B-1----:R-:W-:-:S02]  /*13dd0*/  IMAD R183, R183, 0x47, RZ ;  /* 0x00000047b7b77824 */ /* 0x002fc400078e02ff */
[----:B-----5:R-:W-:-:S04]  /*13de0*/  IMAD R185, R185, 0x49, RZ ;  /* 0x00000049b9b97824 */ /* 0x020fc800078e02ff */
[----:B------:R-:W1:Y:S01]  /*13df0*/  LDC R213, c[0x0][0x278] ;  /* 0x00009e00ffd57b82 */ /* 0x000e620000000800 */
[----:B------:R-:W5:Y:S07]  /*13e00*/  LDL.LU R208, [R1+0x4] ;  /* 0x0000040001d07983 */ /* 0x000f6e0000300800 */
[----:B------:R-:W1:Y:S01]  /*13e10*/  LDC R215, c[0x0][0x278] ;  /* 0x00009e00ffd77b82 */ /* 0x000e620000000800 */
[----:B------:R-:W-:Y:S07]  /*13e20*/  STSM.16.M88.4 [R24], R120 ;  /* 0x0000007818007844 */ /* 0x000fee0000000200 */
[----:B------:R-:W-:Y:S06]  /*13e30*/  BAR.SYNC.DEFER_BLOCKING 0x0 ;  /* 0x0000000000007b1d */ /* 0x000fec0000010000 */
[----:B------:R-:W1:Y:S02]  /*13e40*/  LDS.128 R120, [R27] ;  /* 0x000000001b787984 */ /* 0x000e640000000c00 */
[----:B------:R-:W-:Y:S06]  /*13e50*/  BAR.SYNC.DEFER_BLOCKING 0x0 ;  /* 0x0000000000007b1d */ /* 0x000fec0000010000 */
[----:B------:R-:W-:Y:S02]  /*13e60*/  STSM.16.M88.4 [R24], R128 ;  /* 0x0000008018007844 */ /* 0x000fe40000000200 */
[----:B------:R-:W-:Y:S06]  /*13e70*/  BAR.SYNC.DEFER_BLOCKING 0x0 ;  /* 0x0000000000007b1d */ /* 0x000fec0000010000 */
[----:B------:R-:W1:Y:S02]  /*13e80*/  LDS.128 R128, [R27] ;  /* 0x000000001b807984 */ /* 0x000e640000000c00 */
[----:B------:R-:W-:Y:S06]  /*13e90*/  BAR.SYNC.DEFER_BLOCKING 0x0 ;  /* 0x0000000000007b1d */ /* 0x000fec0000010000 */
[----:B------:R-:W-:Y:S02]  /*13ea0*/  STSM.16.M88.4 [R24], R124 ;  /* 0x0000007c18007844 */ /* 0x000fe40000000200 */
[----:B------:R-:W-:Y:S06]  /*13eb0*/  BAR.SYNC.DEFER_BLOCKING 0x0 ;  /* 0x0000000000007b1d */ /* 0x000fec0000010000 */
[----:B------:R-:W-:Y:S02]  /*13ec0*/  LDS.128 R124, [R27] ;  /* 0x000000001b7c7984 */ /* 0x000fe40000000c00 */
        /* <DEDUP_REMOVED lines=11> */
[----:B------:R-:W1:Y:S02]  /*13f80*/  LDS.128 R116, [R27] ;  /* 0x000000001b747984 */ /* 0x000e640000000c00 */
[----:B------:R-:W-:Y:S06]  /*13f90*/  BAR.SYNC.DEFER_BLOCKING 0x0 ;  /* 0x0000000000007b1d */ /* 0x000fec0000010000 */
[----:B------:R-:W-:Y:S02]  /*13fa0*/  STSM.16.M88.4 [R24], R136 ;  /* 0x0000008818007844 */ /* 0x000fe40000000200 */
[----:B------:R-:W-:Y:S06]  /*13fb0*/  BAR.SYNC.DEFER_BLOCKING 0x0 ;  /* 0x0000000000007b1d */ /* 0x000fec0000010000 */
[----:B------:R-:W2:Y:S02]  /*13fc0*/  LDS.128 R136, [R27] ;  /* 0x000000001b887984 */ /* 0x000ea40000000c00 */
[----:B------:R-:W-:Y:S06]  /*13fd0*/  BAR.SYNC.DEFER_BLOCKING 0x0 ;  /* 0x0000000000007b1d */ /* 0x000fec0000010000 */
[----:B------:R-:W-:Y:S02]  /*13fe0*/  STSM.16.M88.4 [R24], R108 ;  /* 0x0000006c18007844 */ /* 0x000fe40000000200 */
[----:B------:R-:W-:Y:S06]  /*13ff0*/  BAR.SYNC.DEFER_BLOCKING 0x0 ;  /* 0x0000000000007b1d */ /* 0x000fec0000010000 */
[----:B------:R-:W2:Y:S02]  /*14000*/  LDS.128 R108, [R27] ;  /* 0x000000001b6c7984 */ /* 0x000ea40000000c00 */
[----:B------:R-:W-:Y:S06]  /*14010*/  BAR.SYNC.DEFER_BLOCKING 0x0 ;  /* 0x0000000000007b1d */ /* 0x000fec0000010000 */
[----:B------:R-:W-:Y:S02]  /*14020*/  STSM.16.M88.4 [R24], R104 ;  /* 0x0000006818007844 */ /* 0x000fe40000000200 */
[----:B------:R-:W-:Y:S06]  /*14030*/  BAR.SYNC.DEFER_BLOCKING 0x0 ;  /* 0x0000000000007b1d */ /* 0x000fec0000010000 */
[----:B------:R-:W3:Y:S02]  /*14040*/  LDS.128 R104, [R27] ;  /* 0x000000001b687984 */ /* 0x000ee40000000c00 */
[----:B------:R-:W-:Y:S06]  /*14050*/  BAR.SYNC.DEFER_BLOCKING 0x0 ;  /* 0x0000000000007b1d */ /* 0x000fec0000010000 */
[----:B------:R0:W-:Y:S02]  /*14060*/  STSM.16.M88.4 [R24], R100 ;  /* 0x0000006418007844 */ /* 0x0001e40000000200 */
[----:B------:R-:W-:Y:S08]  /*14070*/  BAR.SYNC.DEFER_BLOCKING 0x0 ;  /* 0x0000000000007b1d */ /* 0x000ff00000010000 */
[----:B0-----:R-:W0:Y:S01]  /*14080*/  LDC.64 R100, c[0x0][0x228] ;  /* 0x00008a00ff647b82 */ /* 0x001e220000000a00 */
[----:B------:R-:W3:Y:S07]  /*14090*/  LDS.128 R84, [R27] ;  /* 0x000000001b547984 */ /* 0x000eee0000000c00 */
[----:B------:R-:W-:Y:S06]  /*140a0*/  BAR.SYNC.DEFER_BLOCKING 0x0 ;  /* 0x0000000000007b1d */ /* 0x000fec0000010000 */
[----:B------:R-:W-:Y:S02]  /*140b0*/  STSM.16.M88.4 [R24], R96 ;  /* 0x0000006018007844 */ /* 0x000fe40000000200 */
[----:B------:R-:W-:Y:S06]  /*140c0*/  BAR.SYNC.DEFER_BLOCKING 0x0 ;  /* 0x0000000000007b1d */ /* 0x000fec0000010000 */
[----:B------:R-:W5:Y:S02]  /*140d0*/  LDS.128 R88, [R27] ;  /* 0x000000001b587984 */ /* 0x000f640000000c00 */
        /* <DEDUP_REMOVED lines=16> */
[----:B------:R-:W-:Y:S01]  /*141e0*/  BAR.SYNC.DEFER_BLOCKING 0x0 ;  /* 0x0000000000007b1d */ /* 0x000fe20000010000 */
[----:B0-----:R-:W-:-:S05]  /*141f0*/  IADD3 R140, P3, P5, R140, R100, R141 ;  /* 0x000000648c8c7210 */ /* 0x001fca0007d7e08d */
[----:B------:R0:W-:Y:S01]  /*14200*/  STSM.16.M88.4 [R24], R144 ;  /* 0x0000009018007844 */ /* 0x0001e20000000200 */
[--C-:B------:R-:W-:Y:S01]  /*14210*/  IADD3.X R141, R2, R101, R0.reuse, P3, P5 ;  /* 0x00000065028d7210 */ /* 0x100fe20001fea400 */
[----:B------:R-:W-:Y:S08]  /*14220*/  BAR.SYNC.DEFER_BLOCKING 0x0 ;  /* 0x0000000000007b1d */ /* 0x000ff00000010000 */
[----:B0-----:R-:W0:Y:S01]  /*14230*/  LDC R144, c[0x0][0x278] ;  /* 0x00009e00ff907b82 */ /* 0x001e220000000800 */
[----:B------:R-:W5:Y:S07]  /*14240*/  LDS.128 R100, [R27] ;  /* 0x000000001b647984 */ /* 0x000f6e0000000c00 */
[----:B------:R-:W-:Y:S01]  /*14250*/  BAR.SYNC.DEFER_BLOCKING 0x0 ;  /* 0x0000000000007b1d */ /* 0x000fe20000010000 */
[----:B------:R-:W-:Y:S01]  /*14260*/  IADD3 R2, P3, R15, R140, RZ ;  /* 0x0000008c0f027210 */ /* 0x000fe20007f7e0ff */
[----:B------:R-:W-:Y:S01]  /*14270*/  IMAD R147, R26, 0x6, RZ ;  /* 0x000000061a937824 */ /* 0x000fe200078e02ff */
[----:B------:R-:W-:-:S02]  /*14280*/  PRMT R0, R8, 0x7632, R0 ;  /* 0x0000763208007816 */ /* 0x000fc40000000000 */
[----:B------:R-:W-:Y:S01]  /*14290*/  LEA.HI.X.SX32 R3, R25, R141, 0x1, P3 ;  /* 0x0000008d19037211 */ /* 0x000fe200018f0eff */
[----:B------:R1:W-:Y:S02]  /*142a0*/  STSM.16.M88.4 [R24], R148 ;  /* 0x0000009418007844 */ /* 0x0003e40000000200 */
[----:B------:R-:W-:Y:S01]  /*142b0*/  BAR.SYNC.DEFER_BLOCKING 0x0 ;  /* 0x0000000000007b1d */ /* 0x000fe20000010000 */
[C---:B------:R-:W-:Y:S01]  /*142c0*/  IMAD R25, R26.reuse, 0x3, RZ ;  /* 0x000000031a197824 */ /* 0x040fe200078e02ff */
[-C--:B------:R-:W-:Y:S01]  /*142d0*/  IADD3 R142, P5, R147, R140.reuse, RZ ;  /* 0x0000008c938e7210 */ /* 0x080fe20007fbe0ff */
[----:B------:R-:W-:Y:S01]  /*142e0*/  IMAD.SHL.U32 R145, R26, 0x4, RZ ;  /* 0x000000041a917824 */ /* 0x000fe200078e00ff */
[----:B-1----:R-:W-:-:S04]  /*142f0*/  LEA R24, P6, R153, R140, 0x3 ;  /* 0x0000008c99187211 */ /* 0x002fc800078c18ff */
[----:B------:R-:W1:Y:S01]  /*14300*/  LDC R153, c[0x0][0x278] ;  /* 0x00009e00ff997b82 */ /* 0x000e620000000800 */
[----:B------:R-:W-:Y:S02]  /*14310*/  LEA R14, P3, R143, R140, 0x2 ;  /* 0x0000008c8f0e7211 */ /* 0x000fe400078610ff */
[-C--:B------:R-:W-:Y:S02]  /*14320*/  LEA.HI.X.SX32 R143, R25, R141.reuse, 0x1, P5 ;  /* 0x0000008d198f7211 */ /* 0x080fe400028f0eff */
[-C--:B------:R-:W-:Y:S01]  /*14330*/  LEA.HI.X.SX32 R25, R145, R141.reuse, 0x1, P6 ;  /* 0x0000008d91197211 */ /* 0x080fe200030f0eff */
[----:B------:R-:W-:Y:S01]  /*14340*/  IMAD R145, R26, 0xa, RZ ;  /* 0x0000000a1a917824 */ /* 0x000fe200078e02ff */
[----:B------:R0:W-:Y:S01]  /*14350*/  STG.E.U16 desc[UR60][R140.64], R8 ;  /* 0x000000088c007986 */ /* 0x0001e2000c10153c */
[----:B------:R-:W-:-:S03]  /*14360*/  LEA.HI.X.SX32 R15, R15, R141, 0x1, P3 ;  /* 0x0000008d0f0f7211 */ /* 0x000fc600018f0eff */
[----:B------:R0:W-:Y:S01]  /*14370*/  STG.E.U16 desc[UR60][R2.64], R0 ;  /* 0x0000000002007986 */ /* 0x0001e2000c10153c */
[C---:B------:R-:W-:Y:S02]  /*14380*/  IMAD R149, R26.reuse, 0xc, RZ ;  /* 0x0000000c1a957824 */ /* 0x040fe400078e02ff */
[C---:B------:R-:W-:Y:S01]  /*14390*/  IMAD R151, R26.reuse, 0xe, RZ ;  /* 0x0000000e1a977824 */ /* 0x040fe200078e02ff */
[----:B------:R0:W-:Y:S02]  /*143a0*/  STG.E.U16 desc[UR60][R14.64], R9 ;  /* 0x000000090e007986 */ /* 0x0001e4000c10153c */
[----:B0-----:R-:W-:Y:S01]  /*143b0*/  PRMT R8, R9, 0x7632, R8 ;  /* 0x0000763209087816 */ /* 0x001fe20000000008 */
[----:B------:R-:W0:Y:S01]  /*143c0*/  LDC R0, c[0x0][0x278] ;  /* 0x00009e00ff007b82 */ /* 0x000e220000000800 */
[C---:B------:R-:W-:Y:S01]  /*143d0*/  IMAD R3, R26.reuse, 0x5, RZ ;  /* 0x000000051a037824 */ /* 0x040fe200078e02ff */
[----:B------:R-:W-:Y:S02]  /*143e0*/  IADD3 R2, P5, R145, R140, RZ ;  /* 0x0000008c91027210 */ /* 0x000fe40007fbe0ff */
[----:B------:R1:W-:Y:S01]  /*143f0*/  STG.E.U16 desc[UR60][R142.64], R8 ;  /* 0x000000088e007986 */ /* 0x0003e2000c10153c */
[----:B------:R-:W-:Y:S01]  /*14400*/  IMAD R15, R26, 0x7, RZ ;  /* 0x000000071a0f7824 */ /* 0x000fe200078e02ff */
[----:B------:R-:W-:-:S02]  /*14410*/  LEA.HI.X.SX32 R3, R3, R141, 0x1, P5 ;  /* 0x0000008d03037211 */ /* 0x000fc400028f0eff */
[----:B------:R4:W-:Y:S01]  /*14420*/  STG.E.U16 desc[UR60][R24.64], R10 ;  /* 0x0000000a18007986 */ /* 0x0009e2000c10153c */
[-C--:B------:R-:W-:Y:S02]  /*14430*/  IADD3 R14, P5, R151, R140.reuse, RZ ;  /* 0x0000008c970e7210 */ /* 0x080fe40007fbe0ff */
[-C--:B-1----:R-:W-:Y:S01]  /*14440*/  IADD3 R8, P3, R149, R140.reuse, RZ ;  /* 0x0000008c95087210 */ /* 0x082fe20007f7e0ff */
[----:B------:R-:W1:Y:S01]  /*14450*/  LDC R142, c[0x0][0x278] ;  /* 0x00009e00ff8e7b82 */ /* 0x000e620000000800 */
[----:B------:R-:W-:Y:S02]  /*14460*/  SHF.L.U32 R143, R26, 0x3, RZ ;  /* 0x000000031a8f7819 */ /* 0x000fe400000006ff */
[----:B----4-:R-:W-:Y:S02]  /*14470*/  LEA R24, P6, R153, R140, 0x4 ;  /* 0x0000008c99187211 */ /* 0x010fe400078c20ff */
[-C--:B------:R-:W-:Y:S02]  /*14480*/  LEA.HI.X.SX32 R9, R147, R141.reuse, 0x1, P3 ;  /* 0x0000008d93097211 */ /* 0x080fe400018f0eff */
[----:B------:R-:W-:-:S02]  /*14490*/  LEA.HI.X.SX32 R15, R15, R141, 0x1, P5 ;  /* 0x0000008d0f0f7211 */ /* 0x000fc400028f0eff */
[----:B------:R-:W-:Y:S01]  /*144a0*/  PRMT R10, R11, 0x7632, R10 ;  /* 0x000076320b0a7816 */ /* 0x000fe2000000000a */
[----:B------:R4:W-:Y:S01]  /*144b0*/  STG.E.U16 desc[UR60][R2.64], R12 ;  /* 0x0000000c02007986 */ /* 0x0009e2000c10153c */
[----:B------:R-:W-:Y:S01]  /*144c0*/  LEA.HI.X.SX32 R25, R143, R141, 0x1, P6 ;  /* 0x0000008d8f197211 */ /* 0x000fe200030f0eff */
[----:B------:R-:W2:Y:S02]  /*144d0*/  LDC R153, c[0x0][0x278] ;  /* 0x00009e00ff997b82 */ /* 0x000ea40000000800 */
[----:B------:R3:W-:Y:S04]  /*144e0*/  STG.E.U16 desc[UR60][R8.64], R11 ;  /* 0x0000000b08007986 */ /* 0x0007e8000c10153c */
[----:B------:R3:W-:Y:S04]  /*144f0*/  STG.E.U16 desc[UR60][R14.64], R10 ;  /* 0x0000000a0e007986 */ /* 0x0007e8000c10153c */
[----:B------:R1:W-:Y:S01]  /*14500*/  STG.E.U16 desc[UR60][R24.64], R16 ;  /* 0x0000001018007986 */ /* 0x0003e2000c10153c */
[----:B0-----:R-:W-:Y:S01]  /*14510*/  IMAD R147, R0, 0x12, RZ ;  /* 0x0000001200937824 */ /* 0x001fe200078e02ff */
[----:B----4-:R-:W0:Y:S01]  /*14520*/  LDC R12, c[0x0][0x278] ;  /* 0x00009e00ff0c7b82 */ /* 0x010e220000000800 */
[----:B---3--:R-:W-:Y:S01]  /*14530*/  IADD3 R8, P5, R155, R140, RZ ;  /* 0x0000008c9b087210 */ /* 0x008fe20007fbe0ff */
[----:B------:R-:W-:-:S06]  /*14540*/  IMAD R3, R26, 0x9, RZ ;  /* 0x000000091a037824 */ /* 0x000fcc00078e02ff */
[----:B------:R-:W3:Y:S08]  /*14550*/  LDC R14, c[0x0][0x278] ;  /* 0x00009e00ff0e7b82 */ /* 0x000ef00000000800 */
[----:B-1----:R-:W1:Y:S01]  /*14560*/  LDC R25, c[0x0][0x278] ;  /* 0x00009e00ff197b82 */ /* 0x002e620000000800 */
[----:B------:R-:W-:Y:S01]  /*14570*/  IADD3 R2, P3, R147, R140, RZ ;  /* 0x0000008c93027210 */ /* 0x000fe20007f7e0ff */
[----:B------:R-:W-:Y:S01]  /*14580*/  IMAD R11, R26, 0xb, RZ ;  /* 0x0000000b1a0b7824 */ /* 0x000fe200078e02ff */
[----:B------:R-:W-:-:S05]  /*14590*/  LEA.HI.X.SX32 R9, R145, R141, 0x1, P5 ;  /* 0x0000008d91097211 */ /* 0x000fca00028f0eff */
[----:B------:R-:W4:Y:S01]  /*145a0*/  LDC R0, c[0x0][0x278] ;  /* 0x00009e00ff007b82 */ /* 0x000f220000000800 */
[----:B------:R-:W-:Y:S02]  /*145b0*/  IADD3 R10, P6, R159, R140, RZ ;  /* 0x0000008c9f0a7210 */ /* 0x000fe40007fde0ff */
[----:B------:R-:W-:-:S05]  /*145c0*/  LEA.HI.X.SX32 R3, R3, R141, 0x1, P3 ;  /* 0x0000008d03037211 */ /* 0x000fca00018f0eff */
[----:B------:R-:W5:Y:S01]  /*145d0*/  LDC R24, c[0x0][0x278] ;  /* 0x00009e00ff187b82 */ /* 0x000f620000000800 */
[----:B------:R-:W-:Y:S02]  /*145e0*/  PRMT R16, R16, 0x7632, R16 ;  /* 0x0000763210107816 */ /* 0x000fe40000000010 */
[----:B------:R-:W-:-:S05]  /*145f0*/  LEA.HI.X.SX32 R11, R11, R141, 0x1, P6 ;  /* 0x0000008d0b0b7211 */ /* 0x000fca00030f0eff */
[----:B------:R-:W2:Y:S01]  /*14600*/  LDC R145, c[0x0][0x278] ;  /* 0x00009e00ff917b82 */ /* 0x000ea20000000800 */
[----:B------:R-:W-:Y:S01]  /*14610*/  PRMT R143, R17, 0x7632, R143 ;  /* 0x00007632118f7816 */ /* 0x000fe2000000008f */
[----:B------:R0:W-:Y:S01]  /*14620*/  STG.E.U16 desc[UR60][R2.64], R16 ;  /* 0x0000001002007986 */ /* 0x0001e2000c10153c */
[----:B------:R-:W-:-:S03]  /*14630*/  IMAD R15, R26, 0xd, RZ ;  /* 0x0000000d1a0f7824 */ /* 0x000fc600078e02ff */
[----:B------:R3:W-:Y:S01]  /*14640*/  STG.E.U16 desc[UR60][R8.64], R17 ;  /* 0x0000001108007986 */ /* 0x0007e2000c10153c */
[----:B-1----:R-:W-:Y:S01]  /*14650*/  IMAD R25, R25, 0xf, RZ ;  /* 0x0000000f19197824 */ /* 0x002fe200078e02ff */
[----:B------:R-:W-:Y:S01]  /*14660*/  PRMT R146, R18, 0x7632, R146 ;  /* 0x0000763212927816 */ /* 0x000fe20000000092 */
[----:B------:R-:W1:Y:S01]  /*14670*/  LDC R26, c[0x0][0x278] ;  /* 0x00009e00ff1a7b82 */ /* 0x000e620000000800 */
[----:B------:R4:W-:Y:S01]  /*14680*/  STG.E.U16 desc[UR60][R10.64], R143 ;  /* 0x0000008f0a007986 */ /* 0x0009e2000c10153c */
[----:B0-----:R-:W-:-:S06]  /*14690*/  IMAD R3, R142, 0x1e, RZ ;  /* 0x0000001e8e037824 */ /* 0x001fcc00078e02ff */
[----:B------:R-:W0:Y:S01]  /*146a0*/  LDC R2, c[0x0][0x278] ;  /* 0x00009e00ff027b82 */ /* 0x000e220000000800 */
[-C--:B---3--:R-:W-:Y:S02]  /*146b0*/  IADD3 R8, P5, R161, R140.reuse, RZ ;  /* 0x0000008ca1087210 */ /* 0x088fe40007fbe0ff */
[-C--:B----4-:R-:W-:Y:S02]  /*146c0*/  IADD3 R10, P3, R163, R140.reuse, RZ ;  /* 0x0000008ca30a7210 */ /* 0x090fe40007f7e0ff */
[----:B------:R-:W-:Y:S02]  /*146d0*/  LEA.HI.X.SX32 R9, R149, R141, 0x1, P5 ;  /* 0x0000008d95097211 */ /* 0x000fe400028f0eff */
[-C--:B------:R-:W-:Y:S02]  /*146e0*/  IADD3 R16, P5, R165, R140.reuse, RZ ;  /* 0x0000008ca5107210 */ /* 0x080fe40007fbe0ff */
[----:B------:R-:W-:Y:S02]  /*146f0*/  PRMT R148, R19, 0x7632, R148 ;  /* 0x0000763213947816 */ /* 0x000fe40000000094 */
[----:B------:R-:W-:-:S02]  /*14700*/  IADD3 R142, P6, R3, R140, RZ ;  /* 0x0000008c038e7210 */ /* 0x000fc40007fde0ff */
[-C--:B------:R-:W-:Y:S01]  /*14710*/  LEA.HI.X.SX32 R11, R15, R141.reuse, 0x1, P3 ;  /* 0x0000008d0f0b7211 */ /* 0x080fe200018f0eff */
[----:B------:R3:W-:Y:S01]  /*14720*/  STG.E.U16 desc[UR60][R8.64], R18 ;  /* 0x0000001208007986 */ /* 0x0007e2000c10153c */
[-C--:B------:R-:W-:Y:S01]  /*14730*/  LEA.HI.X.SX32 R17, R151, R141.reuse, 0x1, P5 ;  /* 0x0000008d97117211 */ /* 0x080fe200028f0eff */
[----:B------:R-:W-:Y:S01]  /*14740*/  IMAD R15, R14, 0x22, RZ ;  /* 0x000000220e0f7824 */ /* 0x000fe200078e02ff */
[----:B------:R-:W-:Y:S01]  /*14750*/  LEA.HI.X.SX32 R143, R25, R141, 0x1, P6 ;  /* 0x0000008d198f7211 */ /* 0x000fe200030f0eff */
[----:B------:R5:W-:Y:S01]  /*14760*/  STG.E.U16 desc[UR60][R10.64], R146 ;  /* 0x000000920a007986 */ /* 0x000be2000c10153c */
[----:B--2---:R-:W-:Y:S01]  /*14770*/  IMAD R145, R145, 0x11, RZ ;  /* 0x0000001191917824 */ /* 0x004fe200078e02ff */
[----:B------:R-:W2:Y:S02]  /*14780*/  LDC R151, c[0x0][0x278] ;  /* 0x00009e00ff977b82 */ /* 0x000ea40000000800 */
[----:B------:R4:W-:Y:S01]  /*14790*/  STG.E.U16 desc[UR60][R16.64], R19 ;  /* 0x0000001310007986 */ /* 0x0009e2000c10153c */
[----:B---3--:R-:W-:-:S02]  /*147a0*/  SHF.L.U32 R9, R0, 0x4, RZ ;  /* 0x0000000400097819 */ /* 0x008fc400000006ff */
[----:B------:R-:W-:-:S03]  /*147b0*/  LEA R8, P5, R167, R140, 0x5 ;  /* 0x0000008ca7087211 */ /* 0x000fc600078a28ff */
[----:B------:R-:W3:Y:S01]  /*147c0*/  LDC R149, c[0x0][0x278] ;  /* 0x00009e00ff957b82 */ /* 0x000ee20000000800 */
[----:B-----5:R-:W-:Y:S01]  /*147d0*/  IMAD R11, R24, 0x24, RZ ;  /* 0x00000024180b7824 */ /* 0x020fe200078e02ff */
[----:B------:R5:W-:Y:S01]  /*147e0*/  STG.E.U16 desc[UR60][R142.64], R148 ;  /* 0x000000948e007986 */ /* 0x000be2000c10153c */
[-C--:B------:R-:W-:Y:S02]  /*147f0*/  LEA.HI.X.SX32 R9, R9, R141.reuse, 0x1, P5 ;  /* 0x0000008d09097211 */ /* 0x080fe400028f0eff */
[-C--:B----4-:R-:W-:Y:S02]  /*14800*/  IADD3 R16, P3, R15, R140.reuse, RZ ;  /* 0x0000008c0f107210 */ /* 0x090fe40007f7e0ff */
[----:B------:R-:W-:Y:S01]  /*14810*/  IADD3 R18, P5, R11, R140, RZ ;  /* 0x0000008c0b127210 */ /* 0x000fe20007fbe0ff */
[----:B------:R4:W-:Y:S01]  /*14820*/  STG.E.U16 desc[UR60][R8.64], R36 ;  /* 0x0000002408007986 */ /* 0x0009e2000c10153c */
[----:B------:R-:W-:Y:S01]  /*14830*/  LEA.HI.X.SX32 R17, R145, R141, 0x1, P3 ;  /* 0x0000008d91117211 */ /* 0x000fe200018f0eff */
[----:B------:R-:W3:Y:S01]  /*14840*/  LDC R0, c[0x0][0x278] ;  /* 0x00009e00ff007b82 */ /* 0x000ee20000000800 */
[----:B-----5:R-:W-:-:S07]  /*14850*/  IMAD R143, R12, 0x13, RZ ;  /* 0x000000130c8f7824 */ /* 0x020fce00078e02ff */
[----:B------:R-:W5:Y:S01]  /*14860*/  LDC R12, c[0x0][0x278] ;  /* 0x00009e00ff0c7b82 */ /* 0x000f620000000800 */
[----:B------:R-:W-:Y:S02]  /*14870*/  LEA.HI.X.SX32 R19, R147, R141, 0x1, P5 ;  /* 0x0000008d93137211 */ /* 0x000fe400028f0eff */
[----:B----4-:R-:W-:Y:S01]  /*14880*/  PRMT R9, R36, 0x7632, R9 ;  /* 0x0000763224097816 */ /* 0x010fe20000000009 */
[----:B------:R-:W-:-:S04]  /*14890*/  IMAD R25, R144, 0x26, RZ ;  /* 0x0000002690197824 */ /* 0x000fc800078e02ff */
[----:B------:R-:W4:Y:S01]  /*148a0*/  LDC R147, c[0x0][0x278] ;  /* 0x00009e00ff937b82 */ /* 0x000f220000000800 */
[----:B------:R0:W-:Y:S01]  /*148b0*/  STG.E.U16 desc[UR60][R16.64], R9 ;  /* 0x0000000910007986 */ /* 0x0001e2000c10153c */
[----:B------:R-:W-:Y:S02]  /*148c0*/  IADD3 R144, P6, R25, R140, RZ ;  /* 0x0000008c19907210 */ /* 0x000fe40007fde0ff */
[----:B------:R-:W-:Y:S02]  /*148d0*/  PRMT R10, R37, 0x7632, R10 ;  /* 0x00007632250a7816 */ /* 0x000fe4000000000a */
[----:B------:R-:W-:Y:S01]  /*148e0*/  LEA.HI.X.SX32 R145, R143, R141, 0x1, P6 ;  /* 0x0000008d8f917211 */ /* 0x000fe200030f0eff */
[----:B------:R-:W-:Y:S01]  /*148f0*/  IMAD R153, R153, 0x2c, RZ ;  /* 0x0000002c99997824 */ /* 0x000fe200078e02ff */
[----:B------:R-:W3:Y:S01]  /*14900*/  LDC R24, c[0x0][0x278] ;  /* 0x00009e00ff187b82 */ /* 0x000ee20000000800 */
[----:B0-----:R-:W-:-:S07]  /*14910*/  IMAD R17, R2, 0x15, RZ ;  /* 0x0000001502117824 */ /* 0x001fce00078e02ff */
[----:B------:R-:W0:Y:S01]  /*14920*/  LDC R2, c[0x0][0x278] ;  /* 0x00009e00ff027b82 */ /* 0x000e220000000800 */
[----:B-1----:R-:W-:Y:S01]  /*14930*/  IMAD R143, R26, 0x2a, RZ ;  /* 0x0000002a1a8f7824 */ /* 0x002fe200078e02ff */
[-C--:B------:R-:W-:Y:S01]  /*14940*/  IADD3 R8, P3, R157, R140.reuse, RZ ;  /* 0x0000008c9d087210 */ /* 0x080fe20007f7e0ff */
[----:B------:R1:W-:Y:S04]  /*14950*/  STG.E.U16 desc[UR60][R18.64], R37 ;  /* 0x0000002512007986 */ /* 0x0003e8000c10153c */
[----:B------:R2:W-:Y:S01]  /*14960*/  STG.E.U16 desc[UR60][R144.64], R10 ;  /* 0x0000000a90007986 */ /* 0x0005e2000c10153c */
[----:B------:R-:W-:Y:S02]  /*14970*/  LEA.HI.X.SX32 R9, R155, R141, 0x1, P3 ;  /* 0x0000008d9b097211 */ /* 0x000fe400018f0eff */
[----:B------:R-:W-:Y:S01]  /*14980*/  PRMT R14, R38, 0x7632, R14 ;  /* 0x00007632260e7816 */ /* 0x000fe2000000000e */
[----:B------:R-:W0:Y:S01]  /*14990*/  LDC R155, c[0x0][0x278] ;  /* 0x00009e00ff9b7b82 */ /* 0x000e220000000800 */
[----:B------:R-:W-:-:S02]  /*149a0*/  IADD3 R16, P5, R143, R140, RZ ;  /* 0x0000008c8f107210 */ /* 0x000fc40007fbe0ff */
[----:B-1----:R-:W-:-:S05]  /*149b0*/  IADD3 R18, P6, R153, R140, RZ ;  /* 0x0000008c99127210 */ /* 0x002fca0007fde0ff */
[----:B--2---:R-:W1:Y:S01]  /*149c0*/  LDC R10, c[0x0][0x278] ;  /* 0x00009e00ff0a7b82 */ /* 0x004e620000000800 */
[----:B-----5:R-:W-:Y:S01]  /*149d0*/  IMAD R145, R12, 0x2e, RZ ;  /* 0x0000002e0c917824 */ /* 0x020fe200078e02ff */
[-C--:B------:R-:W-:Y:S01]  /*149e0*/  LEA.HI.X.SX32 R17, R17, R141.reuse, 0x1, P5 ;  /* 0x0000008d11117211 */ /* 0x080fe200028f0eff */
[----:B------:R2:W-:Y:S01]  /*149f0*/  STG.E.U16 desc[UR60][R8.64], R38 ;  /* 0x0000002608007986 */ /* 0x0005e2000c10153c */
[----:B------:R-:W-:Y:S01]  /*14a00*/  LEA.HI.X.SX32 R19, R159, R141, 0x1, P6 ;  /* 0x0000008d9f137211 */ /* 0x000fe200030f0eff */
[----:B----4-:R-:W-:-:S03]  /*14a10*/  IMAD R147, R147, 0x30, RZ ;  /* 0x0000003093937824 */ /* 0x010fc600078e02ff */
[----:B------:R-:W4:Y:S01]  /*14a20*/  LDC R159, c[0x0][0x278] ;  /* 0x00009e00ff9f7b82 */ /* 0x000f220000000800 */
[----:B------:R-:W-:Y:S02]  /*14a30*/  IMAD R151, R151, 0x32, RZ ;  /* 0x0000003297977824 */ /* 0x000fe400078e02ff */
[----:B---3--:R-:W-:Y:S02]  /*14a40*/  IMAD R149, R149, 0x34, RZ ;  /* 0x0000003495957824 */ /* 0x008fe400078e02ff */
[----:B--2---:R-:W-:Y:S01]  /*14a50*/  IMAD R9, R0, 0x17, RZ ;  /* 0x0000001700097824 */ /* 0x004fe200078e02ff */
[----:B------:R-:W-:Y:S01]  /*14a60*/  IADD3 R8, P5, R145, R140, RZ ;  /* 0x0000008c91087210 */ /* 0x000fe20007fbe0ff */
[----:B------:R2:W-:Y:S01]  /*14a70*/  STG.E.U16 desc[UR60][R16.64], R14 ;  /* 0x0000000e10007986 */ /* 0x0005e2000c10153c */
[----:B------:R-:W3:Y:S01]  /*14a80*/  LDC R12, c[0x0][0x278] ;  /* 0x00009e00ff0c7b82 */ /* 0x000ee20000000800 */
[----:B------:R-:W-:Y:S02]  /*14a90*/  PRMT R26, R39, 0x7632, R26 ;  /* 0x00007632271a7816 */ /* 0x000fe4000000001a */
[----:B------:R0:W-:Y:S01]  /*14aa0*/  STG.E.U16 desc[UR60][R18.64], R39 ;  /* 0x0000002712007986 */ /* 0x0001e2000c10153c */
[----:B------:R-:W-:-:S02]  /*14ab0*/  LEA.HI.X.SX32 R9, R9, R141, 0x1, P5 ;  /* 0x0000008d09097211 */ /* 0x000fc400028f0eff */
[-C--:B------:R-:W-:Y:S02]  /*14ac0*/  IADD3 R36, P6, R149, R140.reuse, RZ ;  /* 0x0000008c95247210 */ /* 0x080fe40007fde0ff */
[----:B------:R-:W5:Y:S01]  /*14ad0*/  LDC R0, c[0x0][0x278] ;  /* 0x00009e00ff007b82 */ /* 0x000f620000000800 */
[-C--:B--2---:R-:W-:Y:S01]  /*14ae0*/  IADD3 R16, P3, R147, R140.reuse, RZ ;  /* 0x0000008c93107210 */ /* 0x084fe20007f7e0ff */
[----:B0-----:R-:W-:Y:S01]  /*14af0*/  IMAD R19, R2, 0x19, RZ ;  /* 0x0000001902137824 */ /* 0x001fe200078e02ff */
[----:B------:R-:W-:-:S05]  /*14b00*/  IADD3 R18, P5, R151, R140, RZ ;  /* 0x0000008c97127210 */ /* 0x000fca0007fbe0ff */
[----:B------:R-:W0:Y:S01]  /*14b10*/  LDC R2, c[0x0][0x278] ;  /* 0x00009e00ff027b82 */ /* 0x000e220000000800 */
[-C--:B------:R-:W-:Y:S01]  /*14b20*/  LEA.HI.X.SX32 R17, R161, R141.reuse, 0x1, P3 ;  /* 0x0000008da1117211 */ /* 0x080fe200018f0eff */
[----:B------:R2:W-:Y:S01]  /*14b30*/  STG.E.U16 desc[UR60][R8.64], R26 ;  /* 0x0000001a08007986 */ /* 0x0005e2000c10153c */
[-C--:B------:R-:W-:Y:S02]  /*14b40*/  LEA.HI.X.SX32 R19, R19, R141.reuse, 0x1, P5 ;  /* 0x0000008d13137211 */ /* 0x080fe400028f0eff */
[----:B------:R-:W-:-:S03]  /*14b50*/  LEA.HI.X.SX32 R37, R163, R141, 0x1, P6 ;  /* 0x0000008da3257211 */ /* 0x000fc600030f0eff */
[----:B------:R-:W0:Y:S01]  /*14b60*/  LDC R163, c[0x0][0x278] ;  /* 0x00009e00ffa37b82 */ /* 0x000e220000000800 */
[----:B------:R-:W-:Y:S01]  /*14b70*/  STG.E.U16 desc[UR60][R16.64], R20 ;  /* 0x0000001410007986 */ /* 0x000fe2000c10153c */
[----:B--2---:R-:W-:-:S06]  /*14b80*/  PRMT R9, R20, 0x7632, R9 ;  /* 0x0000763214097816 */ /* 0x004fcc0000000009 */
[----:B------:R-:W2:Y:S01]  /*14b90*/  LDC R14, c[0x0][0x278] ;  /* 0x00009e00ff0e7b82 */ /* 0x000ea20000000800 */
[----:B------:R1:W-:Y:S04]  /*14ba0*/  STG.E.U16 desc[UR60][R18.64], R9 ;  /* 0x0000000912007986 */ /* 0x0003e8000c10153c */
[----:B------:R3:W-:Y:S01]  /*14bb0*/  STG.E.U16 desc[UR60][R36.64], R21 ;  /* 0x0000001524007986 */ /* 0x0007e2000c10153c */
[----:B------:R-:W-:Y:S01]  /*14bc0*/  IMAD R155, R155, 0x36, RZ ;  /* 0x000000369b9b7824 */ /* 0x000fe200078e02ff */
[----:B------:R-:W-:Y:S01]  /*14bd0*/  PRMT R38, R21, 0x7632, R38 ;  /* 0x0000763215267816 */ /* 0x000fe20000000026 */
[----:B------:R-:W-:Y:S01]  /*14be0*/  IMAD R161, R24, 0x38, RZ ;  /* 0x0000003818a17824 */ /* 0x000fe200078e02ff */
[----:B------:R-:W2:Y:S01]  /*14bf0*/  LDC R142, c[0x0][0x278] ;  /* 0x00009e00ff8e7b82 */ /* 0x000ea20000000800 */
[----:B-1----:R-:W-:-:S07]  /*14c00*/  IMAD R9, R10, 0x1b, RZ ;  /* 0x0000001b0a097824 */ /* 0x002fce00078e02ff */
[----:B------:R-:W1:Y:S01]  /*14c10*/  LDC R10, c[0x0][0x278] ;  /* 0x00009e00ff0a7b82 */ /* 0x000e620000000800 */
[----:B----4-:R-:W-:-:S07]  /*14c20*/  IMAD R159, R159, 0x3a, RZ ;  /* 0x0000003a9f9f7824 */ /* 0x010fce00078e02ff */
[----:B---3--:R-:W3:Y:S01]  /*14c30*/  LDC R37, c[0x0][0x278] ;  /* 0x00009e00ff257b82 */ /* 0x008ee20000000800 */
[-C--:B------:R-:W-:Y:S01]  /*14c40*/  IADD3 R8, P3, R155, R140.reuse, RZ ;  /* 0x0000008c9b087210 */ /* 0x080fe20007f7e0ff */
[----:B------:R-:W-:Y:S01]  /*14c50*/  IMAD R19, R12, 0x1d, RZ ;  /* 0x0000001d0c137824 */ /* 0x000fe200078e02ff */
[-C--:B------:R-:W-:Y:S02]  /*14c60*/  IADD3 R16, P5, R161, R140.reuse, RZ ;  /* 0x0000008ca1107210 */ /* 0x080fe40007fbe0ff */
[----:B------:R-:W-:-:S03]  /*14c70*/  IADD3 R18, P6, R159, R140, RZ ;  /* 0x0000008c9f127210 */ /* 0x000fc60007fde0ff */
[----:B------:R-:W4:Y:S01]  /*14c80*/  LDC R24, c[0x0][0x278] ;  /* 0x00009e00ff187b82 */ /* 0x000f220000000800 */
[-C--:B------:R-:W-:Y:S01]  /*14c90*/  LEA.HI.X.SX32 R9, R9, R141.reuse, 0x1, P3 ;  /* 0x0000008d09097211 */ /* 0x080fe200018f0eff */
[----:B-----5:R-:W-:Y:S01]  /*14ca0*/  IMAD R21, R0, 0x1f, RZ ;  /* 0x0000001f00157824 */ /* 0x020fe200078e02ff */
[-C--:B------:R-:W-:Y:S01]  /*14cb0*/  LEA.HI.X.SX32 R17, R165, R141.reuse, 0x1, P5 ;  /* 0x0000008da5117211 */ /* 0x080fe200028f0eff */
[----:B0-----:R-:W-:Y:S01]  /*14cc0*/  IMAD R165, R2, 0x3c, RZ ;  /* 0x0000003c02a57824 */ /* 0x001fe200078e02ff */
[----:B------:R-:W-:-:S03]  /*14cd0*/  LEA.HI.X.SX32 R19, R19, R141, 0x1, P6 ;  /* 0x0000008d13137211 */ /* 0x000fc600030f0eff */
[----:B------:R-:W0:Y:S01]  /*14ce0*/  LDC R12, c[0x0][0x278] ;  /* 0x00009e00ff0c7b82 */ /* 0x000e220000000800 */
[----:B------:R-:W-:Y:S01]  /*14cf0*/  PRMT R26, R22, 0x7632, R26 ;  /* 0x00007632161a7816 */ /* 0x000fe2000000001a */
[----:B------:R5:W-:Y:S01]  /*14d00*/  STG.E.U16 desc[UR60][R8.64], R38 ;  /* 0x0000002608007986 */ /* 0x000be2000c10153c */
[----:B------:R-:W-:Y:S01]  /*14d10*/  IMAD R163, R163, 0x3e, RZ ;  /* 0x0000003ea3a37824 */ /* 0x000fe200078e02ff */
[----:B------:R-:W-:-:S04]  /*14d20*/  IADD3 R2, P5, R165, R140, RZ ;  /* 0x0000008ca5027210 */ /* 0x000fc80007fbe0ff */
[----:B------:R-:W4:Y:S01]  /*14d30*/  LDC R0, c[0x0][0x278] ;  /* 0x00009e00ff007b82 */ /* 0x000f220000000800 */
[----:B------:R2:W-:Y:S07]  /*14d40*/  STG.E.U16 desc[UR60][R16.64], R22 ;  /* 0x0000001610007986 */ /* 0x0005ee000c10153c */
[----:B------:R-:W4:Y:S01]  /*14d50*/  LDC R20, c[0x0][0x278] ;  /* 0x00009e00ff147b82 */ /* 0x000f220000000800 */
[----:B------:R1:W-:Y:S01]  /*14d60*/  STG.E.U16 desc[UR60][R18.64], R26 ;  /* 0x0000001a12007986 */ /* 0x0003e2000c10153c */
[----:B-----5:R-:W-:-:S02]  /*14d70*/  IADD3 R8, P3, R163, R140, RZ ;  /* 0x0000008ca3087210 */ /* 0x020fc40007f7e0ff */
[-C--:B------:R-:W-:Y:S02]  /*14d80*/  LEA.HI.X.SX32 R3, R3, R141.reuse, 0x1, P5 ;  /* 0x0000008d03037211 */ /* 0x080fe400028f0eff */
[----:B--2---:R-:W-:Y:S02]  /*14d90*/  SHF.L.U32 R17, R14, 0x5, RZ ;  /* 0x000000050e117819 */ /* 0x004fe400000006ff */
[----:B---3--:R-:W-:Y:S01]  /*14da0*/  LEA R16, P5, R37, R140, 0x6 ;  /* 0x0000008c25107211 */ /* 0x008fe200078a30ff */
[----:B------:R-:W2:Y:S01]  /*14db0*/  LDC R38, c[0x0][0x278] ;  /* 0x00009e00ff267b82 */ /* 0x000ea20000000800 */
[----:B------:R-:W-:Y:S01]  /*14dc0*/  LEA.HI.X.SX32 R9, R21, R141, 0x1, P3 ;  /* 0x0000008d15097211 */ /* 0x000fe200018f0eff */
[----:B-1----:R-:W-:-:S06]  /*14dd0*/  IMAD R19, R10, 0x21, RZ ;  /* 0x000000210a137824 */ /* 0x002fcc00078e02ff */
[----:B------:R-:W1:Y:S01]  /*14de0*/  LDC R26, c[0x0][0x278] ;  /* 0x00009e00ff1a7b82 */ /* 0x000e620000000800 */
[----:B------:R-:W-:Y:S01]  /*14df0*/  IADD3 R18, P6, R169, R140, RZ ;  /* 0x0000008ca9127210 */ /* 0x000fe20007fde0ff */
[----:B------:R3:W-:Y:S01]  /*14e00*/  STG.E.U16 desc[UR60][R2.64], R23 ;  /* 0x0000001702007986 */ /* 0x0007e2000c10153c */
[----:B------:R-:W-:Y:S02]  /*14e10*/  PRMT R14, R23, 0x7632, R14 ;  /* 0x00007632170e7816 */ /* 0x000fe4000000000e */
[----:B------:R-:W-:-:S03]  /*14e20*/  LEA.HI.X.SX32 R17, R17, R141, 0x1, P5 ;  /* 0x0000008d11117211 */ /* 0x000fc600028f0eff */
[----:B------:R-:W5:Y:S01]  /*14e30*/  LDC R39, c[0x0][0x278] ;  /* 0x00009e00ff277b82 */ /* 0x000f620000000800 */
[----:B------:R-:W-:Y:S01]  /*14e40*/  LEA.HI.X.SX32 R19, R19, R141, 0x1, P6 ;  /* 0x0000008d13137211 */ /* 0x000fe200030f0eff */
[----:B------:R4:W-:Y:S01]  /*14e50*/  STG.E.U16 desc[UR60][R8.64], R14 ;  /* 0x0000000e08007986 */ /* 0x0009e2000c10153c */
[----:B---3--:R-:W-:-:S05]  /*14e60*/  PRMT R3, R32, 0x7632, R3 ;  /* 0x0000763220037816 */ /* 0x008fca0000000003 */
[----:B------:R-:W3:Y:S01]  /*14e70*/  LDC R10, c[0x0][0x278] ;  /* 0x00009e00ff0a7b82 */ /* 0x000ee20000000800 */
[----:B------:R4:W-:Y:S01]  /*14e80*/  STG.E.U16 desc[UR60][R16.64], R32 ;  /* 0x0000002010007986 */ /* 0x0009e2000c10153c */
[----:B0-----:R-:W-:-:S03]  /*14e90*/  IMAD R21, R12, 0x23, RZ ;  /* 0x000000230c157824 */ /* 0x001fc600078e02ff */
[----:B------:R0:W-:Y:S03]  /*14ea0*/  STG.E.U16 desc[UR60][R18.64], R3 ;  /* 0x0000000312007986 */ /* 0x0001e6000c10153c */
[----:B------:R-:W3:Y:S01]  /*14eb0*/  LDC R2, c[0x0][0x278] ;  /* 0x00009e00ff027b82 */ /* 0x000ee20000000800 */
[-C--:B----4-:R-:W-:Y:S01]  /*14ec0*/  IADD3 R14, P5, R175, R140.reuse, RZ ;  /* 0x0000008caf0e7210 */ /* 0x090fe20007fbe0ff */
[----:B------:R-:W-:Y:S01]  /*14ed0*/  IMAD R9, R20, 0x48, RZ ;  /* 0x0000004814097824 */ /* 0x000fe200078e02ff */
[-C--:B------:R-:W-:Y:S02]  /*14ee0*/  IADD3 R20, P3, R173, R140.reuse, RZ ;  /* 0x0000008cad147210 */ /* 0x080fe40007f7e0ff */
[----:B------:R-:W-:Y:S01]  /*14ef0*/  LEA.HI.X.SX32 R15, R15, R141, 0x1, P5 ;  /* 0x0000008d0f0f7211 */ /* 0x000fe200028f0eff */
[----:B------:R-:W-:Y:S02]  /*14f00*/  IMAD R17, R0, 0x25, RZ ;  /* 0x0000002500117824 */ /* 0x000fe400078e02ff */
[----:B------:R-:W4:Y:S01]  /*14f10*/  LDC R12, c[0x0][0x278] ;  /* 0x00009e00ff0c7b82 */ /* 0x000f220000000800 */
[----:B0-----:R-:W-:Y:S01]  /*14f20*/  IMAD R3, R24, 0x4a, RZ ;  /* 0x0000004a18037824 */ /* 0x001fe200078e02ff */
[----:B------:R0:W-:Y:S04]  /*14f30*/  STG.E.U16 desc[UR60][R14.64], R33 ;  /* 0x000000210e007986 */ /* 0x0001e8000c10153c */
[----:B------:R-:W-:-:S02]  /*14f40*/  IADD3 R36, P6, R3, R140, RZ ;  /* 0x0000008c03247210 */ /* 0x000fc40007fde0ff */
[----:B------:R-:W4:Y:S01]  /*14f50*/  LDC R0, c[0x0][0x278] ;  /* 0x00009e00ff007b82 */ /* 0x000f220000000800 */
[-C--:B------:R-:W-:Y:S02]  /*14f60*/  IADD3 R22, P5, R9, R140.reuse, RZ ;  /* 0x0000008c09167210 */ /* 0x080fe40007fbe0ff */
[-C--:B------:R-:W-:Y:S01]  /*14f70*/  LEA.HI.X.SX32 R37, R17, R141.reuse, 0x1, P6 ;  /* 0x0000008d11257211 */ /* 0x080fe200030f0eff */
[----:B-1----:R-:W-:Y:S01]  /*14f80*/  IMAD R17, R26, 0x4c, RZ ;  /* 0x0000004c1a117824 */ /* 0x002fe200078e02ff */
[-C--:B------:R-:W-:Y:S02]  /*14f90*/  LEA.HI.X.SX32 R21, R21, R141.reuse, 0x1, P3 ;  /* 0x0000008d15157211 */ /* 0x080fe400018f0eff */
[----:B0-----:R-:W-:Y:S01]  /*14fa0*/  PRMT R15, R33, 0x7632, R15 ;  /* 0x00007632210f7816 */ /* 0x001fe2000000000f */
[----:B------:R-:W0:Y:S01]  /*14fb0*/  LDC R8, c[0x0][0x278] ;  /* 0x00009e00ff087b82 */ /* 0x000e220000000800 */
[----:B------:R-:W-:Y:S01]  /*14fc0*/  LEA.HI.X.SX32 R23, R11, R141, 0x1, P5 ;  /* 0x0000008d0b177211 */ /* 0x000fe200028f0eff */
[----:B--2---:R-:W-:Y:S01]  /*14fd0*/  IMAD R19, R38, 0x4e, RZ ;  /* 0x0000004e26137824 */ /* 0x004fe200078e02ff */
[----:B------:R-:W-:Y:S01]  /*14fe0*/  IADD3 R24, P5, R17, R140, RZ ;  /* 0x0000008c11187210 */ /* 0x000fe20007fbe0ff */
[----:B------:R1:W-:Y:S01]  /*14ff0*/  STG.E.U16 desc[UR60][R20.64], R15 ;  /* 0x0000000f14007986 */ /* 0x0003e2000c10153c */
[----:B-----5:R-:W-:-:S03]  /*15000*/  IMAD R11, R39, 0x50, RZ ;  /* 0x00000050270b7824 */ /* 0x020fc600078e02ff */
[----:B------:R-:W2:Y:S01]  /*15010*/  LDC R14, c[0x0][0x278] ;  /* 0x00009e00ff0e7b82 */ /* 0x000ea20000000800 */
[----:B---3--:R-:W-:Y:S01]  /*15020*/  IMAD R33, R10, 0x27, RZ ;  /* 0x000000270a217824 */ /* 0x008fe200078e02ff */
[-C--:B------:R-:W-:Y:S02]  /*15030*/  LEA.HI.X.SX32 R25, R25, R141.reuse, 0x1, P5 ;  /* 0x0000008d19197211 */ /* 0x080fe400028f0eff */
[-C--:B------:R-:W-:Y:S01]  /*15040*/  IADD3 R32, P3, R19, R140.reuse, RZ ;  /* 0x0000008c13207210 */ /* 0x080fe20007f7e0ff */
[----:B-1----:R-:W-:Y:S01]  /*15050*/  IMAD R15, R142, 0x52, RZ ;  /* 0x000000528e0f7824 */ /* 0x002fe200078e02ff */
[-C--:B------:R-:W-:Y:S01]  /*15060*/  IADD3 R38, P5, R11, R140.reuse, RZ ;  /* 0x0000008c0b267210 */ /* 0x080fe20007fbe0ff */
[----:B------:R-:W-:Y:S01]  /*15070*/  IMAD R21, R2, 0x29, RZ ;  /* 0x0000002902157824 */ /* 0x000fe200078e02ff */
[----:B------:R-:W-:Y:S01]  /*15080*/  PRMT R18, R34, 0x7632, R18 ;  /* 0x0000763222127816 */ /* 0x000fe20000000012 */
[----:B------:R-:W1:Y:S01]  /*15090*/  LDC R10, c[0x0][0x278] ;  /* 0x00009e00ff0a7b82 */ /* 0x000e620000000800 */
[----:B------:R-:W-:Y:S01]  /*150a0*/  IADD3 R156, P6, R15, R140, RZ ;  /* 0x0000008c0f9c7210 */ /* 0x000fe20007fde0ff */
[----:B------:R-:W-:Y:S01]  /*150b0*/  STG.E.U16 desc[UR60][R22.64], R34 ;  /* 0x0000002216007986 */ /* 0x000fe2000c10153c */
[----:B------:R-:W-:-:S02]  /*150c0*/  LEA.HI.X.SX32 R33, R33, R141, 0x1, P3 ;  /* 0x0000008d21217211 */ /* 0x000fc400018f0eff */
[----:B------:R-:W-:Y:S02]  /*150d0*/  PRMT R20, R35, 0x7632, R20 ;  /* 0x0000763223147816 */ /* 0x000fe40000000014 */
[-C--:B------:R-:W-:Y:S01]  /*150e0*/  LEA.HI.X.SX32 R39, R157, R141.reuse, 0x1, P5 ;  /* 0x0000008d9d277211 */ /* 0x080fe200028f0eff */
[----:B------:R3:W-:Y:S01]  /*150f0*/  STG.E.U16 desc[UR60][R36.64], R18 ;  /* 0x0000001224007986 */ /* 0x0007e2000c10153c */
[----:B------:R-:W-:Y:S01]  /*15100*/  LEA.HI.X.SX32 R157, R21, R141, 0x1, P6 ;  /* 0x0000008d159d7211 */ /* 0x000fe200030f0eff */
[----:B------:R-:W5:Y:S01]  /*15110*/  LDC R2, c[0x0][0x278] ;  /* 0x00009e00ff027b82 */ /* 0x000f620000000800 */
[----:B----4-:R-:W-:Y:S01]  /*15120*/  IMAD R21, R12, 0x56, RZ ;  /* 0x000000560c157824 */ /* 0x010fe200078e02ff */
[----:B------:R-:W-:Y:S06]  /*15130*/  STG.E.U16 desc[UR60][R24.64], R35 ;  /* 0x0000002318007986 */ /* 0x000fec000c10153c */
[----:B------:R-:W4:Y:S01]  /*15140*/  LDC R16, c[0x0][0x278] ;  /* 0x00009e00ff107b82 */ /* 0x000f220000000800 */
[----:B------:R0:W-:Y:S07]  /*15150*/  STG.E.U16 desc[UR60][R32.64], R20 ;  /* 0x0000001420007986 */ /* 0x0001ee000c10153c */
[----:B---3--:R-:W3:Y:S01]  /*15160*/  LDC R18, c[0x0][0x278] ;  /* 0x00009e00ff127b82 */ /* 0x008ee20000000800 */
[----:B0-----:R-:W-:-:S07]  /*15170*/  IMAD R33, R0, 0x2b, RZ ;  /* 0x0000002b00217824 */ /* 0x001fce00078e02ff */
[----:B------:R-:W0:Y:S01]  /*15180*/  LDC R12, c[0x0][0x278] ;  /* 0x00009e00ff0c7b82 */ /* 0x000e220000000800 */
[----:B------:R-:W-:Y:S01]  /*15190*/  IMAD R37, R8, 0x54, RZ ;  /* 0x0000005408257824 */ /* 0x000fe200078e02ff */
[----:B------:R-:W-:Y:S01]  /*151a0*/  PRMT R22, R40, 0x7632, R22 ;  /* 0x0000763228167816 */ /* 0x000fe20000000016 */
[----:B--2---:R-:W-:-:S05]  /*151b0*/  IMAD R23, R14, 0x58, RZ ;  /* 0x000000580e177824 */ /* 0x004fca00078e02ff */
[----:B------:R-:W2:Y:S01]  /*151c0*/  LDC R0, c[0x0][0x278] ;  /* 0x00009e00ff007b82 */ /* 0x000ea20000000800 */
[-C--:B------:R-:W-:Y:S01]  /*151d0*/  IADD3 R24, P3, R37, R140.reuse, RZ ;  /* 0x0000008c25187210 */ /* 0x080fe20007f7e0ff */
[----:B------:R1:W-:Y:S01]  /*151e0*/  STG.E.U16 desc[UR60][R38.64], R40 ;  /* 0x0000002826007986 */ /* 0x0003e2000c10153c */
[----:B------:R-:W-:-:S05]  /*151f0*/  IADD3 R32, P5, R21, R140, RZ ;  /* 0x0000008c15207210 */ /* 0x000fca0007fbe0ff */
[----:B------:R-:W2:Y:S01]  /*15200*/  LDC R14, c[0x0][0x278] ;  /* 0x00009e00ff0e7b82 */ /* 0x000ea20000000800 */
[----:B------:R5:W-:Y:S01]  /*15210*/  STG.E.U16 desc[UR60][R156.64], R22 ;  /* 0x000000169c007986 */ /* 0x000be2000c10153c */
[-C--:B------:R-:W-:Y:S02]  /*15220*/  LEA.HI.X.SX32 R25, R143, R141.reuse, 0x1, P3 ;  /* 0x0000008d8f197211 */ /* 0x080fe400018f0eff */
[-C--:B------:R-:W-:Y:S02]  /*15230*/  IADD3 R34, P6, R23, R140.reuse, RZ ;  /* 0x0000008c17227210 */ /* 0x080fe40007fde0ff */
[-C--:B------:R-:W-:Y:S01]  /*15240*/  LEA.HI.X.SX32 R33, R33, R141.reuse, 0x1, P5 ;  /* 0x0000008d21217211 */ /* 0x080fe200028f0eff */
[----:B-1----:R-:W-:Y:S01]  /*15250*/  IMAD R39, R10, 0x5a, RZ ;  /* 0x0000005a0a277824 */ /* 0x002fe200078e02ff */
[----:B------:R-:W-:Y:S01]  /*15260*/  PRMT R26, R41, 0x7632, R26 ;  /* 0x00007632291a7816 */ /* 0x000fe2000000001a */
[----:B------:R-:W1:Y:S01]  /*15270*/  LDC R20, c[0x0][0x278] ;  /* 0x00009e00ff147b82 */ /* 0x000e620000000800 */
[----:B------:R-:W-:Y:S01]  /*15280*/  LEA.HI.X.SX32 R35, R153, R141, 0x1, P6 ;  /* 0x0000008d99237211 */ /* 0x000fe200030f0eff */
[----:B------:R3:W-:Y:S06]  /*15290*/  STG.E.U16 desc[UR60][R24.64], R41 ;  /* 0x0000002918007986 */ /* 0x0007ec000c10153c */
[----:B-----5:R-:W5:Y:S01]  /*152a0*/  LDC R22, c[0x0][0x278] ;  /* 0x00009e00ff167b82 */ /* 0x020f620000000800 */
[----:B------:R0:W-:Y:S01]  /*152b0*/  STG.E.U16 desc[UR60][R32.64], R26 ;  /* 0x0000001a20007986 */ /* 0x0001e2000c10153c */
[----:B----4-:R-:W-:Y:S01]  /*152c0*/  IMAD R143, R16, 0x5c, RZ ;  /* 0x0000005c108f7824 */ /* 0x010fe200078e02ff */
[----:B------:R-:W-:-:S05]  /*152d0*/  IADD3 R40, P5, R39, R140, RZ ;  /* 0x0000008c27287210 */ /* 0x000fca0007fbe0ff */
[----:B------:R-:W4:Y:S01]  /*152e0*/  LDC R10, c[0x0][0x278] ;  /* 0x00009e00ff0a7b82 */ /* 0x000f220000000800 */
[----:B---3--:R-:W-:Y:S02]  /*152f0*/  IMAD R41, R2, 0x2d, RZ ;  /* 0x0000002d02297824 */ /* 0x008fe400078e02ff */
[----:B0-----:R-:W-:Y:S02]  /*15300*/  IMAD R25, R12, 0x60, RZ ;  /* 0x000000600c197824 */ /* 0x001fe400078e02ff */
[----:B------:R-:W-:-:S03]  /*15310*/  IMAD R33, R18, 0x5e, RZ ;  /* 0x0000005e12217824 */ /* 0x000fc600078e02ff */
[----:B------:R-:W0:Y:S01]  /*15320*/  LDC R8, c[0x0][0x278] ;  /* 0x00009e00ff087b82 */ /* 0x000e220000000800 */
[----:B------:R2:W-:Y:S01]  /*15330*/  STG.E.U16 desc[UR60][R34.64], R42 ;  /* 0x0000002a22007986 */ /* 0x0005e2000c10153c */
[----:B------:R-:W-:Y:S02]  /*15340*/  IADD3 R152, P3, R143, R140, RZ ;  /* 0x0000008c8f987210 */ /* 0x000fe40007f7e0ff */
[----:B------:R-:W-:-:S04]  /*15350*/  LEA.HI.X.SX32 R41, R41, R141, 0x1, P5 ;  /* 0x0000008d29297211 */ /* 0x000fc800028f0eff */
[----:B------:R-:W3:Y:S01]  /*15360*/  LDC R12, c[0x0][0x278] ;  /* 0x00009e00ff0c7b82 */ /* 0x000ee20000000800 */
[-C--:B------:R-:W-:Y:S02]  /*15370*/  IADD3 R156, P5, R33, R140.reuse, RZ ;  /* 0x0000008c219c7210 */ /* 0x080fe40007fbe0ff */
[----:B------:R-:W-:Y:S01]  /*15380*/  IADD3 R166, P6, R25, R140, RZ ;  /* 0x0000008c19a67210 */ /* 0x000fe20007fde0ff */
[----:B--2---:R-:W-:Y:S01]  /*15390*/  IMAD R35, R0, 0x2f, RZ ;  /* 0x0000002f00237824 */ /* 0x004fe200078e02ff */
[----:B------:R-:W-:Y:S02]  /*153a0*/  PRMT R36, R42, 0x7632, R36 ;  /* 0x000076322a247816 */ /* 0x000fe40000000024 */
[-C--:B------:R-:W-:Y:S01]  /*153b0*/  LEA.HI.X.SX32 R153, R145, R141.reuse, 0x1, P3 ;  /* 0x0000008d91997211 */ /* 0x080fe200018f0eff */
[----:B------:R-:W2:Y:S01]  /*153c0*/  LDC R16, c[0x0][0x278] ;  /* 0x00009e00ff107b82 */ /* 0x000ea20000000800 */
[----:B------:R-:W-:Y:S02]  /*153d0*/  LEA.HI.X.SX32 R157, R35, R141, 0x1, P5 ;  /* 0x0000008d239d7211 */ /* 0x000fe400028f0eff */
[----:B------:R-:W-:-:S02]  /*153e0*/  PRMT R2, R43, 0x7632, R2 ;  /* 0x000076322b027816 */ /* 0x000fc40000000002 */
[----:B------:R-:W-:Y:S01]  /*153f0*/  LEA.HI.X.SX32 R167, R147, R141, 0x1, P6 ;  /* 0x0000008d93a77211 */ /* 0x000fe200030f0eff */
[----:B------:R-:W-:Y:S01]  /*15400*/  IMAD R147, R14, 0x62, RZ ;  /* 0x000000620e937824 */ /* 0x000fe200078e02ff */
[----:B------:R-:W-:Y:S01]  /*15410*/  STG.E.U16 desc[UR60][R40.64], R36 ;  /* 0x0000002428007986 */ /* 0x000fe2000c10153c */
[----:B------:R-:W2:Y:S03]  /*15420*/  LDC R14, c[0x0][0x278] ;  /* 0x00009e00ff0e7b82 */ /* 0x000ea60000000800 */
[----:B------:R4:W-:Y:S01]  /*15430*/  STG.E.U16 desc[UR60][R152.64], R43 ;  /* 0x0000002b98007986 */ /* 0x0009e2000c10153c */
[----:B-----5:R-:W-:-:S04]  /*15440*/  IMAD R35, R22, 0x66, RZ ;  /* 0x0000006616237824 */ /* 0x020fc800078e02ff */
[----:B------:R-:W5:Y:S01]  /*15450*/  LDC R18, c[0x0][0x278] ;  /* 0x00009e00ff127b82 */ /* 0x000f620000000800 */
[----:B------:R0:W-:Y:S01]  /*15460*/  STG.E.U16 desc[UR60][R156.64], R2 ;  /* 0x000000029c007986 */ /* 0x0001e2000c10153c */
[----:B-1----:R-:W-:-:S06]  /*15470*/  IMAD R145, R20, 0x64, RZ ;  /* 0x0000006414917824 */ /* 0x002fcc00078e02ff */
[----:B------:R-:W1:Y:S01]  /*15480*/  LDC R0, c[0x0][0x278] ;  /* 0x00009e00ff007b82 */ /* 0x000e620000000800 */
[----:B----4-:R-:W-:-:S07]  /*15490*/  IMAD R153, R10, 0x33, RZ ;  /* 0x000000330a997824 */ /* 0x010fce00078e02ff */
[----:B0-----:R-:W0:Y:S01]  /*154a0*/  LDC R2, c[0x0][0x278] ;  /* 0x00009e00ff027b82 */ /* 0x001e220000000800 */
[-C--:B------:R-:W-:Y:S01]  /*154b0*/  IADD3 R156, P6, R35, R140.reuse, RZ ;  /* 0x0000008c239c7210 */ /* 0x080fe20007fde0ff */
[----:B------:R-:W-:Y:S01]  /*154c0*/  IMAD R41, R8, 0x31, RZ ;  /* 0x0000003108297824 */ /* 0x000fe200078e02ff */
[----:B------:R-:W-:-:S05]  /*154d0*/  IADD3 R40, P3, R147, R140, RZ ;  /* 0x0000008c93287210 */ /* 0x000fca0007f7e0ff */
[----:B------:R-:W4:Y:S01]  /*154e0*/  LDC R10, c[0x0][0x278] ;  /* 0x00009e00ff0a7b82 */ /* 0x000f220000000800 */
[----:B------:R-:W-:Y:S02]  /*154f0*/  IADD3 R42, P5, R145, R140, RZ ;  /* 0x0000008c912a7210 */ /* 0x000fe40007fbe0ff */
[----:B------:R-:W-:Y:S01]  /*15500*/  LEA.HI.X.SX32 R157, R153, R141, 0x1, P6 ;  /* 0x0000008d999d7211 */ /* 0x000fe200030f0eff */
[----:B---3--:R-:W-:-:S04]  /*15510*/  IMAD R153, R12, 0x68, RZ ;  /* 0x000000680c997824 */ /* 0x008fc800078e02ff */
[----:B------:R-:W3:Y:S01]  /*15520*/  LDC R20, c[0x0][0x278] ;  /* 0x00009e00ff147b82 */ /* 0x000ee20000000800 */
[----:B------:R2:W-:Y:S01]  /*15530*/  STG.E.U16 desc[UR60][R166.64], R44 ;  /* 0x0000002ca6007986 */ /* 0x0005e2000c10153c */
[-C--:B------:R-:W-:Y:S02]  /*15540*/  LEA.HI.X.SX32 R41, R41, R141.reuse, 0x1, P3 ;  /* 0x0000008d29297211 */ /* 0x080fe400018f0eff */
[----:B------:R-:W-:-:S04]  /*15550*/  LEA.HI.X.SX32 R43, R151, R141, 0x1, P5 ;  /* 0x0000008d972b7211 */ /* 0x000fc800028f0eff */
[----:B------:R-:W3:Y:S01]  /*15560*/  LDC R12, c[0x0][0x278] ;  /* 0x00009e00ff0c7b82 */ /* 0x000ee20000000800 */
[----:B--2---:R-:W-:-:S07]  /*15570*/  PRMT R44, R44, 0x7632, R44 ;  /* 0x000076322c2c7816 */ /* 0x004fce000000002c */
[----:B------:R-:W2:Y:S01]  /*15580*/  LDC R8, c[0x0][0x278] ;  /* 0x00009e00ff087b82 */ /* 0x000ea20000000800 */
[----:B------:R-:W-:Y:S01]  /*15590*/  PRMT R24, R45, 0x7632, R24 ;  /* 0x000076322d187816 */ /* 0x000fe20000000018 */
[----:B------:R5:W-:Y:S01]  /*155a0*/  STG.E.U16 desc[UR60][R40.64], R44 ;  /* 0x0000002c28007986 */ /* 0x000be2000c10153c */
[----:B------:R-:W-:-:S03]  /*155b0*/  IMAD R151, R16, 0x6a, RZ ;  /* 0x0000006a10977824 */ /* 0x000fc600078e02ff */
[----:B------:R0:W-:Y:S02]  /*155c0*/  STG.E.U16 desc[UR60][R42.64], R45 ;  /* 0x0000002d2a007986 */ /* 0x0001e4000c10153c */
[----:B------:R-:W2:Y:S01]  /*155d0*/  LDC R22, c[0x0][0x278] ;  /* 0x00009e00ff167b82 */ /* 0x000ea20000000800 */
[----:B-1----:R-:W-:Y:S01]  /*155e0*/  IMAD R167, R0, 0x35, RZ ;  /* 0x0000003500a77824 */ /* 0x002fe200078e02ff */
[----:B------:R1:W-:Y:S01]  /*155f0*/  STG.E.U16 desc[UR60][R156.64], R24 ;  /* 0x000000189c007986 */ /* 0x0003e2000c10153c */
[-C--:B-----5:R-:W-:Y:S01]  /*15600*/  IADD3 R44, P5, R153, R140.reuse, RZ ;  /* 0x0000008c992c7210 */ /* 0x0a0fe20007fbe0ff */
[----:B------:R-:W-:Y:S01]  /*15610*/  IMAD R41, R18, 0x6c, RZ ;  /* 0x0000006c12297824 */ /* 0x000fe200078e02ff */
[----:B------:R-:W-:-:S03]  /*15620*/  IADD3 R148, P3, R151, R140, RZ ;  /* 0x0000008c97947210 */ /* 0x000fc60007f7e0ff */
[----:B------:R-:W5:Y:S01]  /*15630*/  LDC R0, c[0x0][0x278] ;  /* 0x00009e00ff007b82 */ /* 0x000f620000000800 */
[----:B0-----:R-:W-:Y:S01]  /*15640*/  IMAD R43, R14, 0x6e, RZ ;  /* 0x0000006e0e2b7824 */ /* 0x001fe200078e02ff */
[----:B------:R-:W-:Y:S01]  /*15650*/  LEA.HI.X.SX32 R45, R149, R141, 0x1, P5 ;  /* 0x0000008d952d7211 */ /* 0x000fe200028f0eff */
[----:B-1----:R-:W-:-:S03]  /*15660*/  IMAD R157, R2, 0x37, RZ ;  /* 0x00000037029d7824 */ /* 0x002fc600078e02ff */
[-C--:B------:R-:W-:Y:S02]  /*15670*/  IADD3 R170, P6, R43, R140.reuse, RZ ;  /* 0x0000008c2baa7210 */ /* 0x080fe40007fde0ff */
[-C--:B------:R-:W-:Y:S01]  /*15680*/  IADD3 R166, P5, R41, R140.reuse, RZ ;  /* 0x0000008c29a67210 */ /* 0x080fe20007fbe0ff */
[----:B------:R-:W0:Y:S01]  /*15690*/  LDC R14, c[0x0][0x278] ;  /* 0x00009e00ff0e7b82 */ /* 0x000e220000000800 */
[-C--:B------:R-:W-:Y:S02]  /*156a0*/  LEA.HI.X.SX32 R149, R167, R141.reuse, 0x1, P3 ;  /* 0x0000008da7957211 */ /* 0x080fe400018f0eff */
[-C--:B------:R-:W-:Y:S01]  /*156b0*/  LEA.HI.X.SX32 R171, R157, R141.reuse, 0x1, P6 ;  /* 0x0000008d9dab7211 */ /* 0x080fe200030f0eff */
[----:B----4-:R-:W-:Y:S01]  /*156c0*/  IMAD R157, R10, 0x70, RZ ;  /* 0x000000700a9d7824 */ /* 0x010fe200078e02ff */
[----:B------:R-:W-:Y:S02]  /*156d0*/  PRMT R16, R46, 0x7632, R16 ;  /* 0x000076322e107816 */ /* 0x000fe40000000010 */
[----:B------:R-:W-:Y:S01]  /*156e0*/  LEA.HI.X.SX32 R167, R155, R141, 0x1, P5 ;  /* 0x0000008d9ba77211 */ /* 0x000fe200028f0eff */
[----:B------:R-:W1:Y:S01]  /*156f0*/  LDC R2, c[0x0][0x278] ;  /* 0x00009e00ff027b82 */ /* 0x000e620000000800 */
[----:B---3--:R-:W-:Y:S01]  /*15700*/  IMAD R155, R20, 0x72, RZ ;  /* 0x00000072149b7824 */ /* 0x008fe200078e02ff */
[----:B------:R-:W-:Y:S01]  /*15710*/  PRMT R18, R47, 0x7632, R18 ;  /* 0x000076322f127816 */ /* 0x000fe20000000012 */
[----:B------:R3:W-:Y:S03]  /*15720*/  STG.E.U16 desc[UR60][R44.64], R46 ;  /* 0x0000002e2c007986 */ /* 0x0007e6000c10153c */
[-C--:B------:R-:W-:Y:S01]  /*15730*/  IADD3 R160, P5, R155, R140.reuse, RZ ;  /* 0x0000008c9ba07210 */ /* 0x080fe20007fbe0ff */
[----:B------:R4:W-:Y:S01]  /*15740*/  STG.E.U16 desc[UR60][R148.64], R16 ;  /* 0x0000001094007986 */ /* 0x0009e2000c10153c */
[----:B------:R-:W5:Y:S03]  /*15750*/  LDC R10, c[0x0][0x228] ;  /* 0x00008a00ff0a7b82 */ /* 0x000f660000000800 */
[----:B------:R2:W-:Y:S01]  /*15760*/  STG.E.U16 desc[UR60][R166.64], R47 ;  /* 0x0000002fa6007986 */ /* 0x0005e2000c10153c */
[----:B---3--:R-:W-:-:S03]  /*15770*/  IADD3 R46, P6, R157, R140, RZ ;  /* 0x0000008c9d2e7210 */ /* 0x008fc60007fde0ff */
[----:B------:R3:W-:Y:S01]  /*15780*/  STG.E.U16 desc[UR60][R170.64], R18 ;  /* 0x00000012aa007986 */ /* 0x0007e2000c10153c */
[----:B----4-:R-:W-:Y:S01]  /*15790*/  IMAD R149, R12, 0x76, RZ ;  /* 0x000000760c957824 */ /* 0x010fe200078e02ff */
[----:B------:R-:W4:Y:S01]  /*157a0*/  LDC R16, c[0x0][0x278] ;  /* 0x00009e00ff107b82 */ /* 0x000f220000000800 */
[-C--:B--2---:R-:W-:Y:S02]  /*157b0*/  LEA.HI.X.SX32 R47, R161, R141.reuse, 0x1, P6 ;  /* 0x0000008da12f7211 */ /* 0x084fe400030f0eff */
[----:B------:R-:W-:-:S05]  /*157c0*/  LEA.HI.X.SX32 R161, R177, R141, 0x1, P5 ;  /* 0x0000008db1a17211 */ /* 0x000fca00028f0eff */
[----:B------:R-:W2:Y:S01]  /*157d0*/  LDC R12, c[0x0][0x278] ;  /* 0x00009e00ff0c7b82 */ /* 0x000ea20000000800 */
[----:B---3--:R-:W-:Y:S01]  /*157e0*/  IMAD R171, R8, 0x3b, RZ ;  /* 0x0000003b08ab7824 */ /* 0x008fe200078e02ff */
[----:B------:R-:W-:Y:S01]  /*157f0*/  PRMT R8, R48, 0x7632, R8 ;  /* 0x0000763230087816 */ /* 0x000fe20000000008 */
[----:B------:R-:W-:Y:S01]  /*15800*/  IMAD R45, R22, 0x74, RZ ;  /* 0x00000074162d7824 */ /* 0x000fe200078e02ff */
[----:B------:R0:W-:Y:S04]  /*15810*/  STG.E.U16 desc[UR60][R46.64], R48 ;  /* 0x000000302e007986 */ /* 0x0001e8000c10153c */
[----:B------:R3:W-:Y:S01]  /*15820*/  STG.E.U16 desc[UR60][R160.64], R8 ;  /* 0x00000008a0007986 */ /* 0x0007e2000c10153c */
[----:B------:R-:W4:Y:S01]  /*15830*/  LDC R177, c[0x0][0x278] ;  /* 0x00009e00ffb17b82 */ /* 0x000f220000000800 */
[----:B------:R-:W-:-:S02]  /*15840*/  IADD3 R166, P3, R45, R140, RZ ;  /* 0x0000008c2da67210 */ /* 0x000fc40007f7e0ff */
[----:B------:R-:W-:Y:S02]  /*15850*/  IADD3 R170, P6, R149, R140, RZ ;  /* 0x0000008c95aa7210 */ /* 0x000fe40007fde0ff */
[----:B------:R-:W-:Y:S02]  /*15860*/  PRMT R18, R49, 0x7632, R18 ;  /* 0x0000763231127816 */ /* 0x000fe40000000012 */
[----:B------:R-:W-:Y:S01]  /*15870*/  PRMT R20, R50, 0x7632, R20 ;  /* 0x0000763232147816 */ /* 0x000fe20000000014 */
[----:B------:R-:W4:Y:S01]  /*15880*/  LDC R22, c[0x0][0x278] ;  /* 0x00009e00ff167b82 */ /* 0x000f220000000800 */
[----:B0-----:R-:W-:-:S07]  /*15890*/  IMAD R47, R14, 0x7a, RZ ;  /* 0x0000007a0e2f7824 */ /* 0x001fce00078e02ff */
[----:B---3--:R-:W0:Y:S01]  /*158a0*/  LDC R8, c[0x0][0x278] ;  /* 0x00009e00ff087b82 */ /* 0x008e220000000800 */
[-C--:B------:R-:W-:Y:S01]  /*158b0*/  LEA.HI.X.SX32 R167, R159, R141.reuse, 0x1, P3 ;  /* 0x0000008d9fa77211 */ /* 0x080fe200018f0eff */
[----:B-1----:R-:W-:Y:S01]  /*158c0*/  IMAD R159, R2, 0x78, RZ ;  /* 0x00000078029f7824 */ /* 0x002fe200078e02ff */
[----:B------:R-:W-:-:S05]  /*158d0*/  LEA.HI.X.SX32 R171, R171, R141, 0x1, P6 ;  /* 0x0000008dabab7211 */ /* 0x000fca00030f0eff */
[----:B------:R-:W1:Y:S01]  /*158e0*/  LDC R14, c[0x0][0x278] ;  /* 0x00009e00ff0e7b82 */ /* 0x000e620000000800 */
[----:B------:R5:W-:Y:S01]  /*158f0*/  STG.E.U16 desc[UR60][R166.64], R49 ;  /* 0x00000031a6007986 */ /* 0x000be2000c10153c */
[----:B------:R-:W-:-:S06]  /*15900*/  IADD3 R164, P3, R159, R140, RZ ;  /* 0x0000008c9fa47210 */ /* 0x000fcc0007f7e0ff */
[----:B------:R-:W3:Y:S01]  /*15910*/  LDC R2, c[0x0][0x278] ;  /* 0x00009e00ff027b82 */ /* 0x000ee20000000800 */
[----:B------:R4:W-:Y:S01]  /*15920*/  STG.E.U16 desc[UR60][R170.64], R18 ;  /* 0x00000012aa007986 */ /* 0x0009e2000c10153c */
[----:B--2---:R-:W-:Y:S02]  /*15930*/  IMAD R161, R12, 0x7c, RZ ;  /* 0x0000007c0ca17824 */ /* 0x004fe400078e02ff */
[----:B-----5:R-:W-:Y:S01]  /*15940*/  IMAD R49, R0, 0x3d, RZ ;  /* 0x0000003d00317824 */ /* 0x020fe200078e02ff */
[----:B------:R-:W-:Y:S02]  /*15950*/  IADD3 R166, P5, R47, R140, RZ ;  /* 0x0000008c2fa67210 */ /* 0x000fe40007fbe0ff */
[----:B------:R-:W-:Y:S01]  /*15960*/  SHF.L.U32 R0, R178, 0x1, RZ ;  /* 0x00000001b2007819 */ /* 0x000fe200000006ff */
[----:B------:R-:W2:Y:S01]  /*15970*/  LDC R12, c[0x0][0x278] ;  /* 0x00009e00ff0c7b82 */ /* 0x000ea20000000800 */
[-C--:B------:R-:W-:Y:S02]  /*15980*/  LEA.HI.X.SX32 R165, R165, R141.reuse, 0x1, P3 ;  /* 0x0000008da5a57211 */ /* 0x080fe400018f0eff */
[----:B------:R-:W-:Y:S01]  /*15990*/  LEA.HI.X.SX32 R167, R49, R141, 0x1, P5 ;  /* 0x0000008d31a77211 */ /* 0x000fe200028f0eff */
[----:B----4-:R-:W-:Y:S01]  /*159a0*/  IMAD R49, R16, 0x7e, RZ ;  /* 0x0000007e10317824 */ /* 0x010fe200078e02ff */
[----:B------:R-:W-:-:S03]  /*159b0*/  IADD3 R0, R179, R10, R0 ;  /* 0x0000000ab3007210 */ /* 0x000fc60007ffe000 */
[----:B------:R-:W4:Y:S01]  /*159c0*/  LDC R18, c[0x0][0x278] ;  /* 0x00009e00ff127b82 */ /* 0x000f220000000800 */
[----:B------:R-:W-:Y:S01]  /*159d0*/  STG.E.U16 desc[UR60][R164.64], R50 ;  /* 0x00000032a4007986 */ /* 0x000fe2000c10153c */
[----:B------:R-:W-:-:S06]  /*159e0*/  LEA RZ, P6, R177, R140, 0x7 ;  /* 0x0000008cb1ff7211 */ /* 0x000fcc00078c38ff */
[----:B------:R-:W5:Y:S01]  /*159f0*/  LDC R10, c[0x0][0x278] ;  /* 0x00009e00ff0a7b82 */ /* 0x000f620000000800 */
[----:B------:R0:W-:Y:S07]  /*15a00*/  STG.E.U16 desc[UR60][R166.64], R20 ;  /* 0x00000014a6007986 */ /* 0x0001ee000c10153c */
[----:B------:R-:W5:Y:S01]  /*15a10*/  LDC R16, c[0x0][0x278] ;  /* 0x00009e00ff107b82 */ /* 0x000f620000000800 */
[----:B0-----:R-:W-:Y:S01]  /*15a20*/  IMAD.SHL.U32 R167, R8, 0x40, RZ ;  /* 0x0000004008a77824 */ /* 0x001fe200078e00ff */
[----:B------:R-:W-:-:S06]  /*15a30*/  IADD3 R170, P3, R161, R140, RZ ;  /* 0x0000008ca1aa7210 */ /* 0x000fcc0007f7e0ff */
[----:B------:R-:W0:Y:S01]  /*15a40*/  LDC R8, c[0x0][0x278] ;  /* 0x00009e00ff087b82 */ /* 0x000e220000000800 */
[----:B------:R-:W-:Y:S01]  /*15a50*/  LEA.HI.X.SX32 R179, R167, R141, 0x1, P6 ;  /* 0x0000008da7b37211 */ /* 0x000fe200030f0eff */
[----:B-1----:R-:W-:Y:S01]  /*15a60*/  IMAD R167, R14, 0x82, RZ ;  /* 0x000000820ea77824 */ /* 0x002fe200078e02ff */
[----:B------:R-:W-:Y:S01]  /*15a70*/  IADD3 R176, P5, R49, R140, RZ ;  /* 0x0000008c31b07210 */ /* 0x000fe20007fbe0ff */
[----:B---3--:R-:W-:-:S04]  /*15a80*/  IMAD R165, R2, 0x3f, RZ ;  /* 0x0000003f02a57824 */ /* 0x008fc800078e02ff */
[----:B------:R-:W1:Y:S01]  /*15a90*/  LDC R20, c[0x0][0x278] ;  /* 0x00009e00ff147b82 */ /* 0x000e620000000800 */
[----:B------:R-:W-:-:S07]  /*15aa0*/  LEA.HI.X.SX32 R171, R163, R141, 0x1, P3 ;  /* 0x0000008da3ab7211 */ /* 0x000fce00018f0eff */
[----:B------:R-:W3:Y:S01]  /*15ab0*/  LDC R14, c[0x0][0x278] ;  /* 0x00009e00ff0e7b82 */ /* 0x000ee20000000800 */
[----:B------:R-:W-:Y:S01]  /*15ac0*/  LEA.HI.X.SX32 R177, R165, R141, 0x1, P5 ;  /* 0x0000008da5b17211 */ /* 0x000fe200028f0eff */
[----:B------:R2:W-:Y:S01]  /*15ad0*/  STG.E.U16 desc[UR60][R170.64], R51 ;  /* 0x00000033aa007986 */ /* 0x0005e2000c10153c */
[----:B------:R-:W-:-:S05]  /*15ae0*/  PRMT R24, R51, 0x7632, R24 ;  /* 0x0000763233187816 */ /* 0x000fca0000000018 */
[----:B------:R-:W3:Y:S01]  /*15af0*/  LDC R2, c[0x0][0x278] ;  /* 0x00009e00ff027b82 */ /* 0x000ee20000000800 */
[----:B----4-:R-:W-:Y:S01]  /*15b00*/  IMAD R163, R18, 0x84, RZ ;  /* 0x0000008412a37824 */ /* 0x010fe200078e02ff */
[----:B------:R-:W-:Y:S01]  /*15b10*/  LEA R178, R181, R0, 0x7 ;  /* 0x00000000b5b27211 */ /* 0x000fe200078e38ff */
[----:B------:R4:W-:Y:S01]  /*15b20*/  STG.E.U16 desc[UR60][R176.64], R24 ;  /* 0x00000018b0007986 */ /* 0x0009e2000c10153c */
[----:B--2---:R-:W-:-:S04]  /*15b30*/  IMAD R171, R12, 0x43, RZ ;  /* 0x000000430cab7824 */ /* 0x004fc800078e02ff */
[----:B------:R-:W2:Y:S01]  /*15b40*/  LDC R12, c[0x0][0x278] ;  /* 0x00009e00ff0c7b82 */ /* 0x000ea20000000800 */
[----:B-----5:R-:W-:Y:S01]  /*15b50*/  IMAD R51, R10, 0x41, RZ ;  /* 0x000000410a337824 */ /* 0x020fe200078e02ff */
[-C--:B------:R-:W-:Y:S01]  /*15b60*/  IADD3 R168, P5, R163, R140.reuse, RZ ;  /* 0x0000008ca3a87210 */ /* 0x080fe20007fbe0ff */
[----:B------:R-:W-:Y:S01]  /*15b70*/  IMAD R165, R16, 0x86, RZ ;  /* 0x0000008610a57824 */ /* 0x000fe200078e02ff */
[----:B------:R5:W-:Y:S01]  /*15b80*/  STG.E.U16 desc[UR60][R178.64], R60 ;  /* 0x0000003cb2007986 */ /* 0x000be2000c10153c */
[----:B----4-:R-:W-:-:S03]  /*15b90*/  IADD3 R176, P3, R167, R140, RZ ;  /* 0x0000008ca7b07210 */ /* 0x010fc60007f7e0ff */
[----:B------:R-:W4:Y:S01]  /*15ba0*/  LDC R18, c[0x0][0x278] ;  /* 0x00009e00ff127b82 */ /* 0x000f220000000800 */
[-C--:B------:R-:W-:Y:S02]  /*15bb0*/  LEA.HI.X.SX32 R169, R169, R141.reuse, 0x1, P5 ;  /* 0x0000008da9a97211 */ /* 0x080fe400028f0eff */
[----:B------:R-:W-:-:S05]  /*15bc0*/  LEA.HI.X.SX32 R177, R51, R141, 0x1, P3 ;  /* 0x0000008d33b17211 */ /* 0x000fca00018f0eff */
[----:B------:R-:W4:Y:S01]  /*15bd0*/  LDC R16, c[0x0][0x278] ;  /* 0x00009e00ff107b82 */ /* 0x000f220000000800 */
[----:B-----5:R-:W-:Y:S02]  /*15be0*/  PRMT R60, R60, 0x7632, R60 ;  /* 0x000076323c3c7816 */ /* 0x020fe4000000003c */
[-C--:B------:R-:W-:Y:S01]  /*15bf0*/  IADD3 R178, P6, R165, R140.reuse, RZ ;  /* 0x0000008ca5b27210 */ /* 0x080fe20007fde0ff */
[----:B-1----:R-:W-:Y:S01]  /*15c00*/  IMAD R51, R20, 0x8a, RZ ;  /* 0x0000008a14337824 */ /* 0x002fe200078e02ff */
[----:B------:R-:W-:Y:S01]  /*15c10*/  PRMT R26, R61, 0x7632, R26 ;  /* 0x000076323d1a7816 */ /* 0x000fe2000000001a */
[----:B------:R3:W-:Y:S01]  /*15c20*/  STG.E.U16 desc[UR60][R176.64], R60 ;  /* 0x0000003cb0007986 */ /* 0x0007e2000c10153c */
[----:B------:R-:W-:Y:S01]  /*15c30*/  LEA.HI.X.SX32 R179, R171, R141, 0x1, P6 ;  /* 0x0000008dabb37211 */ /* 0x000fe200030f0eff */
[----:B0-----:R-:W-:Y:S01]  /*15c40*/  IMAD R171, R8, 0x88, RZ ;  /* 0x0000008808ab7824 */ /* 0x001fe200078e02ff */
[----:B------:R-:W0:Y:S01]  /*15c50*/  LDC R24, c[0x0][0x278] ;  /* 0x00009e00ff187b82 */ /* 0x000e220000000800 */
[----:B------:R1:W-:Y:S03]  /*15c60*/  STG.E.U16 desc[UR60][R168.64], R61 ;  /* 0x0000003da8007986 */ /* 0x0003e6000c10153c */
[----:B------:R-:W-:Y:S01]  /*15c70*/  IADD3 R174, P5, R171, R140, RZ ;  /* 0x0000008cabae7210 */ /* 0x000fe20007fbe0ff */
[----:B------:R5:W-:Y:S03]  /*15c80*/  STG.E.U16 desc[UR60][R178.64], R26 ;  /* 0x0000001ab2007986 */ /* 0x000be6000c10153c */
[----:B------:R-:W0:Y:S01]  /*15c90*/  LDC R10, c[0x0][0x278] ;  /* 0x00009e00ff0a7b82 */ /* 0x000e220000000800 */
[----:B---3--:R-:W-:-:S02]  /*15ca0*/  IMAD R177, R2, 0x45, RZ ;  /* 0x0000004502b17824 */ /* 0x008fc400078e02ff */
[----:B-1----:R-:W-:-:S05]  /*15cb0*/  IMAD R169, R14, 0x8e, RZ ;  /* 0x0000008e0ea97824 */ /* 0x002fca00078e02ff */
[----:B------:R-:W1:Y:S01]  /*15cc0*/  LDC R14, c[0x0][0x278] ;  /* 0x00009e00ff0e7b82 */ /* 0x000e620000000800 */
[----:B------:R-:W-:Y:S01]  /*15cd0*/  IMAD R61, R22, 0x8c, RZ ;  /* 0x0000008c163d7824 */ /* 0x000fe200078e02ff */
[-C--:B-----5:R-:W-:Y:S02]  /*15ce0*/  IADD3 R178, P3, R51, R140.reuse, RZ ;  /* 0x0000008c33b27210 */ /* 0x0a0fe40007f7e0ff */
[-C--:B------:R-:W-:Y:S02]  /*15cf0*/  LEA.HI.X.SX32 R175, R175, R141.reuse, 0x1, P5 ;  /* 0x0000008dafaf7211 */ /* 0x080fe400028f0eff */
[-C--:B------:R-:W-:Y:S02]  /*15d00*/  IADD3 R180, P5, R61, R140.reuse, RZ ;  /* 0x0000008c3db47210 */ /* 0x080fe40007fbe0ff */
[----:B------:R-:W3:Y:S01]  /*15d10*/  LDC R2, c[0x0][0x278] ;  /* 0x00009e00ff027b82 */ /* 0x000ee20000000800 */
[----:B------:R-:W-:Y:S01]  /*15d20*/  LEA.HI.X.SX32 R179, R177, R141, 0x1, P3 ;  /* 0x0000008db1b37211 */ /* 0x000fe200018f0eff */
[----:B--2---:R-:W-:Y:S01]  /*15d30*/  IMAD R177, R12, 0x90, RZ ;  /* 0x000000900cb17824 */ /* 0x004fe200078e02ff */
[----:B------:R-:W-:-:S02]  /*15d40*/  IADD3 R182, P6, R169, R140, RZ ;  /* 0x0000008ca9b67210 */ /* 0x000fc40007fde0ff */
[----:B------:R-:W-:-:S03]  /*15d50*/  PRMT R22, R62, 0x7632, R22 ;  /* 0x000076323e167816 */ /* 0x000fc60000000016 */
[----:B------:R-:W2:Y:S01]  /*15d60*/  LDC R12, c[0x0][0x278] ;  /* 0x00009e00ff0c7b82 */ /* 0x000ea20000000800 */
[-C--:B------:R-:W-:Y:S01]  /*15d70*/  LEA.HI.X.SX32 R181, R173, R141.reuse, 0x1, P5 ;  /* 0x0000008dadb57211 */ /* 0x080fe200028f0eff */
[----:B------:R5:W-:Y:S01]  /*15d80*/  STG.E.U16 desc[UR60][R174.64], R62 ;  /* 0x0000003eae007986 */ /* 0x000be2000c10153c */
[----:B------:R-:W-:Y:S01]  /*15d90*/  LEA.HI.X.SX32 R183, R183, R141, 0x1, P6 ;  /* 0x0000008db7b77211 */ /* 0x000fe200030f0eff */
[----:B----4-:R-:W-:Y:S01]  /*15da0*/  IMAD R173, R18, 0x94, RZ ;  /* 0x0000009412ad7824 */ /* 0x010fe200078e02ff */
[----:B------:R-:W-:-:S03]  /*15db0*/  PRMT R26, R63, 0x7632, R26 ;  /* 0x000076323f1a7816 */ /* 0x000fc6000000001a */
[----:B------:R-:W4:Y:S01]  /*15dc0*/  LDC R20, c[0x0][0x278] ;  /* 0x00009e00ff147b82 */ /* 0x000f220000000800 */
[----:B------:R-:W-:Y:S01]  /*15dd0*/  IADD3 R8, P5, R177, R140, RZ ;  /* 0x0000008cb1087210 */ /* 0x000fe20007fbe0ff */
[----:B------:R0:W-:Y:S01]  /*15de0*/  STG.E.U16 desc[UR60][R178.64], R22 ;  /* 0x00000016b2007986 */ /* 0x0001e2000c10153c */
[----:B-----5:R-:W-:-:S03]  /*15df0*/  IMAD R175, R16, 0x92, RZ ;  /* 0x0000009210af7824 */ /* 0x020fc600078e02ff */
[----:B------:R5:W-:Y:S01]  /*15e00*/  STG.E.U16 desc[UR60][R180.64], R63 ;  /* 0x0000003fb4007986 */ /* 0x000be2000c10153c */
[----:B------:R-:W-:Y:S01]  /*15e10*/  LEA.HI.X.SX32 R9, R9, R141, 0x1, P5 ;  /* 0x0000008d09097211 */ /* 0x000fe200028f0eff */
[----:B------:R-:W3:Y:S02]  /*15e20*/  LDC R18, c[0x0][0x278] ;  /* 0x00009e00ff127b82 */ /* 0x000ee40000000800 */
[----:B------:R1:W-:Y:S01]  /*15e30*/  STG.E.U16 desc[UR60][R182.64], R26 ;  /* 0x0000001ab6007986 */ /* 0x0003e2000c10153c */
[----:B------:R-:W-:-:S05]  /*15e40*/  PRMT R16, R52, 0x7632, R16 ;  /* 0x0000763234107816 */ /* 0x000fca0000000010 */
[----:B0-----:R-:W0:Y:S01]  /*15e50*/  LDC R22, c[0x0][0x278] ;  /* 0x00009e00ff167b82 */ /* 0x001e220000000800 */
[-C--:B-----5:R-:W-:Y:S02]  /*15e60*/  IADD3 R180, P3, R175, R140.reuse, RZ ;  /* 0x0000008cafb47210 */ /* 0x0a0fe40007f7e0ff */
[-C--:B-1----:R-:W-:Y:S01]  /*15e70*/  IADD3 R182, P5, R173, R140.reuse, RZ ;  /* 0x0000008cadb67210 */ /* 0x082fe20007fbe0ff */
[----:B------:R-:W-:Y:S01]  /*15e80*/  IMAD R63, R24, 0x96, RZ ;  /* 0x00000096183f7824 */ /* 0x000fe200078e02ff */
[-C--:B------:R-:W-:Y:S01]  /*15e90*/  LEA.HI.X.SX32 R181, R185, R141.reuse, 0x1, P3 ;  /* 0x0000008db9b57211 */ /* 0x080fe200018f0eff */
[----:B------:R-:W-:Y:S01]  /*15ea0*/  IMAD R179, R10, 0x4b, RZ ;  /* 0x0000004b0ab37824 */ /* 0x000fe200078e02ff */
[----:B------:R-:W-:Y:S01]  /*15eb0*/  LEA.HI.X.SX32 R183, R3, R141, 0x1, P5 ;  /* 0x0000008d03b77211 */ /* 0x000fe200028f0eff */
[----:B------:R-:W-:Y:S01]  /*15ec0*/  IMAD R3, R14, 0x98, RZ ;  /* 0x000000980e037824 */ /* 0x000fe200078e02ff */
[----:B------:R-:W1:Y:S01]  /*15ed0*/  LDC R10, c[0x0][0x278] ;  /* 0x00009e00ff0a7b82 */ /* 0x000e620000000800 */
[----:B------:R-:W-:Y:S01]  /*15ee0*/  IADD3 R184, P6, R63, R140, RZ ;  /* 0x0000008c3fb87210 */ /* 0x000fe20007fde0ff */
[----:B------:R2:W-:Y:S01]  /*15ef0*/  STG.E.U16 desc[UR60][R8.64], R52 ;  /* 0x0000003408007986 */ /* 0x0005e2000c10153c */
[----:B------:R-:W-:-:S05]  /*15f00*/  PRMT R24, R53, 0x7632, R24 ;  /* 0x0000763235187816 */ /* 0x000fca0000000018 */
[----:B------:R-:W5:Y:S01]  /*15f10*/  LDC R14, c[0x0][0x278] ;  /* 0x00009e00ff0e7b82 */ /* 0x000f620000000800 */
[----:B------:R-:W-:Y:S01]  /*15f20*/  STG.E.U16 desc[UR60][R180.64], R16 ;  /* 0x00000010b4007986 */ /* 0x000fe2000c10153c */
[----:B------:R-:W-:-:S03]  /*15f30*/  LEA.HI.X.SX32 R185, R179, R141, 0x1, P6 ;  /* 0x0000008db3b97211 */ /* 0x000fc600030f0eff */
[----:B------:R3:W-:Y:S01]  /*15f40*/  STG.E.U16 desc[UR60][R182.64], R53 ;  /* 0x00000035b6007986 */ /* 0x0007e2000c10153c */
[----:B--2---:R-:W-:Y:S02]  /*15f50*/  IMAD R9, R12, 0x9a, RZ ;  /* 0x0000009a0c097824 */ /* 0x004fe400078e02ff */
[----:B----4-:R-:W-:Y:S01]  /*15f60*/  IMAD R179, R20, 0x9c, RZ ;  /* 0x0000009c14b37824 */ /* 0x010fe200078e02ff */
[----:B------:R2:W-:Y:S01]  /*15f70*/  STG.E.U16 desc[UR60][R184.64], R24 ;  /* 0x00000018b8007986 */ /* 0x0005e2000c10153c */
[----:B------:R-:W4:Y:S01]  /*15f80*/  LDC R20, c[0x0][0x278] ;  /* 0x00009e00ff147b82 */ /* 0x000f220000000800 */
[----:B---3--:R-:W-:Y:S01]  /*15f90*/  IMAD R53, R2, 0x4d, RZ ;  /* 0x0000004d02357824 */ /* 0x008fe200078e02ff */
[----:B------:R-:W-:-:S06]  /*15fa0*/  IADD3 R16, P3, R3, R140, RZ ;  /* 0x0000008c03107210 */ /* 0x000fcc0007f7e0ff */
[----:B------:R-:W3:Y:S01]  /*15fb0*/  LDC R2, c[0x0][0x278] ;  /* 0x00009e00ff027b82 */ /* 0x000ee20000000800 */
[----:B------:R-:W-:Y:S02]  /*15fc0*/  IADD3 R52, P5, R9, R140, RZ ;  /* 0x0000008c09347210 */ /* 0x000fe40007fbe0ff */
[----:B------:R-:W-:-:S05]  /*15fd0*/  LEA.HI.X.SX32 R17, R17, R141, 0x1, P3 ;  /* 0x0000008d11117211 */ /* 0x000fca00018f0eff */
[----:B--2---:R-:W2:Y:S01]  /*15fe0*/  LDC R24, c[0x0][0x278] ;  /* 0x00009e00ff187b82 */ /* 0x004ea20000000800 */
[----:B------:R-:W-:Y:S02]  /*15ff0*/  LEA.HI.X.SX32 R53, R53, R141, 0x1, P5 ;  /* 0x0000008d35357211 */ /* 0x000fe400028f0eff */
[----:B------:R-:W-:-:S05]  /*16000*/  PRMT R32, R54, 0x7632, R32 ;  /* 0x0000763236207816 */ /* 0x000fca0000000020 */
[----:B------:R-:W2:Y:S01]  /*16010*/  LDC R12, c[0x0][0x278] ;  /* 0x00009e00ff0c7b82 */ /* 0x000ea20000000800 */
[----:B------:R-:W-:Y:S01]  /*16020*/  IADD3 R182, P6, R179, R140, RZ ;  /* 0x0000008cb3b67210 */ /* 0x000fe20007fde0ff */
[----:B------:R-:W-:Y:S01]  /*16030*/  STG.E.U16 desc[UR60][R16.64], R54 ;  /* 0x0000003610007986 */ /* 0x000fe2000c10153c */
[----:B------:R-:W-:-:S05]  /*16040*/  IMAD R181, R18, 0x9e, RZ ;  /* 0x0000009e12b57824 */ /* 0x000fca00078e02ff */
[----:B------:R-:W2:Y:S01]  /*16050*/  LDC R8, c[0x0][0x278] ;  /* 0x00009e00ff087b82 */ /* 0x000ea20000000800 */
[----:B------:R5:W-:Y:S01]  /*16060*/  STG.E.U16 desc[UR60][R52.64], R32 ;  /* 0x0000002034007986 */ /* 0x000be2000c10153c */
[----:B------:R-:W-:-:S06]  /*16070*/  LEA.HI.X.SX32 R183, R19, R141, 0x1, P6 ;  /* 0x0000008d13b77211 */ /* 0x000fcc00030f0eff */
[----:B------:R-:W2:Y:S01]  /*16080*/  LDC R26, c[0x0][0x278] ;  /* 0x00009e00ff1a7b82 */ /* 0x000ea20000000800 */
[----:B-1----:R-:W-:Y:S01]  /*16090*/  IMAD R185, R10, 0x4f, RZ ;  /* 0x0000004f0ab97824 */ /* 0x002fe200078e02ff */
[----:B------:R-:W-:Y:S01]  /*160a0*/  IADD3 R184, P5, R181, R140, RZ ;  /* 0x0000008cb5b87210 */ /* 0x000fe20007fbe0ff */
[----:B-----5:R-:W-:-:S05]  /*160b0*/  IMAD R53, R14, 0xa2, RZ ;  /* 0x000000a20e357824 */ /* 0x020fca00078e02ff */
[----:B------:R-:W1:Y:S01]  /*160c0*/  LDC R18, c[0x0][0x278] ;  /* 0x00009e00ff127b82 */ /* 0x000e620000000800 */
[----:B0-----:R-:W-:Y:S01]  /*160d0*/  IMAD R19, R22, 0xa0, RZ ;  /* 0x000000a016137824 */ /* 0x001fe200078e02ff */
[----:B------:R-:W-:Y:S01]  /*160e0*/  PRMT R34, R55, 0x7632, R34 ;  /* 0x0000763237227816 */ /* 0x000fe20000000022 */
[----:B------:R3:W-:Y:S05]  /*160f0*/  STG.E.U16 desc[UR60][R182.64], R55 ;  /* 0x00000037b6007986 */ /* 0x0007ea000c10153c */
[----:B------:R-:W0:Y:S01]  /*16100*/  LDC R14, c[0x0][0x278] ;  /* 0x00009e00ff0e7b82 */ /* 0x000e220000000800 */
[----:B------:R-:W-:Y:S02]  /*16110*/  LEA.HI.X.SX32 R185, R185, R141, 0x1, P5 ;  /* 0x0000008db9b97211 */ /* 0x000fe400028f0eff */
[----:B------:R-:W-:Y:S01]  /*16120*/  IADD3 R186, P5, R53, R140, RZ ;  /* 0x0000008c35ba7210 */ /* 0x000fe20007fbe0ff */
[----:B----4-:R-:W-:-:S02]  /*16130*/  IMAD R17, R20, 0xa4, RZ ;  /* 0x000000a414117824 */ /* 0x010fc400078e02ff */
[----:B---3--:R-:W-:Y:S01]  /*16140*/  IMAD R55, R2, 0x51, RZ ;  /* 0x0000005102377824 */ /* 0x008fe200078e02ff */
[-C--:B------:R-:W-:Y:S01]  /*16150*/  IADD3 R182, P3, R19, R140.reuse, RZ ;  /* 0x0000008c13b67210 */ /* 0x080fe20007f7e0ff */
[----:B------:R-:W3:Y:S01]  /*16160*/  LDC R16, c[0x0][0x278] ;  /* 0x00009e00ff107b82 */ /* 0x000ee20000000800 */
[----:B------:R4:W-:Y:S02]  /*16170*/  STG.E.U16 desc[UR60][R184.64], R34 ;  /* 0x00000022b8007986 */ /* 0x0009e4000c10153c */
[-C--:B------:R-:W-:Y:S02]  /*16180*/  LEA.HI.X.SX32 R183, R11, R141.reuse, 0x1, P3 ;  /* 0x0000008d0bb77211 */ /* 0x080fe400018f0eff */
[----:B------:R-:W-:Y:S01]  /*16190*/  LEA.HI.X.SX32 R187, R55, R141, 0x1, P5 ;  /* 0x0000008d37bb7211 */ /* 0x000fe200028f0eff */
[----:B--2---:R-:W-:Y:S01]  /*161a0*/  IMAD R55, R24, 0xa6, RZ ;  /* 0x000000a618377824 */ /* 0x004fe200078e02ff */
[----:B------:R-:W-:Y:S01]  /*161b0*/  IADD3 R188, P6, R17, R140, RZ ;  /* 0x0000008c11bc7210 */ /* 0x000fe20007fde0ff */
[----:B------:R-:W2:Y:S01]  /*161c0*/  LDC R22, c[0x0][0x278] ;  /* 0x00009e00ff167b82 */ /* 0x000ea20000000800 */
[----:B------:R5:W-:Y:S01]  /*161d0*/  STG.E.U16 desc[UR60][R182.64], R56 ;  /* 0x00000038b6007986 */ /* 0x000be2000c10153c */
[----:B------:R-:W-:Y:S01]  /*161e0*/  PRMT R10, R56, 0x7632, R10 ;  /* 0x00007632380a7816 */ /* 0x000fe2000000000a */
[----:B----4-:R-:W-:-:S05]  /*161f0*/  IMAD R185, R12, 0x55, RZ ;  /* 0x000000550cb97824 */ /* 0x010fca00078e02ff */
[----:B------:R-:W4:Y:S01]  /*16200*/  LDC R24, c[0x0][0x278] ;  /* 0x00009e00ff187b82 */ /* 0x000f220000000800 */
[----:B------:R-:W-:Y:S01]  /*16210*/  LEA.HI.X.SX32 R189, R15, R141, 0x1, P6 ;  /* 0x0000008d0fbd7211 */ /* 0x000fe200030f0eff */
[----:B------:R-:W-:Y:S02]  /*16220*/  IMAD R11, R26, 0xa8, RZ ;  /* 0x000000a81a0b7824 */ /* 0x000fe400078e02ff */
[----:B-----5:R-:W-:-:S04]  /*16230*/  IMAD R183, R8, 0x53, RZ ;  /* 0x0000005308b77824 */ /* 0x020fc800078e02ff */
[----:B------:R-:W5:Y:S01]  /*16240*/  LDC R12, c[0x0][0x278] ;  /* 0x00009e00ff0c7b82 */ /* 0x000f620000000800 */
[----:B------:R-:W-:Y:S01]  /*16250*/  IADD3 R182, P3, R55, R140, RZ ;  /* 0x0000008c37b67210 */ /* 0x000fe20007f7e0ff */
[----:B------:R-:W-:Y:S06]  /*16260*/  STG.E.U16 desc[UR60][R186.64], R10 ;  /* 0x0000000aba007986 */ /* 0x000fec000c10153c */
[----:B------:R-:W2:Y:S01]  /*16270*/  LDC R2, c[0x0][0x278] ;  /* 0x00009e00ff027b82 */ /* 0x000ea20000000800 */
[----:B------:R0:W-:Y:S01]  /*16280*/  STG.E.U16 desc[UR60][R188.64], R57 ;  /* 0x00000039bc007986 */ /* 0x0001e2000c10153c */
[----:B-1----:R-:W-:Y:S01]  /*16290*/  IMAD R15, R18, 0xaa, RZ ;  /* 0x000000aa120f7824 */ /* 0x002fe200078e02ff */
[----:B------:R-:W-:-:S05]  /*162a0*/  LEA.HI.X.SX32 R183, R183, R141, 0x1, P3 ;  /* 0x0000008db7b77211 */ /* 0x000fca00018f0eff */
[----:B------:R-:W1:Y:S01]  /*162b0*/  LDC R8, c[0x0][0x278] ;  /* 0x00009e00ff087b82 */ /* 0x000e620000000800 */
[----:B------:R-:W-:Y:S02]  /*162c0*/  PRMT R20, R57, 0x7632, R20 ;  /* 0x0000763239147816 */ /* 0x000fe40000000014 */
[----:B------:R-:W-:Y:S01]  /*162d0*/  IADD3 R36, P5, R11, R140, RZ ;  /* 0x0000008c0b247210 */ /* 0x000fe20007fbe0ff */
[----:B0-----:R-:W-:-:S04]  /*162e0*/  IMAD R57, R14, 0xac, RZ ;  /* 0x000000ac0e397824 */ /* 0x001fc800078e02ff */
[----:B------:R-:W0:Y:S01]  /*162f0*/  LDC R18, c[0x0][0x278] ;  /* 0x00009e00ff127b82 */ /* 0x000e220000000800 */
[----:B------:R-:W-:Y:S01]  /*16300*/  IADD3 R186, P6, R15, R140, RZ ;  /* 0x0000008c0fba7210 */ /* 0x000fe20007fde0ff */
[----:B------:R4:W-:Y:S01]  /*16310*/  STG.E.U16 desc[UR60][R182.64], R20 ;  /* 0x00000014b6007986 */ /* 0x0009e2000c10153c */
[----:B------:R-:W-:-:S05]  /*16320*/  LEA.HI.X.SX32 R37, R37, R141, 0x1, P5 ;  /* 0x0000008d25257211 */ /* 0x000fca00028f0eff */
[----:B------:R-:W0:Y:S01]  /*16330*/  LDC R10, c[0x0][0x278] ;  /* 0x00009e00ff0a7b82 */ /* 0x000e220000000800 */
[----:B------:R-:W-:Y:S01]  /*16340*/  LEA.HI.X.SX32 R187, R185, R141, 0x1, P6 ;  /* 0x0000008db9bb7211 */ /* 0x000fe200030f0eff */
[----:B---3--:R-:W-:Y:S01]  /*16350*/  IMAD R185, R16, 0xae, RZ ;  /* 0x000000ae10b97824 */ /* 0x008fe200078e02ff */
[----:B------:R-:W-:Y:S02]  /*16360*/  PRMT R32, R58, 0x7632, R32 ;  /* 0x000076323a207816 */ /* 0x000fe40000000020 */
[----:B----4-:R-:W-:-:S03]  /*16370*/  IADD3 R20, P5, R57, R140, RZ ;  /* 0x0000008c39147210 */ /* 0x010fc60007fbe0ff */
[----:B------:R-:W3:Y:S01]  /*16380*/  LDC R14, c[0x0][0x278] ;  /* 0x00009e00ff0e7b82 */ /* 0x000ee20000000800 */
[----:B------:R-:W-:-:S07]  /*16390*/  LEA.HI.X.SX32 R21, R21, R141, 0x1, P5 ;  /* 0x0000008d15157211 */ /* 0x000fce00028f0eff */
[----:B------:R-:W4:Y:S01]  /*163a0*/  LDC R26, c[0x0][0x278] ;  /* 0x00009e00ff1a7b82 */ /* 0x000f220000000800 */
[----:B------:R5:W-:Y:S01]  /*163b0*/  STG.E.U16 desc[UR60][R36.64], R58 ;  /* 0x0000003a24007986 */ /* 0x000be2000c10153c */
[----:B------:R-:W-:-:S03]  /*163c0*/  IMAD R183, R24, 0xb2, RZ ;  /* 0x000000b218b77824 */ /* 0x000fc600078e02ff */
[----:B------:R1:W-:Y:S03]  /*163d0*/  STG.E.U16 desc[UR60][R186.64], R32 ;  /* 0x00000020ba007986 */ /* 0x0003e6000c10153c */
[----:B------:R-:W3:Y:S01]  /*163e0*/  LDC R16, c[0x0][0x278] ;  /* 0x00009e00ff107b82 */ /* 0x000ee20000000800 */
[----:B------:R1:W-:Y:S01]  /*163f0*/  STG.E.U16 desc[UR60][R20.64], R59 ;  /* 0x0000003b14007986 */ /* 0x0003e2000c10153c */
[----:B--2---:R-:W-:Y:S02]  /*16400*/  IMAD R189, R2, 0x57, RZ ;  /* 0x0000005702bd7824 */ /* 0x004fe400078e02ff */
[----:B-----5:R-:W-:-:S04]  /*16410*/  IMAD R37, R22, 0xb0, RZ ;  /* 0x000000b016257824 */ /* 0x020fc800078e02ff */
[----:B------:R-:W2:Y:S01]  /*16420*/  LDC R24, c[0x0][0x278] ;  /* 0x00009e00ff187b82 */ /* 0x000ea20000000800 */
[----:B------:R-:W-:Y:S01]  /*16430*/  IADD3 R188, P3, R185, R140, RZ ;  /* 0x0000008cb9bc7210 */ /* 0x000fe20007f7e0ff */
[----:B-1----:R-:W-:Y:S02]  /*16440*/  IMAD R187, R8, 0x59, RZ ;  /* 0x0000005908bb7824 */ /* 0x002fe400078e02ff */
[----:B------:R-:W-:-:S04]  /*16450*/  IMAD R21, R12, 0xb4, RZ ;  /* 0x000000b40c157824 */ /* 0x000fc800078e02ff */
[----:B------:R-:W1:Y:S01]  /*16460*/  LDC R20, c[0x0][0x278] ;  /* 0x00009e00ff147b82 */ /* 0x000e620000000800 */
[-C--:B------:R-:W-:Y:S02]  /*16470*/  IADD3 R22, P5, R37, R140.reuse, RZ ;  /* 0x0000008c25167210 */ /* 0x080fe40007fbe0ff */
[----:B------:R-:W-:-:S05]  /*16480*/  IADD3 R190, P6, R183, R140, RZ ;  /* 0x0000008cb7be7210 */ /* 0x000fca0007fde0ff */
[----:B------:R-:W5:Y:S01]  /*16490*/  LDC R12, c[0x0][0x278] ;  /* 0x00009e00ff0c7b82 */ /* 0x000f620000000800 */
[-C--:B------:R-:W-:Y:S02]  /*164a0*/  LEA.HI.X.SX32 R189, R189, R141.reuse, 0x1, P3 ;  /* 0x0000008dbdbd7211 */ /* 0x080fe400018f0eff */
[----:B------:R-:W-:Y:S02]  /*164b0*/  PRMT R8, R59, 0x7632, R8 ;  /* 0x000076323b087816 */ /* 0x000fe40000000008 */
[----:B------:R-:W-:-:S03]  /*164c0*/  LEA.HI.X.SX32 R23, R23, R141, 0x1, P5 ;  /* 0x0000008d17177211 */ /* 0x000fc600028f0eff */
[----:B------:R-:W5:Y:S01]  /*164d0*/  LDC R2, c[0x0][0x278] ;  /* 0x00009e00ff027b82 */ /* 0x000f620000000800 */
[-C--:B------:R-:W-:Y:S01]  /*164e0*/  LEA.HI.X.SX32 R191, R187, R141.reuse, 0x1, P6 ;  /* 0x0000008dbbbf7211 */ /* 0x080fe200030f0eff */
[----:B0-----:R-:W-:Y:S01]  /*164f0*/  IMAD R187, R18, 0xb6, RZ ;  /* 0x000000b612bb7824 */ /* 0x001fe200078e02ff */
[----:B------:R-:W-:Y:S01]  /*16500*/  PRMT R32, R64, 0x7632, R32 ;  /* 0x0000763240207816 */ /* 0x000fe20000000020 */
[----:B------:R0:W-:Y:S01]  /*16510*/  STG.E.U16 desc[UR60][R188.64], R8 ;  /* 0x00000008bc007986 */ /* 0x0001e2000c10153c */
[-C--:B------:R-:W-:Y:S01]  /*16520*/  IADD3 R38, P5, R21, R140.reuse, RZ ;  /* 0x0000008c15267210 */ /* 0x080fe20007fbe0ff */
[----:B----4-:R-:W-:Y:S02]  /*16530*/  IMAD R59, R26, 0xba, RZ ;  /* 0x000000ba1a3b7824 */ /* 0x010fe400078e02ff */
[----:B------:R3:W-:Y:S04]  /*16540*/  STG.E.U16 desc[UR60][R22.64], R64 ;  /* 0x0000004016007986 */ /* 0x0007e8000c10153c */
[----:B------:R4:W-:Y:S01]  /*16550*/  STG.E.U16 desc[UR60][R190.64], R32 ;  /* 0x00000020be007986 */ /* 0x0009e2000c10153c */
[----:B0-----:R-:W-:Y:S01]  /*16560*/  IMAD R189, R10, 0x5b, RZ ;  /* 0x0000005b0abd7824 */ /* 0x001fe200078e02ff */
[----:B------:R-:W-:Y:S01]  /*16570*/  LEA.HI.X.SX32 R39, R39, R141, 0x1, P5 ;  /* 0x0000008d27277211 */ /* 0x000fe200028f0eff */
[----:B------:R-:W0:Y:S01]  /*16580*/  LDC R10, c[0x0][0x278] ;  /* 0x00009e00ff0a7b82 */ /* 0x000e220000000800 */
[----:B---3--:R-:W-:Y:S01]  /*16590*/  IMAD R23, R14, 0xb8, RZ ;  /* 0x000000b80e177824 */ /* 0x008fe200078e02ff */
[----:B----4-:R-:W-:-:S06]  /*165a0*/  IADD3 R190, P3, R187, R140, RZ ;  /* 0x0000008cbbbe7210 */ /* 0x010fcc0007f7e0ff */
[----:B------:R-:W3:Y:S01]  /*165b0*/  LDC R14, c[0x0][0x278] ;  /* 0x00009e00ff0e7b82 */ /* 0x000ee20000000800 */
[-C--:B------:R-:W-:Y:S02]  /*165c0*/  IADD3 R192, P5, R23, R140.reuse, RZ ;  /* 0x0000008c17c07210 */ /* 0x080fe40007fbe0ff */
[-C--:B------:R-:W-:Y:S01]  /*165d0*/  LEA.HI.X.SX32 R191, R189, R141.reuse, 0x1, P3 ;  /* 0x0000008dbdbf7211 */ /* 0x080fe200018f0eff */
[----:B------:R-:W-:Y:S01]  /*165e0*/  IMAD R189, R16, 0xbc, RZ ;  /* 0x000000bc10bd7824 */ /* 0x000fe200078e02ff */
[----:B------:R-:W-:Y:S01]  /*165f0*/  IADD3 R194, P6, R59, R140, RZ ;  /* 0x0000008c3bc27210 */ /* 0x000fe20007fde0ff */
[----:B------:R2:W-:Y:S01]  /*16600*/  STG.E.U16 desc[UR60][R38.64], R65 ;  /* 0x0000004126007986 */ /* 0x0005e2000c10153c */
[----:B------:R-:W-:Y:S01]  /*16610*/  PRMT R18, R65, 0x7632, R18 ;  /* 0x0000763241127816 */ /* 0x000fe20000000012 */
[----:B------:R-:W4:Y:S01]  /*16620*/  LDC R16, c[0x0][0x278] ;  /* 0x00009e00ff107b82 */ /* 0x000f220000000800 */
[-C--:B------:R-:W-:Y:S01]  /*16630*/  LEA.HI.X.SX32 R193, R143, R141.reuse, 0x1, P5 ;  /* 0x0000008d8fc17211 */ /* 0x080fe200028f0eff */
[----:B-1----:R-:W-:Y:S01]  /*16640*/  IMAD R143, R20, 0xc0, RZ ;  /* 0x000000c0148f7824 */ /* 0x002fe200078e02ff */
[----:B------:R-:W-:-:S02]  /*16650*/  LEA.HI.X.SX32 R195, R195, R141, 0x1, P6 ;  /* 0x0000008dc3c37211 */ /* 0x000fc400030f0eff */
[----:B------:R-:W-:Y:S02]  /*16660*/  PRMT R22, R66, 0x7632, R22 ;  /* 0x0000763242167816 */ /* 0x000fe40000000016 */
[-C--:B------:R-:W-:Y:S01]  /*16670*/  IADD3 R32, P5, R189, R140.reuse, RZ ;  /* 0x0000008cbd207210 */ /* 0x080fe20007fbe0ff */
[----:B------:R-:W1:Y:S01]  /*16680*/  LDC R8, c[0x0][0x278] ;  /* 0x00009e00ff087b82 */ /* 0x000e620000000800 */
[----:B--2---:R-:W-:Y:S01]  /*16690*/  IMAD R65, R24, 0xbe, RZ ;  /* 0x000000be18417824 */ /* 0x004fe200078e02ff */
[----:B------:R2:W-:Y:S01]  /*166a0*/  STG.E.U16 desc[UR60][R190.64], R18 ;  /* 0x00000012be007986 */ /* 0x0005e2000c10153c */
[----:B-----5:R-:W-:Y:S01]  /*166b0*/  IMAD R39, R12, 0xc2, RZ ;  /* 0x000000c20c277824 */ /* 0x020fe200078e02ff */
[----:B------:R-:W-:Y:S02]  /*166c0*/  LEA.HI.X.SX32 R33, R33, R141, 0x1, P5 ;  /* 0x0000008d21217211 */ /* 0x000fe400028f0eff */
[----:B------:R5:W-:Y:S02]  /*166d0*/  STG.E.U16 desc[UR60][R192.64], R66 ;  /* 0x00000042c0007986 */ /* 0x000be4000c10153c */
[----:B------:R-:W1:Y:S01]  /*166e0*/  LDC R12, c[0x0][0x278] ;  /* 0x00009e00ff0c7b82 */ /* 0x000e620000000800 */
[----:B------:R-:W-:Y:S01]  /*166f0*/  IADD3 R196, P6, R39, R140, RZ ;  /* 0x0000008c27c47210 */ /* 0x000fe20007fde0ff */
[----:B------:R0:W-:Y:S01]  /*16700*/  STG.E.U16 desc[UR60][R194.64], R22 ;  /* 0x00000016c2007986 */ /* 0x0001e2000c10153c */
[----:B--2---:R-:W-:Y:S01]  /*16710*/  IMAD R191, R2, 0x61, RZ ;  /* 0x0000006102bf7824 */ /* 0x004fe200078e02ff */
[----:B------:R-:W-:-:S04]  /*16720*/  PRMT R24, R80, 0x7632, R24 ;  /* 0x0000763250187816 */ /* 0x000fc80000000018 */
[----:B------:R-:W2:Y:S01]  /*16730*/  LDC R2, c[0x0][0x278] ;  /* 0x00009e00ff027b82 */ /* 0x000ea20000000800 */
[-C--:B-----5:R-:W-:Y:S02]  /*16740*/  IADD3 R192, P3, R65, R140.reuse, RZ ;  /* 0x0000008c41c07210 */ /* 0x0a0fe40007f7e0ff */
[----:B0-----:R-:W-:Y:S02]  /*16750*/  IADD3 R194, P5, R143, R140, RZ ;  /* 0x0000008c8fc27210 */ /* 0x001fe40007fbe0ff */
[----:B------:R-:W-:-:S03]  /*16760*/  LEA.HI.X.SX32 R193, R197, R141, 0x1, P3 ;  /* 0x0000008dc5c17211 */ /* 0x000fc600018f0eff */
[----:B------:R-:W0:Y:S01]  /*16770*/  LDC R18, c[0x0][0x278] ;  /* 0x00009e00ff127b82 */ /* 0x000e220000000800 */
[----:B------:R-:W-:Y:S02]  /*16780*/  PRMT R22, R67, 0x7632, R22 ;  /* 0x0000763243167816 */ /* 0x000fe40000000016 */
[-C--:B------:R-:W-:Y:S02]  /*16790*/  LEA.HI.X.SX32 R195, R25, R141.reuse, 0x1, P5 ;  /* 0x0000008d19c37211 */ /* 0x080fe400028f0eff */
[----:B------:R-:W-:Y:S01]  /*167a0*/  LEA.HI.X.SX32 R197, R191, R141, 0x1, P6 ;  /* 0x0000008dbfc57211 */ /* 0x000fe200030f0eff */
[----:B------:R4:W-:Y:S02]  /*167b0*/  STG.E.U16 desc[UR60][R32.64], R67 ;  /* 0x0000004320007986 */ /* 0x0009e4000c10153c */
[----:B------:R-:W5:Y:S02]  /*167c0*/  LDC R20, c[0x0][0x278] ;  /* 0x00009e00ff147b82 */ /* 0x000f640000000800 */
[----:B------:R-:W-:Y:S01]  /*167d0*/  STG.E.U16 desc[UR60][R192.64], R22 ;  /* 0x00000016c0007986 */ /* 0x000fe2000c10153c */
[----:B---3--:R-:W-:-:S03]  /*167e0*/  IMAD R25, R14, 0xc6, RZ ;  /* 0x000000c60e197824 */ /* 0x008fc600078e02ff */
[----:B------:R-:W-:Y:S02]  /*167f0*/  STG.E.U16 desc[UR60][R194.64], R80 ;  /* 0x00000050c2007986 */ /* 0x000fe4000c10153c */
[----:B------:R-:W3:Y:S02]  /*16800*/  LDC R14, c[0x0][0x278] ;  /* 0x00009e00ff0e7b82 */ /* 0x000ee40000000800 */
[----:B------:R1:W-:Y:S01]  /*16810*/  STG.E.U16 desc[UR60][R196.64], R24 ;  /* 0x00000018c4007986 */ /* 0x0003e2000c10153c */
[----:B------:R-:W-:Y:S02]  /*16820*/  IMAD R191, R10, 0xc4, RZ ;  /* 0x000000c40abf7824 */ /* 0x000fe400078e02ff */
[----:B----4-:R-:W-:-:S03]  /*16830*/  IMAD R33, R16, 0xc8, RZ ;  /* 0x000000c810217824 */ /* 0x010fc600078e02ff */
[----:B------:R-:W4:Y:S08]  /*16840*/  LDC R16, c[0x0][0x278] ;  /* 0x00009e00ff107b82 */ /* 0x000f300000000800 */
[----:B-1----:R-:W1:Y:S01]  /*16850*/  LDC R197, c[0x0][0x278] ;  /* 0x00009e00ffc57b82 */ /* 0x002e620000000800 */
[-C--:B------:R-:W-:Y:S01]  /*16860*/  IADD3 R192, P3, R191, R140.reuse, RZ ;  /* 0x0000008cbfc07210 */ /* 0x080fe20007f7e0ff */
[----:B------:R-:W-:Y:S01]  /*16870*/  IMAD R67, R8, 0x63, RZ ;  /* 0x0000006308437824 */ /* 0x000fe200078e02ff */
[----:B------:R-:W-:-:S02]  /*16880*/  IADD3 R194, P5, R25, R140, RZ ;  /* 0x0000008c19c27210 */ /* 0x000fc40007fbe0ff */
[-C--:B------:R-:W-:Y:S02]  /*16890*/  IADD3 R144, P6, R33, R140.reuse, RZ ;  /* 0x0000008c21907210 */ /* 0x080fe40007fde0ff */
[-C--:B------:R-:W-:Y:S01]  /*168a0*/  LEA.HI.X.SX32 R193, R147, R141.reuse, 0x1, P3 ;  /* 0x0000008d93c17211 */ /* 0x080fe200018f0eff */
[----:B------:R-:W4:Y:S01]  /*168b0*/  LDC R22, c[0x0][0x278] ;  /* 0x00009e00ff167b82 */ /* 0x000f220000000800 */
[-C--:B------:R-:W-:Y:S02]  /*168c0*/  LEA.HI.X.SX32 R195, R67, R141.reuse, 0x1, P5 ;  /* 0x0000008d43c37211 */ /* 0x080fe400028f0eff */
[----:B------:R-:W-:Y:S01]  /*168d0*/  PRMT R24, R81, 0x7632, R24 ;  /* 0x0000763251187816 */ /* 0x000fe20000000018 */
[----:B------:R-:W-:Y:S01]  /*168e0*/  IMAD R147, R12, 0xca, RZ ;  /* 0x000000ca0c937824 */ /* 0x000fe200078e02ff */
[----:B------:R-:W-:Y:S01]  /*168f0*/  LEA.HI.X.SX32 R145, R145, R141, 0x1, P6 ;  /* 0x0000008d91917211 */ /* 0x000fe200030f0eff */
[----:B------:R2:W-:Y:S02]  /*16900*/  STG.E.U16 desc[UR60][R192.64], R81 ;  /* 0x00000051c0007986 */ /* 0x0005e4000c10153c */
[----:B------:R-:W4:Y:S01]  /*16910*/  LDC R10, c[0x0][0x278] ;  /* 0x00009e00ff0a7b82 */ /* 0x000f220000000800 */
[----:B0-----:R-:W-:Y:S01]  /*16920*/  IMAD R67, R18, 0xcc, RZ ;  /* 0x000000cc12437824 */ /* 0x001fe200078e02ff */
[----:B------:R-:W-:Y:S04]  /*16930*/  STG.E.U16 desc[UR60][R194.64], R24 ;  /* 0x00000018c2007986 */ /* 0x000fe8000c10153c */
[----:B------:R5:W-:Y:S02]  /*16940*/  STG.E.U16 desc[UR60][R144.64], R82 ;  /* 0x0000005290007986 */ /* 0x000be4000c10153c */
[----:B------:R-:W0:Y:S01]  /*16950*/  LDC R8, c[0x0][0x278] ;  /* 0x00009e00ff087b82 */ /* 0x000e220000000800 */
[----:B--2---:R-:W-:Y:S01]  /*16960*/  IMAD R193, R2, 0x65, RZ ;  /* 0x0000006502c17824 */ /* 0x004fe200078e02ff */
[----:B------:R-:W-:Y:S01]  /*16970*/  IADD3 R192, P5, R147, R140, RZ ;  /* 0x0000008c93c07210 */ /* 0x000fe20007fbe0ff */
[----:B---3--:R-:W-:Y:S01]  /*16980*/  IMAD R81, R14, 0xd0, RZ ;  /* 0x000000d00e517824 */ /* 0x008fe200078e02ff */
[----:B------:R-:W-:Y:S01]  /*16990*/  PRMT R26, R82, 0x7632, R26 ;  /* 0x00007632521a7816 */ /* 0x000fe2000000001a */
[----:B-1----:R-:W-:-:S03]  /*169a0*/  IMAD R197, R197, 0x67, RZ ;  /* 0x00000067c5c57824 */ /* 0x002fc600078e02ff */
[----:B------:R-:W1:Y:S01]  /*169b0*/  LDC R12, c[0x0][0x278] ;  /* 0x00009e00ff0c7b82 */ /* 0x000e620000000800 */
[----:B-----5:R-:W-:Y:S01]  /*169c0*/  IMAD R145, R20, 0xce, RZ ;  /* 0x000000ce14917824 */ /* 0x020fe200078e02ff */
[-C--:B------:R-:W-:Y:S02]  /*169d0*/  IADD3 R194, P3, R67, R140.reuse, RZ ;  /* 0x0000008c43c27210 */ /* 0x080fe40007f7e0ff */
[-C--:B------:R-:W-:Y:S02]  /*169e0*/  LEA.HI.X.SX32 R193, R193, R141.reuse, 0x1, P5 ;  /* 0x0000008dc1c17211 */ /* 0x080fe400028f0eff */
[----:B------:R-:W-:Y:S02]  /*169f0*/  IADD3 R196, P5, R145, R140, RZ ;  /* 0x0000008c91c47210 */ /* 0x000fe40007fbe0ff */
[----:B------:R-:W2:Y:S01]  /*16a00*/  LDC R14, c[0x0][0x278] ;  /* 0x00009e00ff0e7b82 */ /* 0x000ea20000000800 */
[-C--:B------:R-:W-:Y:S01]  /*16a10*/  LEA.HI.X.SX32 R195, R35, R141.reuse, 0x1, P3 ;  /* 0x0000008d23c37211 */ /* 0x080fe200018f0eff */
[----:B------:R4:W-:Y:S01]  /*16a20*/  STG.E.U16 desc[UR60][R192.64], R26 ;  /* 0x0000001ac0007986 */ /* 0x0009e2000c10153c */
[----:B------:R-:W-:-:S02]  /*16a30*/  LEA.HI.X.SX32 R197, R197, R141, 0x1, P5 ;  /* 0x0000008dc5c57211 */ /* 0x000fc400028f0eff */
[----:B------:R-:W-:Y:S01]  /*16a40*/  PRMT R2, R83, 0x7632, R2 ;  /* 0x0000763253027816 */ /* 0x000fe20000000002 */
[----:B------:R-:W-:Y:S02]  /*16a50*/  STG.E.U16 desc[UR60][R194.64], R83 ;  /* 0x00000053c2007986 */ /* 0x000fe4000c10153c */
[----:B------:R-:W3:Y:S02]  /*16a60*/  LDC R18, c[0x0][0x278] ;  /* 0x00009e00ff127b82 */ /* 0x000ee40000000800 */
[----:B------:R5:W-:Y:S01]  /*16a70*/  STG.E.U16 desc[UR60][R196.64], R2 ;  /* 0x00000002c4007986 */ /* 0x000be2000c10153c */
[----:B----4-:R-:W-:-:S05]  /*16a80*/  IMAD R193, R16, 0xd2, RZ ;  /* 0x000000d210c17824 */ /* 0x010fca00078e02ff */
[----:B------:R-:W4:Y:S01]  /*16a90*/  LDC R16, c[0x0][0x278] ;  /* 0x00009e00ff107b82 */ /* 0x000f220000000800 */
[----:B------:R-:W-:Y:S01]  /*16aa0*/  IADD3 R198, P6, R81, R140, RZ ;  /* 0x0000008c51c67210 */ /* 0x000fe20007fde0ff */
[----:B------:R-:W-:-:S06]  /*16ab0*/  IMAD R35, R22, 0xd4, RZ ;  /* 0x000000d416237824 */ /* 0x000fcc00078e02ff */
[----:B-----5:R-:W5:Y:S01]  /*16ac0*/  LDC R2, c[0x0][0x278] ;  /* 0x00009e00ff027b82 */ /* 0x020f620000000800 */
[----:B------:R-:W-:Y:S01]  /*16ad0*/  IMAD R195, R10, 0x6b, RZ ;  /* 0x0000006b0ac37824 */ /* 0x000fe200078e02ff */
[----:B------:R-:W-:-:S06]  /*16ae0*/  LEA.HI.X.SX32 R199, R153, R141, 0x1, P6 ;  /* 0x0000008d99c77211 */ /* 0x000fcc00030f0eff */
[----:B------:R-:W3:Y:S01]  /*16af0*/  LDC R20, c[0x0][0x278] ;  /* 0x00009e00ff147b82 */ /* 0x000ee20000000800 */
[----:B0-----:R-:W-:Y:S01]  /*16b00*/  IMAD R83, R8, 0x69, RZ ;  /* 0x0000006908537824 */ /* 0x001fe200078e02ff */
[-C--:B------:R-:W-:Y:S02]  /*16b10*/  IADD3 R196, P3, R193, R140.reuse, RZ ;  /* 0x0000008cc1c47210 */ /* 0x080fe40007f7e0ff */
[----:B------:R-:W-:-:S04]  /*16b20*/  IADD3 R150, P5, R35, R140, RZ ;  /* 0x0000008c23967210 */ /* 0x000fc80007fbe0ff */
[----:B------:R-:W0:Y:S01]  /*16b30*/  LDC R10, c[0x0][0x278] ;  /* 0x00009e00ff0a7b82 */ /* 0x000e220000000800 */
[----:B------:R2:W-:Y:S01]  /*16b40*/  STG.E.U16 desc[UR60][R198.64], R68 ;  /* 0x00000044c6007986 */ /* 0x0005e2000c10153c */
[----:B-1----:R-:W-:Y:S01]  /*16b50*/  IMAD R153, R12, 0xd6, RZ ;  /* 0x000000d60c997824 */ /* 0x002fe200078e02ff */
[-C--:B------:R-:W-:Y:S01]  /*16b60*/  LEA.HI.X.SX32 R197, R83, R141.reuse, 0x1, P3 ;  /* 0x0000008d53c57211 */ /* 0x080fe200018f0eff */
[----:B--2---:R-:W-:Y:S01]  /*16b70*/  IMAD R83, R14, 0xd8, RZ ;  /* 0x000000d80e537824 */ /* 0x004fe200078e02ff */
[----:B------:R-:W-:-:S03]  /*16b80*/  LEA.HI.X.SX32 R151, R151, R141, 0x1, P5 ;  /* 0x0000008d97977211 */ /* 0x000fc600028f0eff */
[----:B------:R-:W1:Y:S01]  /*16b90*/  LDC R12, c[0x0][0x278] ;  /* 0x00009e00ff0c7b82 */ /* 0x000e620000000800 */
[----:B------:R-:W-:-:S07]  /*16ba0*/  PRMT R68, R68, 0x7632, R68 ;  /* 0x0000763244447816 */ /* 0x000fce0000000044 */
[----:B------:R-:W2:Y:S01]  /*16bb0*/  LDC R22, c[0x0][0x278] ;  /* 0x00009e00ff167b82 */ /* 0x000ea20000000800 */
[----:B------:R4:W-:Y:S01]  /*16bc0*/  STG.E.U16 desc[UR60][R196.64], R68 ;  /* 0x00000044c4007986 */ /* 0x0009e2000c10153c */
[----:B------:R-:W-:-:S03]  /*16bd0*/  IADD3 R198, P6, R153, R140, RZ ;  /* 0x0000008c99c67210 */ /* 0x000fc60007fde0ff */
[----:B------:R5:W-:Y:S03]  /*16be0*/  STG.E.U16 desc[UR60][R150.64], R69 ;  /* 0x0000004596007986 */ /* 0x000be6000c10153c */
[----:B------:R-:W2:Y:S01]  /*16bf0*/  LDC R14, c[0x0][0x278] ;  /* 0x00009e00ff0e7b82 */ /* 0x000ea20000000800 */
[----:B------:R-:W-:Y:S02]  /*16c00*/  LEA.HI.X.SX32 R199, R195, R141, 0x1, P6 ;  /* 0x0000008dc3c77211 */ /* 0x000fe400030f0eff */
[----:B----4-:R-:W-:Y:S02]  /*16c10*/  IADD3 R196, P5, R83, R140, RZ ;  /* 0x0000008c53c47210 */ /* 0x010fe40007fbe0ff */
[----:B------:R-:W-:-:S03]  /*16c20*/  PRMT R24, R69, 0x7632, R24 ;  /* 0x0000763245187816 */ /* 0x000fc60000000018 */
[----:B------:R-:W4:Y:S01]  /*16c30*/  LDC R8, c[0x0][0x278] ;  /* 0x00009e00ff087b82 */ /* 0x000f220000000800 */
[----:B-----5:R-:W-:Y:S01]  /*16c40*/  IMAD R151, R16, 0xde, RZ ;  /* 0x000000de10977824 */ /* 0x020fe200078e02ff */
[----:B------:R-:W-:Y:S01]  /*16c50*/  LEA.HI.X.SX32 R197, R41, R141, 0x1, P5 ;  /* 0x0000008d29c57211 */ /* 0x000fe200028f0eff */
[----:B------:R-:W-:-:S05]  /*16c60*/  IMAD R41, R2, 0x6f, RZ ;  /* 0x0000006f02297824 */ /* 0x000fca00078e02ff */
[----:B------:R-:W5:Y:S01]  /*16c70*/  LDC R16, c[0x0][0x278] ;  /* 0x00009e00ff107b82 */ /* 0x000f620000000800 */
[----:B---3--:R-:W-:Y:S01]  /*16c80*/  IMAD R195, R18, 0xda, RZ ;  /* 0x000000da12c37824 */ /* 0x008fe200078e02ff */
[----:B------:R-:W-:Y:S01]  /*16c90*/  IADD3 R202, P6, R151, R140, RZ ;  /* 0x0000008c97ca7210 */ /* 0x000fe20007fde0ff */
[----:B------:R-:W-:-:S05]  /*16ca0*/  IMAD R69, R20, 0xdc, RZ ;  /* 0x000000dc14457824 */ /* 0x000fca00078e02ff */
[----:B------:R-:W3:Y:S01]  /*16cb0*/  LDC R18, c[0x0][0x278] ;  /* 0x00009e00ff127b82 */ /* 0x000ee20000000800 */
[----:B------:R-:W-:Y:S01]  /*16cc0*/  LEA.HI.X.SX32 R203, R41, R141, 0x1, P6 ;  /* 0x0000008d29cb7211 */ /* 0x000fe200030f0eff */
[----:B0-----:R-:W-:Y:S01]  /*16cd0*/  IMAD R41, R10, 0xe0, RZ ;  /* 0x000000e00a297824 */ /* 0x001fe200078e02ff */
[-C--:B------:R-:W-:Y:S02]  /*16ce0*/  IADD3 R42, P5, R69, R140.reuse, RZ ;  /* 0x0000008c452a7210 */ /* 0x080fe40007fbe0ff */
[----:B------:R-:W-:-:S03]  /*16cf0*/  IADD3 R200, P3, R195, R140, RZ ;  /* 0x0000008cc3c87210 */ /* 0x000fc60007f7e0ff */
[----:B------:R-:W0:Y:S01]  /*16d00*/  LDC R2, c[0x0][0x278] ;  /* 0x00009e00ff027b82 */ /* 0x000e220000000800 */
[-C--:B------:R-:W-:Y:S01]  /*16d10*/  LEA.HI.X.SX32 R43, R43, R141.reuse, 0x1, P5 ;  /* 0x0000008d2b2b7211 */ /* 0x080fe200028f0eff */
[----:B------:R1:W-:Y:S01]  /*16d20*/  STG.E.U16 desc[UR60][R198.64], R24 ;  /* 0x00000018c6007986 */ /* 0x0003e2000c10153c */
[----:B------:R-:W-:-:S05]  /*16d30*/  LEA.HI.X.SX32 R201, R201, R141, 0x1, P3 ;  /* 0x0000008dc9c97211 */ /* 0x000fca00018f0eff */
[----:B------:R-:W0:Y:S01]  /*16d40*/  LDC R10, c[0x0][0x278] ;  /* 0x00009e00ff0a7b82 */ /* 0x000e220000000800 */
[----:B------:R-:W-:Y:S02]  /*16d50*/  PRMT R20, R70, 0x7632, R20 ;  /* 0x0000763246147816 */ /* 0x000fe40000000014 */
[----:B------:R-:W-:Y:S01]  /*16d60*/  IADD3 R156, P5, R41, R140, RZ ;  /* 0x0000008c299c7210 */ /* 0x000fe20007fbe0ff */
[----:B------:R2:W-:Y:S01]  /*16d70*/  STG.E.U16 desc[UR60][R196.64], R70 ;  /* 0x00000046c4007986 */ /* 0x0005e2000c10153c */
[----:B-1----:R-:W-:Y:S01]  /*16d80*/  PRMT R24, R71, 0x7632, R24 ;  /* 0x0000763247187816 */ /* 0x002fe20000000018 */
[----:B------:R-:W-:Y:S01]  /*16d90*/  IMAD R199, R12, 0xe2, RZ ;  /* 0x000000e20cc77824 */ /* 0x000fe200078e02ff */
[----:B------:R-:W-:Y:S01]  /*16da0*/  LEA.HI.X.SX32 R157, R157, R141, 0x1, P5 ;  /* 0x0000008d9d9d7211 */ /* 0x000fe200028f0eff */
[----:B------:R1:W-:Y:S01]  /*16db0*/  STG.E.U16 desc[UR60][R200.64], R20 ;  /* 0x00000014c8007986 */ /* 0x0003e2000c10153c */
[----:B------:R-:W0:Y:S03]  /*16dc0*/  LDC R12, c[0x0][0x278] ;  /* 0x00009e00ff0c7b82 */ /* 0x000e260000000800 */
[----:B------:R4:W-:Y:S01]  /*16dd0*/  STG.E.U16 desc[UR60][R42.64], R71 ;  /* 0x000000472a007986 */ /* 0x0009e2000c10153c */
[----:B--2---:R-:W-:-:S03]  /*16de0*/  IMAD R197, R22, 0xe4, RZ ;  /* 0x000000e416c57824 */ /* 0x004fc600078e02ff */
[----:B------:R2:W-:Y:S01]  /*16df0*/  STG.E.U16 desc[UR60][R202.64], R24 ;  /* 0x00000018ca007986 */ /* 0x0005e2000c10153c */
[----:B-1----:R-:W-:-:S03]  /*16e00*/  IADD3 R200, P3, R199, R140, RZ ;  /* 0x0000008cc7c87210 */ /* 0x002fc60007f7e0ff */
[----:B------:R5:W-:Y:S01]  /*16e10*/  STG.E.U16 desc[UR60][R156.64], R72 ;  /* 0x000000489c007986 */ /* 0x000be2000c10153c */
[----:B------:R-:W-:Y:S01]  /*16e20*/  PRMT R20, R72, 0x7632, R20 ;  /* 0x0000763248147816 */ /* 0x000fe20000000014 */
[----:B----4-:R-:W-:Y:S01]  /*16e30*/  IMAD R43, R14, 0xe6, RZ ;  /* 0x000000e60e2b7824 */ /* 0x010fe200078e02ff */
[----:B------:R-:W-:Y:S01]  /*16e40*/  LEA.HI.X.SX32 R201, R205, R141, 0x1, P3 ;  /* 0x0000008dcdc97211 */ /* 0x000fe200018f0eff */
[----:B------:R-:W-:Y:S01]  /*16e50*/  IMAD R71, R8, 0x73, RZ ;  /* 0x0000007308477824 */ /* 0x000fe200078e02ff */
[----:B------:R-:W1:Y:S01]  /*16e60*/  LDC R14, c[0x0][0x278] ;  /* 0x00009e00ff0e7b82 */ /* 0x000e620000000800 */
[----:B--2---:R-:W-:Y:S01]  /*16e70*/  IADD3 R202, P5, R197, R140, RZ ;  /* 0x0000008cc5ca7210 */ /* 0x004fe20007fbe0ff */
[----:B-----5:R-:W-:-:S03]  /*16e80*/  IMAD R157, R16, 0xe8, RZ ;  /* 0x000000e8109d7824 */ /* 0x020fc600078e02ff */
[----:B------:R-:W-:-:S03]  /*16e90*/  LEA.HI.X.SX32 R203, R155, R141, 0x1, P5 ;  /* 0x0000008d9bcb7211 */ /* 0x000fc600028f0eff */
[----:B------:R-:W2:Y:S01]  /*16ea0*/  LDC R16, c[0x0][0x278] ;  /* 0x00009e00ff107b82 */ /* 0x000ea20000000800 */
[----:B------:R-:W-:Y:S01]  /*16eb0*/  IADD3 R204, P6, R43, R140, RZ ;  /* 0x0000008c2bcc7210 */ /* 0x000fe20007fde0ff */
[----:B---3--:R-:W-:Y:S01]  /*16ec0*/  IMAD R155, R18, 0xec, RZ ;  /* 0x000000ec129b7824 */ /* 0x008fe200078e02ff */
[----:B------:R-:W-:Y:S01]  /*16ed0*/  STG.E.U16 desc[UR60][R200.64], R20 ;  /* 0x00000014c8007986 */ /* 0x000fe2000c10153c */
[----:B------:R-:W-:-:S04]  /*16ee0*/  PRMT R22, R73, 0x7632, R22 ;  /* 0x0000763249167816 */ /* 0x000fc80000000016 */
[----:B------:R-:W3:Y:S01]  /*16ef0*/  LDC R8, c[0x0][0x278] ;  /* 0x00009e00ff087b82 */ /* 0x000ee20000000800 */
[----:B------:R4:W-:Y:S01]  /*16f00*/  STG.E.U16 desc[UR60][R202.64], R73 ;  /* 0x00000049ca007986 */ /* 0x0009e2000c10153c */
[----:B------:R-:W-:Y:S01]  /*16f10*/  LEA.HI.X.SX32 R205, R71, R141, 0x1, P6 ;  /* 0x0000008d47cd7211 */ /* 0x000fe200030f0eff */
[----:B0-----:R-:W-:-:S05]  /*16f20*/  IMAD R71, R10, 0xea, RZ ;  /* 0x000000ea0a477824 */ /* 0x001fca00078e02ff */
[----:B------:R-:W0:Y:S01]  /*16f30*/  LDC R18, c[0x0][0x278] ;  /* 0x00009e00ff127b82 */ /* 0x000e220000000800 */
[----:B----4-:R-:W-:-:S07]  /*16f40*/  IMAD R73, R2, 0x75, RZ ;  /* 0x0000007502497824 */ /* 0x010fce00078e02ff */
[----:B------:R-:W4:Y:S01]  /*16f50*/  LDC R2, c[0x0][0x278] ;  /* 0x00009e00ff027b82 */ /* 0x000f220000000800 */
[-C--:B------:R-:W-:Y:S01]  /*16f60*/  IADD3 R44, P3, R157, R140.reuse, RZ ;  /* 0x0000008c9d2c7210 */ /* 0x080fe20007f7e0ff */
[----:B------:R5:W-:Y:S01]  /*16f70*/  STG.E.U16 desc[UR60][R204.64], R22 ;  /* 0x00000016cc007986 */ /* 0x000be2000c10153c */
[----:B------:R-:W-:Y:S02]  /*16f80*/  IADD3 R200, P5, R71, R140, RZ ;  /* 0x0000008c47c87210 */ /* 0x000fe40007fbe0ff */
[----:B------:R-:W-:-:S03]  /*16f90*/  LEA.HI.X.SX32 R45, R45, R141, 0x1, P3 ;  /* 0x0000008d2d2d7211 */ /* 0x000fc600018f0eff */
[----:B------:R-:W4:Y:S01]  /*16fa0*/  LDC R20, c[0x0][0x278] ;  /* 0x00009e00ff147b82 */ /* 0x000f220000000800 */
[----:B------:R-:W-:Y:S01]  /*16fb0*/  LEA.HI.X.SX32 R201, R73, R141, 0x1, P5 ;  /* 0x0000008d49c97211 */ /* 0x000fe200028f0eff */
[----:B------:R-:W-:Y:S01]  /*16fc0*/  IMAD R73, R12, 0xee, RZ ;  /* 0x000000ee0c497824 */ /* 0x000fe200078e02ff */
[----:B------:R-:W-:-:S05]  /*16fd0*/  PRMT R26, R74, 0x7632, R26 ;  /* 0x000076324a1a7816 */ /* 0x000fca000000001a */
[----:B-----5:R-:W5:Y:S01]  /*16fe0*/  LDC R22, c[0x0][0x278] ;  /* 0x00009e00ff167b82 */ /* 0x020f620000000800 */
[----:B------:R-:W-:Y:S01]  /*16ff0*/  IADD3 R202, P6, R155, R140, RZ ;  /* 0x0000008c9bca7210 */ /* 0x000fe20007fde0ff */
[----:B------:R-:W-:Y:S06]  /*17000*/  STG.E.U16 desc[UR60][R44.64], R74 ;  /* 0x0000004a2c007986 */ /* 0x000fec000c10153c */
[----:B------:R-:W5:Y:S01]  /*17010*/  LDC R10, c[0x0][0x278] ;  /* 0x00009e00ff0a7b82 */ /* 0x000f620000000800 */
[----:B------:R2:W-:Y:S01]  /*17020*/  STG.E.U16 desc[UR60][R200.64], R26 ;  /* 0x0000001ac8007986 */ /* 0x0005e2000c10153c */
[----:B------:R-:W-:-:S06]  /*17030*/  LEA.HI.X.SX32 R203, R149, R141, 0x1, P6 ;  /* 0x0000008d95cb7211 */ /* 0x000fcc00030f0eff */
[----:B------:R-:W5:Y:S01]  /*17040*/  LDC R12, c[0x0][0x278] ;  /* 0x00009e00ff0c7b82 */ /* 0x000f620000000800 */
[----:B-1----:R-:W-:-:S07]  /*17050*/  IMAD R149, R14, 0xf0, RZ ;  /* 0x000000f00e957824 */ /* 0x002fce00078e02ff */
[----:B------:R-:W1:Y:S01]  /*17060*/  LDC R24, c[0x0][0x278] ;  /* 0x00009e00ff187b82 */ /* 0x000e620000000800 */
[----:B--2---:R-:W-:Y:S01]  /*17070*/  IMAD R201, R16, 0xf2, RZ ;  /* 0x000000f210c97824 */ /* 0x004fe200078e02ff */
[----:B------:R-:W-:Y:S01]  /*17080*/  IADD3 R204, P5, R73, R140, RZ ;  /* 0x0000008c49cc7210 */ /* 0x000fe20007fbe0ff */
[----:B---3--:R-:W-:-:S05]  /*17090*/  IMAD R205, R8, 0x77, RZ ;  /* 0x0000007708cd7824 */ /* 0x008fca00078e02ff */
[----:B------:R-:W2:Y:S01]  /*170a0*/  LDC R16, c[0x0][0x278] ;  /* 0x00009e00ff107b82 */ /* 0x000ea20000000800 */
[----:B0-----:R-:W-:Y:S01]  /*170b0*/  IMAD R45, R18, 0xf4, RZ ;  /* 0x000000f4122d7824 */ /* 0x001fe200078e02ff */
[----:B------:R-:W-:Y:S01]  /*170c0*/  PRMT R32, R75, 0x7632, R32 ;  /* 0x000076324b207816 */ /* 0x000fe20000000020 */
[----:B------:R4:W-:Y:S01]  /*170d0*/  STG.E.U16 desc[UR60][R202.64], R75 ;  /* 0x0000004bca007986 */ /* 0x0009e2000c10153c */
[-C--:B------:R-:W-:Y:S02]  /*170e0*/  IADD3 R158, P3, R149, R140.reuse, RZ ;  /* 0x0000008c959e7210 */ /* 0x080fe40007f7e0ff */
[-C--:B------:R-:W-:Y:S02]  /*170f0*/  LEA.HI.X.SX32 R205, R205, R141.reuse, 0x1, P5 ;  /* 0x0000008dcdcd7211 */ /* 0x080fe400028f0eff */
[----:B------:R-:W0:Y:S01]  /*17100*/  LDC R14, c[0x0][0x278] ;  /* 0x00009e00ff0e7b82 */ /* 0x000e220000000800 */
[-C--:B------:R-:W-:Y:S02]  /*17110*/  IADD3 R206, P6, R45, R140.reuse, RZ ;  /* 0x0000008c2dce7210 */ /* 0x080fe40007fde0ff */
[----:B------:R-:W-:Y:S01]  /*17120*/  LEA.HI.X.SX32 R159, R159, R141, 0x1, P3 ;  /* 0x0000008d9f9f7211 */ /* 0x000fe200018f0eff */
[----:B----4-:R-:W-:Y:S01]  /*17130*/  IMAD R75, R2, 0x79, RZ ;  /* 0x00000079024b7824 */ /* 0x010fe200078e02ff */
[----:B------:R-:W-:-:S03]  /*17140*/  IADD3 R202, P5, R201, R140, RZ ;  /* 0x0000008cc9ca7210 */ /* 0x000fc60007fbe0ff */
[----:B------:R-:W3:Y:S01]  /*17150*/  LDC R2, c[0x0][0x278] ;  /* 0x00009e00ff027b82 */ /* 0x000ee20000000800 */
[----:B------:R-:W-:Y:S02]  /*17160*/  PRMT R8, R120, 0x7632, R8 ;  /* 0x0000763278087816 */ /* 0x000fe40000000008 */
[-C--:B------:R-:W-:Y:S01]  /*17170*/  LEA.HI.X.SX32 R203, R75, R141.reuse, 0x1, P5 ;  /* 0x0000008d4bcb7211 */ /* 0x080fe200028f0eff */
[----:B-----5:R-:W-:Y:S01]  /*17180*/  IMAD R75, R22, 0xf8, RZ ;  /* 0x000000f8164b7824 */ /* 0x020fe200078e02ff */
[----:B------:R-:W-:Y:S01]  /*17190*/  LEA.HI.X.SX32 R207, R47, R141, 0x1, P6 ;  /* 0x0000008d2fcf7211 */ /* 0x000fe200030f0eff */
[----:B------:R-:W-:Y:S01]  /*171a0*/  IMAD R47, R20, 0xf6, RZ ;  /* 0x000000f6142f7824 */ /* 0x000fe200078e02ff */
[----:B------:R4:W-:Y:S01]  /*171b0*/  STG.E.U16 desc[UR60][R204.64], R32 ;  /* 0x00000020cc007986 */ /* 0x0009e2000c10153c */
[----:B------:R-:W-:Y:S01]  /*171c0*/  PRMT R26, R121, 0x7632, R26 ;  /* 0x00007632791a7816 */ /* 0x000fe2000000001a */
[----:B------:R-:W5:Y:S02]  /*171d0*/  LDC R18, c[0x0][0x278] ;  /* 0x00009e00ff127b82 */ /* 0x000f640000000800 */
[----:B------:R1:W-:Y:S04]  /*171e0*/  STG.E.U16 desc[UR60][R158.64], R120 ;  /* 0x000000789e007986 */ /* 0x0003e8000c10153c */
[----:B------:R2:W-:Y:S01]  /*171f0*/  STG.E.U16 desc[UR60][R202.64], R8 ;  /* 0x00000008ca007986 */ /* 0x0005e2000c10153c */
[----:B------:R-:W-:Y:S01]  /*17200*/  IMAD R162, R217, 0x108, R0 ;  /* 0x00000108d9a27824 */ /* 0x000fe200078e0200 */
[----:B------:R-:W-:Y:S01]  /*17210*/  PRMT R64, R131, 0x7632, R64 ;  /* 0x0000763283407816 */ /* 0x000fe20000000040 */
[----:B------:R-:W5:Y:S01]  /*17220*/  LDC R22, c[0x0][0x278] ;  /* 0x00009e00ff167b82 */ /* 0x000f620000000800 */
[----:B------:R2:W-:Y:S01]  /*17230*/  STG.E.U16 desc[UR60][R206.64], R121 ;  /* 0x00000079ce007986 */ /* 0x0005e2000c10153c */
[----:B----4-:R-:W-:Y:S01]  /*17240*/  IMAD R205, R10, 0x7b, RZ ;  /* 0x0000007b0acd7824 */ /* 0x010fe200078e02ff */
[----:B------:R-:W-:Y:S01]  /*17250*/  IADD3 R204, P3, R47, R140, RZ ;  /* 0x0000008c2fcc7210 */ /* 0x000fe20007f7e0ff */
[----:B-1----:R-:W-:Y:S01]  /*17260*/  IMAD R159, R24, 0xfa, RZ ;  /* 0x000000fa189f7824 */ /* 0x002fe200078e02ff */
[----:B------:R-:W-:-:S02]  /*17270*/  PRMT R20, R122, 0x7632, R20 ;  /* 0x000076327a147816 */ /* 0x000fc40000000014 */
[----:B------:R-:W-:Y:S01]  /*17280*/  PRMT R34, R118, 0x7632, R34 ;  /* 0x0000763276227816 */ /* 0x000fe20000000022 */
[----:B--2---:R-:W1:Y:S01]  /*17290*/  LDC R8, c[0x0][0x278] ;  /* 0x00009e00ff087b82 */ /* 0x004e620000000800 */
[----:B------:R-:W-:Y:S01]  /*172a0*/  IADD3 R202, P5, R75, R140, RZ ;  /* 0x0000008c4bca7210 */ /* 0x000fe20007fbe0ff */
[----:B------:R-:W-:Y:S01]  /*172b0*/  IMAD R121, R12, 0x7d, RZ ;  /* 0x0000007d0c797824 */ /* 0x000fe200078e02ff */
[----:B------:R-:W-:-:S05]  /*172c0*/  LEA.HI.X.SX32 R205, R205, R141, 0x1, P3 ;  /* 0x0000008dcdcd7211 */ /* 0x000fca00018f0eff */
[----:B------:R-:W2:Y:S01]  /*172d0*/  LDC R12, c[0x0][0x278] ;  /* 0x00009e00ff0c7b82 */ /* 0x000ea20000000800 */
[----:B------:R-:W-:Y:S01]  /*172e0*/  LEA.HI.X.SX32 R203, R161, R141, 0x1, P5 ;  /* 0x0000008da1cb7211 */ /* 0x000fe200028f0eff */
[----:B------:R-:W-:Y:S01]  /*172f0*/  IMAD R161, R16, 0xfe, RZ ;  /* 0x000000fe10a17824 */ /* 0x000fe200078e02ff */
[----:B------:R-:W-:-:S05]  /*17300*/  IADD3 R206, P3, R159, R140, RZ ;  /* 0x0000008c9fce7210 */ /* 0x000fca0007f7e0ff */
[----:B------:R-:W4:Y:S01]  /*17310*/  LDC R16, c[0x0][0x278] ;  /* 0x00009e00ff107b82 */ /* 0x000f220000000800 */
[-C--:B------:R-:W-:Y:S01]  /*17320*/  LEA.HI.X.SX32 R207, R121, R141.reuse, 0x1, P3 ;  /* 0x0000008d79cf7211 */ /* 0x080fe200018f0eff */
[----:B0-----:R-:W-:Y:S01]  /*17330*/  IMAD R121, R14, 0xfc, RZ ;  /* 0x000000fc0e797824 */ /* 0x001fe200078e02ff */
[----:B------:R3:W-:Y:S05]  /*17340*/  STG.E.U16 desc[UR60][R204.64], R26 ;  /* 0x0000001acc007986 */ /* 0x0007ea000c10153c */
[----:B------:R-:W0:Y:S01]  /*17350*/  LDC R14, c[0x0][0x278] ;  /* 0x00009e00ff0e7b82 */ /* 0x000e220000000800 */
[----:B------:R-:W-:Y:S01]  /*17360*/  IADD3 R48, P3, R121, R140, RZ ;  /* 0x0000008c79307210 */ /* 0x000fe20007f7e0ff */
[----:B------:R5:W-:Y:S06]  /*17370*/  STG.E.U16 desc[UR60][R202.64], R122 ;  /* 0x0000007aca007986 */ /* 0x000bec000c10153c */
[----:B------:R-:W0:Y:S01]  /*17380*/  LDC R10, c[0x0][0x278] ;  /* 0x00009e00ff0a7b82 */ /* 0x000e220000000800 */
[----:B---3--:R-:W-:Y:S01]  /*17390*/  IMAD R205, R2, 0x7f, RZ ;  /* 0x0000007f02cd7824 */ /* 0x008fe200078e02ff */
[----:B------:R-:W-:-:S02]  /*173a0*/  LEA.HI.X.SX32 R49, R49, R141, 0x1, P3 ;  /* 0x0000008d31317211 */ /* 0x000fc400018f0eff */
[-C--:B-----5:R-:W-:Y:S01]  /*173b0*/  IADD3 R202, P5, R161, R140.reuse, RZ ;  /* 0x0000008ca1ca7210 */ /* 0x0a0fe20007fbe0ff */
[----:B------:R3:W-:Y:S03]  /*173c0*/  STG.E.U16 desc[UR60][R206.64], R20 ;  /* 0x00000014ce007986 */ /* 0x0007e6000c10153c */
[----:B------:R-:W5:Y:S01]  /*173d0*/  LDC R2, c[0x0][0x278] ;  /* 0x00009e00ff027b82 */ /* 0x000f620000000800 */
[----:B------:R-:W-:Y:S01]  /*173e0*/  LEA.HI.X.SX32 R203, R205, R141, 0x1, P5 ;  /* 0x0000008dcdcb7211 */ /* 0x000fe200028f0eff */
[----:B------:R-:W-:Y:S01]  /*173f0*/  IMAD R205, R18, 0x102, RZ ;  /* 0x0000010212cd7824 */ /* 0x000fe200078e02ff */
[----:B------:R2:W-:Y:S01]  /*17400*/  STG.E.U16 desc[UR60][R48.64], R123 ;  /* 0x0000007b30007986 */ /* 0x0005e2000c10153c */
[----:B------:R-:W-:-:S04]  /*17410*/  LEA RZ, P3, R209, R140, 0x8 ;  /* 0x0000008cd1ff7211 */ /* 0x000fc800078640ff */
[----:B------:R-:W5:Y:S01]  /*17420*/  LDC R32, c[0x0][0x278] ;  /* 0x00009e00ff207b82 */ /* 0x000f620000000800 */
[----:B---3--:R-:W-:Y:S02]  /*17430*/  PRMT R20, R123, 0x7632, R20 ;  /* 0x000076327b147816 */ /* 0x008fe40000000014 */
[----:B------:R-:W-:Y:S01]  /*17440*/  IADD3 RZ, P5, R205, R140, RZ ;  /* 0x0000008ccdff7210 */ /* 0x000fe20007fbe0ff */
[----:B--2---:R-:W-:-:S04]  /*17450*/  IMAD R123, R12, 0x104, RZ ;  /* 0x000001040c7b7824 */ /* 0x004fc800078e02ff */
[----:B------:R-:W2:Y:S01]  /*17460*/  LDC R209, c[0x0][0x278] ;  /* 0x00009e00ffd17b82 */ /* 0x000ea20000000800 */
[----:B------:R4:W-:Y:S01]  /*17470*/  STG.E.U16 desc[UR60][R202.64], R20 ;  /* 0x00000014ca007986 */ /* 0x0009e2000c10153c */
[----:B-1----:R-:W-:-:S06]  /*17480*/  SHF.L.U32 R205, R8, 0x7, RZ ;  /* 0x0000000708cd7819 */ /* 0x002fcc00000006ff */
[----:B------:R-:W1:Y:S01]  /*17490*/  LDC R12, c[0x0][0x278] ;  /* 0x00009e00ff0c7b82 */ /* 0x000e620000000800 */
[----:B------:R-:W-:Y:S01]  /*174a0*/  LEA.HI.X.SX32 R205, R205, R141, 0x1, P3 ;  /* 0x0000008dcdcd7211 */ /* 0x000fe200018f0eff */
[----:B----4-:R-:W-:-:S06]  /*174b0*/  IMAD R203, R16, 0x108, RZ ;  /* 0x0000010810cb7824 */ /* 0x010fcc00078e02ff */
[----:B------:R-:W3:Y:S01]  /*174c0*/  LDC R16, c[0x0][0x278] ;  /* 0x00009e00ff107b82 */ /* 0x000ee20000000800 */
[----:B------:R-:W-:Y:S01]  /*174d0*/  IADD3 RZ, P3, R123, R140, RZ ;  /* 0x0000008c7bff7210 */ /* 0x000fe20007f7e0ff */
[----:B0-----:R-:W-:Y:S02]  /*174e0*/  IMAD R123, R14, 0x106, RZ ;  /* 0x000001060e7b7824 */ /* 0x001fe400078e02ff */
[----:B------:R-:W-:-:S04]  /*174f0*/  IMAD R207, R10, 0x81, RZ ;  /* 0x000000810acf7824 */ /* 0x000fc800078e02ff */
[----:B------:R-:W0:Y:S01]  /*17500*/  LDC R14, c[0x0][0x278] ;  /* 0x00009e00ff0e7b82 */ /* 0x000e220000000800 */
[----:B------:R-:W-:Y:S01]  /*17510*/  LEA R204, R211, R0, 0x8 ;  /* 0x00000000d3cc7211 */ /* 0x000fe200078e40ff */
[----:B------:R-:W-:Y:S01]  /*17520*/  IMAD R48, R213, 0x102, R0 ;  /* 0x00000102d5307824 */ /* 0x000fe200078e0200 */
[----:B------:R-:W-:Y:S02]  /*17530*/  LEA.HI.X.SX32 R49, R207, R141, 0x1, P5 ;  /* 0x0000008dcf317211 */ /* 0x000fe400028f0eff */
[----:B------:R-:W-:-:S03]  /*17540*/  PRMT R24, R128, 0x7632, R24 ;  /* 0x0000763280187816 */ /* 0x000fc60000000018 */
[----:B------:R-:W4:Y:S01]  /*17550*/  LDC R8, c[0x0][0x278] ;  /* 0x00009e00ff087b82 */ /* 0x000f220000000800 */
[----:B------:R-:W-:Y:S01]  /*17560*/  STG.E.U16 desc[UR60][R204.64], R128 ;  /* 0x00000080cc007986 */ /* 0x000fe2000c10153c */
[-C--:B------:R-:W-:Y:S01]  /*17570*/  IADD3 RZ, P6, R203, R140.reuse, RZ ;  /* 0x0000008ccbff7210 */ /* 0x080fe20007fde0ff */
[----:B-1----:R-:W-:Y:S02]  /*17580*/  IMAD R207, R12, 0x10a, RZ ;  /* 0x0000010a0ccf7824 */ /* 0x002fe400078e02ff */
[----:B------:R1:W-:Y:S03]  /*17590*/  STG.E.U16 desc[UR60][R48.64], R24 ;  /* 0x0000001830007986 */ /* 0x0003e6000c10153c */
[----:B------:R-:W4:Y:S01]  /*175a0*/  LDC R10, c[0x0][0x278] ;  /* 0x00009e00ff0a7b82 */ /* 0x000f220000000800 */
[----:B------:R-:W-:-:S07]  /*175b0*/  IADD3 RZ, P5, R123, R140, RZ ;  /* 0x0000008c7bff7210 */ /* 0x000fce0007fbe0ff */
[----:B------:R-:W4:Y:S01]  /*175c0*/  LDC R203, c[0x0][0x278] ;  /* 0x00009e00ffcb7b82 */ /* 0x000f220000000800 */
[----:B-1----:R-:W-:Y:S01]  /*175d0*/  LEA.HI.X.SX32 R49, R167, R141, 0x1, P3 ;  /* 0x0000008da7317211 */ /* 0x002fe200018f0eff */
[----:B---3--:R-:W-:-:S06]  /*175e0*/  IMAD R211, R16, 0x10e, RZ ;  /* 0x0000010e10d37824 */ /* 0x008fcc00078e02ff */
[----:B------:R-:W1:Y:S01]  /*175f0*/  LDC R205, c[0x0][0x278] ;  /* 0x00009e00ffcd7b82 */ /* 0x000e620000000800 */
[----:B-----5:R-:W-:-:S07]  /*17600*/  IMAD R123, R2, 0x83, RZ ;  /* 0x00000083027b7824 */ /* 0x020fce00078e02ff */
[----:B------:R-:W3:Y:S08]  /*17610*/  LDC R167, c[0x0][0x278] ;  /* 0x00009e00ffa77b82 */ /* 0x000ef00000000800 */
[----:B------:R-:W5:Y:S01]  /*17620*/  LDC R12, c[0x0][0x278] ;  /* 0x00009e00ff0c7b82 */ /* 0x000f620000000800 */
[----:B--2---:R-:W-:Y:S01]  /*17630*/  IMAD R48, R209, 0x104, R0 ;  /* 0x00000104d1307824 */ /* 0x004fe200078e0200 */
[----:B------:R-:W-:Y:S01]  /*17640*/  LEA.HI.X.SX32 R123, R123, R141, 0x1, P5 ;  /* 0x0000008d7b7b7211 */ /* 0x000fe200028f0eff */
[----:B0-----:R-:W-:-:S05]  /*17650*/  IMAD R209, R14, 0x10c, RZ ;  /* 0x0000010c0ed17824 */ /* 0x001fca00078e02ff */
[----:B------:R-:W0:Y:S01]  /*17660*/  LDC R16, c[0x0][0x278] ;  /* 0x00009e00ff107b82 */ /* 0x000e220000000800 */
[----:B------:R-:W-:Y:S01]  /*17670*/  IMAD R122, R215, 0x106, R0 ;  /* 0x00000106d77a7824 */ /* 0x000fe200078e0200 */
[----:B------:R-:W-:Y:S01]  /*17680*/  PRMT R2, R129, 0x7632, R2 ;  /* 0x0000763281027816 */ /* 0x000fe20000000002 */
[----:B------:R4:W-:Y:S05]  /*17690*/  STG.E.U16 desc[UR60][R48.64], R129 ;  /* 0x0000008130007986 */ /* 0x0009ea000c10153c */
[----:B------:R-:W2:Y:S01]  /*176a0*/  LDC R14, c[0x0][0x278] ;  /* 0x00009e00ff0e7b82 */ /* 0x000ea20000000800 */
[----:B------:R-:W-:Y:S01]  /*176b0*/  LEA.HI.X.SX32 R163, R163, R141, 0x1, P6 ;  /* 0x0000008da3a37211 */ /* 0x000fe200030f0eff */
[----:B------:R1:W-:Y:S01]  /*176c0*/  STG.E.U16 desc[UR60][R122.64], R2 ;  /* 0x000000027a007986 */ /* 0x0003e2000c10153c */
[----:B------:R-:W-:-:S02]  /*176d0*/  IADD3 RZ, P3, R207, R140, RZ ;  /* 0x0000008ccfff7210 */ /* 0x000fc40007f7e0ff */
[-C--:B------:R-:W-:Y:S01]  /*176e0*/  IADD3 RZ, P5, R209, R140.reuse, RZ ;  /* 0x0000008cd1ff7210 */ /* 0x080fe20007fbe0ff */
[----:B----4-:R-:W-:Y:S01]  /*176f0*/  IMAD R49, R8, 0x85, RZ ;  /* 0x0000008508317824 */ /* 0x010fe200078e02ff */
[----:B------:R-:W-:Y:S01]  /*17700*/  IADD3 RZ, P6, R211, R140, RZ ;  /* 0x0000008cd3ff7210 */ /* 0x000fe20007fde0ff */
[----:B------:R-:W-:Y:S01]  /*17710*/  IMAD R129, R10, 0x87, RZ ;  /* 0x000000870a817824 */ /* 0x000fe200078e02ff */
[----:B------:R4:W-:Y:S01]  /*17720*/  STG.E.U16 desc[UR60][R162.64], R130 ;  /* 0x00000082a2007986 */ /* 0x0009e2000c10153c */
[----:B------:R-:W-:Y:S01]  /*17730*/  PRMT R24, R130, 0x7632, R24 ;  /* 0x0000763282187816 */ /* 0x000fe20000000018 */
[--C-:B------:R-:W-:Y:S01]  /*17740*/  IMAD R48, R203, 0x10a, R0.reuse ;  /* 0x0000010acb307824 */ /* 0x100fe200078e0200 */
[----:B-1----:R-:W1:Y:S01]  /*17750*/  LDC R2, c[0x0][0x278] ;  /* 0x00009e00ff027b82 */ /* 0x002e620000000800 */
[-C--:B------:R-:W-:Y:S01]  /*17760*/  LEA.HI.X.SX32 R49, R49, R141.reuse, 0x1, P3 ;  /* 0x0000008d31317211 */ /* 0x080fe200018f0eff */
[--C-:B------:R-:W-:Y:S01]  /*17770*/  IMAD R122, R205, 0x10c, R0.reuse ;  /* 0x0000010ccd7a7824 */ /* 0x100fe200078e0200 */
[-C--:B------:R-:W-:Y:S01]  /*17780*/  LEA.HI.X.SX32 R123, R165, R141.reuse, 0x1, P5 ;  /* 0x0000008da57b7211 */ /* 0x080fe200028f0eff */
[----:B---3--:R-:W-:Y:S01]  /*17790*/  IMAD R128, R167, 0x10e, R0 ;  /* 0x0000010ea7807824 */ /* 0x008fe200078e0200 */
[----:B------:R-:W-:-:S03]  /*177a0*/  LEA.HI.X.SX32 R129, R129, R141, 0x1, P6 ;  /* 0x0000008d81817211 */ /* 0x000fc600030f0eff */
[----:B----4-:R-:W3:Y:S01]  /*177b0*/  LDC R163, c[0x0][0x278] ;  /* 0x00009e00ffa37b82 */ /* 0x010ee20000000800 */
[----:B-----5:R-:W-:Y:S01]  /*177c0*/  IMAD R167, R12, 0x110, RZ ;  /* 0x000001100ca77824 */ /* 0x020fe200078e02ff */
[----:B------:R-:W-:Y:S06]  /*177d0*/  STG.E.U16 desc[UR60][R48.64], R24 ;  /* 0x0000001830007986 */ /* 0x000fec000c10153c */
[----:B------:R-:W4:Y:S01]  /*177e0*/  LDC R10, c[0x0][0x278] ;  /* 0x00009e00ff0a7b82 */ /* 0x000f220000000800 */
[----:B------:R-:W-:Y:S07]  /*177f0*/  STG.E.U16 desc[UR60][R122.64], R131 ;  /* 0x000000837a007986 */ /* 0x000fee000c10153c */
[----:B------:R-:W5:Y:S01]  /*17800*/  LDC R207, c[0x0][0x278] ;  /* 0x00009e00ffcf7b82 */ /* 0x000f620000000800 */
[----:B------:R0:W-:Y:S07]  /*17810*/  STG.E.U16 desc[UR60][R128.64], R64 ;  /* 0x0000004080007986 */ /* 0x0001ee000c10153c */
[----:B------:R-:W5:Y:S08]  /*17820*/  LDC R165, c[0x0][0x278] ;  /* 0x00009e00ffa57b82 */ /* 0x000f700000000800 */
[----:B------:R-:W5:Y:S01]  /*17830*/  LDC R12, c[0x0][0x278] ;  /* 0x00009e00ff0c7b82 */ /* 0x000f620000000800 */
[----:B0-----:R-:W-:-:S07]  /*17840*/  IMAD R129, R16, 0x114, RZ ;  /* 0x0000011410817824 */ /* 0x001fce00078e02ff */
[----:B------:R-:W0:Y:S01]  /*17850*/  LDC R8, c[0x0][0x278] ;  /* 0x00009e00ff087b82 */ /* 0x000e220000000800 */
[----:B--2---:R-:W-:-:S07]  /*17860*/  IMAD R203, R14, 0x112, RZ ;  /* 0x000001120ecb7824 */ /* 0x004fce00078e02ff */
[----:B------:R-:W2:Y:S01]  /*17870*/  LDC R16, c[0x0][0x278] ;  /* 0x00009e00ff107b82 */ /* 0x000ea20000000800 */
[----:B------:R-:W-:Y:S01]  /*17880*/  IADD3 RZ, P3, R167, R140, RZ ;  /* 0x0000008ca7ff7210 */ /* 0x000fe20007f7e0ff */
[----:B-1----:R-:W-:-:S06]  /*17890*/  IMAD R123, R2, 0x89, RZ ;  /* 0x00000089027b7824 */ /* 0x002fcc00078e02ff */
[----:B------:R-:W1:Y:S01]  /*178a0*/  LDC R14, c[0x0][0x278] ;  /* 0x00009e00ff0e7b82 */ /* 0x000e620000000800 */
[-C--:B------:R-:W-:Y:S02]  /*178b0*/  IADD3 RZ, P5, R203, R140.reuse, RZ ;  /* 0x0000008ccbff7210 */ /* 0x080fe40007fbe0ff */
[----:B------:R-:W-:Y:S01]  /*178c0*/  LEA.HI.X.SX32 R49, R171, R141, 0x1, P3 ;  /* 0x0000008dab317211 */ /* 0x000fe200018f0eff */
[----:B---3--:R-:W-:Y:S01]  /*178d0*/  IMAD R48, R163, 0x110, R0 ;  /* 0x00000110a3307824 */ /* 0x008fe200078e0200 */
[----:B------:R-:W-:-:S03]  /*178e0*/  IADD3 RZ, P3, R129, R140, RZ ;  /* 0x0000008c81ff7210 */ /* 0x000fc60007f7e0ff */
[----:B------:R-:W3:Y:S01]  /*178f0*/  LDC R2, c[0x0][0x278] ;  /* 0x00009e00ff027b82 */ /* 0x000ee20000000800 */
[----:B----4-:R-:W-:Y:S01]  /*17900*/  IMAD R163, R10, 0x116, RZ ;  /* 0x000001160aa37824 */ /* 0x010fe200078e02ff */
[----:B------:R-:W-:Y:S01]  /*17910*/  LEA.HI.X.SX32 R123, R123, R141, 0x1, P5 ;  /* 0x0000008d7b7b7211 */ /* 0x000fe200028f0eff */
[----:B-----5:R-:W-:Y:S01]  /*17920*/  IMAD R122, R207, 0x112, R0 ;  /* 0x00000112cf7a7824 */ /* 0x020fe200078e0200 */
[----:B------:R-:W-:-:S04]  /*17930*/  PRMT R18, R124, 0x7632, R18 ;  /* 0x000076327c127816 */ /* 0x000fc80000000012 */
[----:B------:R-:W4:Y:S01]  /*17940*/  LDC R131, c[0x0][0x278] ;  /* 0x00009e00ff837b82 */ /* 0x000f220000000800 */
[----:B------:R-:W-:Y:S01]  /*17950*/  IMAD R50, R165, 0x114, R0 ;  /* 0x00000114a5327824 */ /* 0x000fe200078e0200 */
[----:B------:R-:W-:Y:S01]  /*17960*/  LEA.HI.X.SX32 R51, R51, R141, 0x1, P3 ;  /* 0x0000008d33337211 */ /* 0x000fe200018f0eff */
[----:B------:R-:W-:-:S05]  /*17970*/  IMAD R165, R12, 0x118, RZ ;  /* 0x000001180ca57824 */ /* 0x000fca00078e02ff */
[----:B------:R-:W5:Y:S01]  /*17980*/  LDC R167, c[0x0][0x278] ;  /* 0x00009e00ffa77b82 */ /* 0x000f620000000800 */
[----:B------:R0:W-:Y:S07]  /*17990*/  STG.E.U16 desc[UR60][R48.64], R124 ;  /* 0x0000007c30007986 */ /* 0x0001ee000c10153c */
[----:B------:R-:W5:Y:S01]  /*179a0*/  LDC R129, c[0x0][0x278] ;  /* 0x00009e00ff817b82 */ /* 0x000f620000000800 */
[----:B------:R-:W-:Y:S01]  /*179b0*/  STG.E.U16 desc[UR60][R122.64], R18 ;  /* 0x000000127a007986 */ /* 0x000fe2000c10153c */
[----:B------:R-:W-:-:S06]  /*179c0*/  IADD3 RZ, P3, R163, R140, RZ ;  /* 0x0000008ca3ff7210 */ /* 0x000fcc0007f7e0ff */
[----:B------:R-:W5:Y:S01]  /*179d0*/  LDC R10, c[0x0][0x278] ;  /* 0x00009e00ff0a7b82 */ /* 0x000f620000000800 */
[----:B0-----:R-:W-:Y:S01]  /*179e0*/  IMAD R49, R8, 0x8b, RZ ;  /* 0x0000008b08317824 */ /* 0x001fe200078e02ff */
[----:B------:R1:W-:Y:S01]  /*179f0*/  STG.E.U16 desc[UR60][R50.64], R125 ;  /* 0x0000007d32007986 */ /* 0x0003e2000c10153c */
[----:B------:R-:W-:Y:S01]  /*17a00*/  PRMT R24, R125, 0x7632, R24 ;  /* 0x000076327d187816 */ /* 0x000fe20000000018 */
[----:B--2---:R-:W-:-:S04]  /*17a10*/  IMAD R163, R16, 0x11c, RZ ;  /* 0x0000011c10a37824 */ /* 0x004fc800078e02ff */
[----:B------:R-:W0:Y:S08]  /*17a20*/  LDC R12, c[0x0][0x278] ;  /* 0x00009e00ff0c7b82 */ /* 0x000e300000000800 */
[----:B------:R-:W2:Y:S01]  /*17a30*/  LDC R8, c[0x0][0x278] ;  /* 0x00009e00ff087b82 */ /* 0x000ea20000000800 */
[----:B-1----:R-:W-:-:S07]  /*17a40*/  IMAD R51, R14, 0x11a, RZ ;  /* 0x0000011a0e337824 */ /* 0x002fce00078e02ff */
[----:B------:R-:W1:Y:S08]  /*17a50*/  LDC R123, c[0x0][0x278] ;  /* 0x00009e00ff7b7b82 */ /* 0x000e700000000800 */
[----:B------:R-:W2:Y:S08]  /*17a60*/  LDC R125, c[0x0][0x278] ;  /* 0x00009e00ff7d7b82 */ /* 0x000eb00000000800 */
[----:B------:R-:W2:Y:S01]  /*17a70*/  LDC R16, c[0x0][0x278] ;  /* 0x00009e00ff107b82 */ /* 0x000ea20000000800 */
[----:B------:R-:W-:-:S02]  /*17a80*/  LEA.HI.X.SX32 R49, R49, R141, 0x1, P3 ;  /* 0x0000008d31317211 */ /* 0x000fc400018f0eff */
[----:B------:R-:W-:Y:S01]  /*17a90*/  IADD3 RZ, P3, R51, R140, RZ ;  /* 0x0000008c33ff7210 */ /* 0x000fe20007f7e0ff */
[----:B---3--:R-:W-:-:S04]  /*17aa0*/  IMAD R51, R2, 0x8d, RZ ;  /* 0x0000008d02337824 */ /* 0x008fc800078e02ff */
[----:B------:R-:W3:Y:S01]  /*17ab0*/  LDC R14, c[0x0][0x278] ;  /* 0x00009e00ff0e7b82 */ /* 0x000ee20000000800 */
[-C--:B------:R-:W-:Y:S01]  /*17ac0*/  IADD3 RZ, P5, R165, R140.reuse, RZ ;  /* 0x0000008ca5ff7210 */ /* 0x080fe20007fbe0ff */
[--C-:B----4-:R-:W-:Y:S01]  /*17ad0*/  IMAD R60, R131, 0x118, R0.reuse ;  /* 0x00000118833c7824 */ /* 0x110fe200078e0200 */
[-C--:B------:R-:W-:Y:S01]  /*17ae0*/  LEA.HI.X.SX32 R51, R51, R141.reuse, 0x1, P3 ;  /* 0x0000008d33337211 */ /* 0x080fe200018f0eff */
[--C-:B-----5:R-:W-:Y:S01]  /*17af0*/  IMAD R48, R167, 0x116, R0.reuse ;  /* 0x00000116a7307824 */ /* 0x120fe200078e0200 */
[----:B------:R-:W-:Y:S01]  /*17b00*/  LEA.HI.X.SX32 R61, R61, R141, 0x1, P5 ;  /* 0x0000008d3d3d7211 */ /* 0x000fe200028f0eff */
[----:B------:R-:W-:Y:S02]  /*17b10*/  IMAD R50, R129, 0x11a, R0 ;  /* 0x0000011a81327824 */ /* 0x000fe400078e0200 */
[----:B------:R-:W4:Y:S01]  /*17b20*/  LDC R131, c[0x0][0x278] ;  /* 0x00009e00ff837b82 */ /* 0x000f220000000800 */
[----:B------:R-:W-:Y:S01]  /*17b30*/  IADD3 RZ, P3, R163, R140, RZ ;  /* 0x0000008ca3ff7210 */ /* 0x000fe20007f7e0ff */
[----:B------:R-:W-:Y:S01]  /*17b40*/  IMAD R129, R10, 0x11e, RZ ;  /* 0x0000011e0a817824 */ /* 0x000fe200078e02ff */
[----:B------:R-:W-:Y:S01]  /*17b50*/  PRMT R18, R126, 0x7632, R18 ;  /* 0x000076327e127816 */ /* 0x000fe20000000012 */
[----:B------:R5:W-:Y:S01]  /*17b60*/  STG.E.U16 desc[UR60][R48.64], R24 ;  /* 0x0000001830007986 */ /* 0x000be2000c10153c */
[----:B0-----:R-:W-:-:S03]  /*17b70*/  IMAD R163, R12, 0x120, RZ ;  /* 0x000001200ca37824 */ /* 0x001fc600078e02ff */
[----:B------:R-:W0:Y:S01]  /*17b80*/  LDC R2, c[0x0][0x278] ;  /* 0x00009e00ff027b82 */ /* 0x000e220000000800 */
[----:B------:R2:W-:Y:S01]  /*17b90*/  STG.E.U16 desc[UR60][R60.64], R126 ;  /* 0x0000007e3c007986 */ /* 0x0005e2000c10153c */
[----:B------:R-:W-:-:S03]  /*17ba0*/  IADD3 RZ, P5, R163, R140, RZ ;  /* 0x0000008ca3ff7210 */ /* 0x000fc60007fbe0ff */
[----:B------:R2:W-:Y:S03]  /*17bb0*/  STG.E.U16 desc[UR60][R50.64], R18 ;  /* 0x0000001232007986 */ /* 0x0005e6000c10153c */
[----:B------:R-:W0:Y:S01]  /*17bc0*/  LDC R10, c[0x0][0x278] ;  /* 0x00009e00ff0a7b82 */ /* 0x000e220000000800 */
[----:B-----5:R-:W-:Y:S02]  /*17bd0*/  LEA.HI.X.SX32 R49, R169, R141, 0x1, P3 ;  /* 0x0000008da9317211 */ /* 0x020fe400018f0eff */
[----:B------:R-:W-:Y:S01]  /*17be0*/  IADD3 RZ, P3, R129, R140, RZ ;  /* 0x0000008c81ff7210 */ /* 0x000fe20007f7e0ff */
[--C-:B-1----:R-:W-:Y:S02]  /*17bf0*/  IMAD R48, R123, 0x11c, R0.reuse ;  /* 0x0000011c7b307824 */ /* 0x102fe400078e0200 */
[----:B--2---:R-:W-:Y:S02]  /*17c00*/  IMAD R61, R8, 0x8f, RZ ;  /* 0x0000008f083d7824 */ /* 0x004fe400078e02ff */
[----:B------:R-:W1:Y:S01]  /*17c10*/  LDC R129, c[0x0][0x278] ;  /* 0x00009e00ff817b82 */ /* 0x000e620000000800 */
[----:B------:R-:W-:-:S02]  /*17c20*/  IMAD R50, R125, 0x11e, R0 ;  /* 0x0000011e7d327824 */ /* 0x000fc400078e0200 */
[----:B------:R-:W-:Y:S01]  /*17c30*/  IMAD R125, R16, 0x124, RZ ;  /* 0x00000124107d7824 */ /* 0x000fe200078e02ff */
[----:B------:R-:W-:-:S04]  /*17c40*/  LEA.HI.X.SX32 R51, R61, R141, 0x1, P3 ;  /* 0x0000008d3d337211 */ /* 0x000fc800018f0eff */
[----:B------:R-:W2:Y:S01]  /*17c50*/  LDC R12, c[0x0][0x278] ;  /* 0x00009e00ff0c7b82 */ /* 0x000ea20000000800 */
[----:B------:R-:W-:Y:S01]  /*17c60*/  LEA.HI.X.SX32 R61, R177, R141, 0x1, P5 ;  /* 0x0000008db13d7211 */ /* 0x000fe200028f0eff */
[----:B------:R3:W-:Y:S01]  /*17c70*/  STG.E.U16 desc[UR60][R48.64], R127 ;  /* 0x0000007f30007986 */ /* 0x0007e2000c10153c */
[----:B------:R-:W-:-:S05]  /*17c80*/  IADD3 RZ, P5, R125, R140, RZ ;  /* 0x0000008c7dff7210 */ /* 0x000fca0007fbe0ff */
[----:B------:R-:W5:Y:S08]  /*17c90*/  LDC R123, c[0x0][0x278] ;  /* 0x00009e00ff7b7b82 */ /* 0x000f700000000800 */
[----:B------:R-:W2:Y:S01]  /*17ca0*/  LDC R8, c[0x0][0x278] ;  /* 0x00009e00ff087b82 */ /* 0x000ea20000000800 */
[----:B---3--:R-:W-:Y:S01]  /*17cb0*/  IMAD R49, R14, 0x122, RZ ;  /* 0x000001220e317824 */ /* 0x008fe200078e02ff */
[----:B------:R-:W-:-:S06]  /*17cc0*/  PRMT R20, R127, 0x7632, R20 ;  /* 0x000076327f147816 */ /* 0x000fcc0000000014 */
[----:B------:R-:W3:Y:S01]  /*17cd0*/  LDC R125, c[0x0][0x278] ;  /* 0x00009e00ff7d7b82 */ /* 0x000ee20000000800 */
[----:B----4-:R-:W-:-:S07]  /*17ce0*/  IMAD R60, R131, 0x120, R0 ;  /* 0x00000120833c7824 */ /* 0x010fce00078e0200 */
[----:B------:R-:W4:Y:S01]  /*17cf0*/  LDC R14, c[0x0][0x278] ;  /* 0x00009e00ff0e7b82 */ /* 0x000f220000000800 */
[----:B------:R1:W-:Y:S01]  /*17d00*/  STG.E.U16 desc[UR60][R50.64], R20 ;  /* 0x0000001432007986 */ /* 0x0003e2000c10153c */
[----:B------:R-:W-:Y:S01]  /*17d10*/  IADD3 RZ, P3, R49, R140, RZ ;  /* 0x0000008c31ff7210 */ /* 0x000fe20007f7e0ff */
[----:B0-----:R-:W-:Y:S02]  /*17d20*/  IMAD R49, R2, 0x91, RZ ;  /* 0x0000009102317824 */ /* 0x001fe400078e02ff */
[----:B------:R0:W-:Y:S03]  /*17d30*/  STG.E.U16 desc[UR60][R60.64], R132 ;  /* 0x000000843c007986 */ /* 0x0001e6000c10153c */
[----:B------:R-:W4:Y:S01]  /*17d40*/  LDC R127, c[0x0][0x278] ;  /* 0x00009e00ff7f7b82 */ /* 0x000f220000000800 */
[----:B------:R-:W-:Y:S01]  /*17d50*/  LEA.HI.X.SX32 R49, R49, R141, 0x1, P3 ;  /* 0x0000008d31317211 */ /* 0x000fe200018f0eff */
[----:B-----5:R-:W-:Y:S01]  /*17d60*/  IMAD R48, R123, 0x122, R0 ;  /* 0x000001227b307824 */ /* 0x020fe200078e0200 */
[----:B------:R-:W-:Y:S01]  /*17d70*/  PRMT R24, R132, 0x7632, R24 ;  /* 0x0000763284187816 */ /* 0x000fe20000000018 */
[----:B-1----:R-:W-:-:S04]  /*17d80*/  IMAD R50, R129, 0x124, R0 ;  /* 0x0000012481327824 */ /* 0x002fc800078e0200 */
[----:B------:R-:W1:Y:S01]  /*17d90*/  LDC R2, c[0x0][0x278] ;  /* 0x00009e00ff027b82 */ /* 0x000e620000000800 */
[----:B0-----:R-:W-:Y:S02]  /*17da0*/  IMAD R61, R10, 0x126, RZ ;  /* 0x000001260a3d7824 */ /* 0x001fe400078e02ff */
[----:B--2---:R-:W-:-:S03]  /*17db0*/  IMAD R129, R12, 0x128, RZ ;  /* 0x000001280c817824 */ /* 0x004fc600078e02ff */
[----:B------:R-:W-:Y:S01]  /*17dc0*/  IADD3 RZ, P3, R61, R140, RZ ;  /* 0x0000008c3dff7210 */ /* 0x000fe20007f7e0ff */
[----:B------:R-:W-:Y:S01]  /*17dd0*/  IMAD R61, R8, 0x93, RZ ;  /* 0x00000093083d7824 */ /* 0x000fe200078e02ff */
[----:B------:R-:W0:Y:S01]  /*17de0*/  LDC R12, c[0x0][0x278] ;  /* 0x00009e00ff0c7b82 */ /* 0x000e220000000800 */
[----:B------:R3:W-:Y:S07]  /*17df0*/  STG.E.U16 desc[UR60][R48.64], R24 ;  /* 0x0000001830007986 */ /* 0x0007ee000c10153c */
[----:B------:R-:W2:Y:S08]  /*17e00*/  LDC R123, c[0x0][0x278] ;  /* 0x00009e00ff7b7b82 */ /* 0x000eb00000000800 */
[----:B------:R-:W5:Y:S01]  /*17e10*/  LDC R16, c[0x0][0x278] ;  /* 0x00009e00ff107b82 */ /* 0x000f620000000800 */
[----:B---3--:R-:W-:Y:S01]  /*17e20*/  IMAD R48, R125, 0x126, R0 ;  /* 0x000001267d307824 */ /* 0x008fe200078e0200 */
[----:B------:R-:W-:Y:S01]  /*17e30*/  LEA.HI.X.SX32 R49, R61, R141, 0x1, P3 ;  /* 0x0000008d3d317211 */ /* 0x000fe200018f0eff */
[----:B----4-:R-:W-:-:S05]  /*17e40*/  IMAD R61, R14, 0x12a, RZ ;  /* 0x0000012a0e3d7824 */ /* 0x010fca00078e02ff */
[----:B------:R-:W3:Y:S01]  /*17e50*/  LDC R10, c[0x0][0x278] ;  /* 0x00009e00ff0a7b82 */ /* 0x000ee20000000800 */
[----:B------:R-:W-:-:S07]  /*17e60*/  LEA.HI.X.SX32 R51, R175, R141, 0x1, P5 ;  /* 0x0000008daf337211 */ /* 0x000fce00028f0eff */
[----:B------:R-:W4:Y:S01]  /*17e70*/  LDC R8, c[0x0][0x278] ;  /* 0x00009e00ff087b82 */ /* 0x000f220000000800 */
[----:B------:R-:W-:-:S07]  /*17e80*/  IADD3 RZ, P5, R129, R140, RZ ;  /* 0x0000008c81ff7210 */ /* 0x000fce0007fbe0ff */
[----:B------:R-:W4:Y:S08]  /*17e90*/  LDC R125, c[0x0][0x278] ;  /* 0x00009e00ff7d7b82 */ /* 0x000f300000000800 */
[----:B------:R-:W4:Y:S01]  /*17ea0*/  LDC R14, c[0x0][0x278] ;  /* 0x00009e00ff0e7b82 */ /* 0x000f220000000800 */
[----:B------:R0:W-:Y:S01]  /*17eb0*/  STG.E.U16 desc[UR60][R50.64], R133 ;  /* 0x0000008532007986 */ /* 0x0001e2000c10153c */
[----:B------:R-:W-:-:S02]  /*17ec0*/  PRMT R24, R133, 0x7632, R24 ;  /* 0x0000763285187816 */ /* 0x000fc40000000018 */
[----:B------:R-:W-:Y:S01]  /*17ed0*/  IADD3 RZ, P3, R61, R140, RZ ;  /* 0x0000008c3dff7210 */ /* 0x000fe20007f7e0ff */
[----:B-1----:R-:W-:Y:S02]  /*17ee0*/  IMAD R61, R2, 0x95, RZ ;  /* 0x00000095023d7824 */ /* 0x002fe400078e02ff */
[----:B------:R-:W-:Y:S01]  /*17ef0*/  STG.E.U16 desc[UR60][R48.64], R24 ;  /* 0x0000001830007986 */ /* 0x000fe2000c10153c */
[----:B------:R-:W1:Y:S01]  /*17f00*/  LDC R18, c[0x0][0x278] ;  /* 0x00009e00ff127b82 */ /* 0x000e620000000800 */
[----:B0-----:R-:W-:Y:S01]  /*17f10*/  IMAD R50, R127, 0x128, R0 ;  /* 0x000001287f327824 */ /* 0x001fe200078e0200 */
[----:B------:R-:W-:-:S06]  /*17f20*/  LEA.HI.X.SX32 R51, R173, R141, 0x1, P5 ;  /* 0x0000008dad337211 */ /* 0x000fcc00028f0eff */
[----:B------:R-:W0:Y:S01]  /*17f30*/  LDC R127, c[0x0][0x278] ;  /* 0x00009e00ff7f7b82 */ /* 0x000e220000000800 */
[----:B--2---:R-:W-:Y:S01]  /*17f40*/  IMAD R60, R123, 0x12a, R0 ;  /* 0x0000012a7b3c7824 */ /* 0x004fe200078e0200 */
[----:B------:R2:W-:Y:S01]  /*17f50*/  STG.E.U16 desc[UR60][R50.64], R134 ;  /* 0x0000008632007986 */ /* 0x0005e2000c10153c */
[----:B------:R-:W-:-:S05]  /*17f60*/  PRMT R2, R134, 0x7632, R2 ;  /* 0x0000763286027816 */ /* 0x000fca0000000002 */
[----:B------:R-:W1:Y:S01]  /*17f70*/  LDC R129, c[0x0][0x278] ;  /* 0x00009e00ff817b82 */ /* 0x000e620000000800 */
[----:B------:R-:W-:Y:S01]  /*17f80*/  LEA.HI.X.SX32 R61, R61, R141, 0x1, P3 ;  /* 0x0000008d3d3d7211 */ /* 0x000fe200018f0eff */
[----:B-----5:R-:W-:Y:S02]  /*17f90*/  IMAD R123, R16, 0x130, RZ ;  /* 0x00000130107b7824 */ /* 0x020fe400078e02ff */
[----:B--2---:R-:W-:Y:S02]  /*17fa0*/  IMAD R51, R12, 0x12e, RZ ;  /* 0x0000012e0c337824 */ /* 0x004fe400078e02ff */
[----:B------:R2:W-:Y:S01]  /*17fb0*/  STG.E.U16 desc[UR60][R60.64], R2 ;  /* 0x000000023c007986 */ /* 0x0005e2000c10153c */
[----:B---3--:R-:W-:Y:S01]  /*17fc0*/  IMAD R49, R10, 0x12c, RZ ;  /* 0x0000012c0a317824 */ /* 0x008fe200078e02ff */
[-C--:B------:R-:W-:Y:S01]  /*17fd0*/  IADD3 RZ, P6, R123, R140.reuse, RZ ;  /* 0x0000008c7bff7210 */ /* 0x080fe20007fde0ff */
[----:B----4-:R-:W-:Y:S01]  /*17fe0*/  IMAD R50, R125, 0x12e, R0 ;  /* 0x0000012e7d327824 */ /* 0x010fe200078e0200 */
[-C--:B------:R-:W-:Y:S01]  /*17ff0*/  IADD3 RZ, P5, R51, R140.reuse, RZ ;  /* 0x0000008c33ff7210 */ /* 0x080fe20007fbe0ff */
[----:B------:R-:W-:Y:S01]  /*18000*/  IMAD R51, R8, 0x97, RZ ;  /* 0x0000009708337824 */ /* 0x000fe200078e02ff */
[----:B------:R-:W3:Y:S01]  /*18010*/  LDC R10, c[0x0][0x278] ;  /* 0x00009e00ff0a7b82 */ /* 0x000ee20000000800 */
[----:B------:R-:W-:Y:S01]  /*18020*/  IMAD R125, R14, 0x132, RZ ;  /* 0x000001320e7d7824 */ /* 0x000fe200078e02ff */
[----:B------:R-:W-:-:S06]  /*18030*/  IADD3 RZ, P3, R49, R140, RZ ;  /* 0x0000008c31ff7210 */ /* 0x000fcc0007f7e0ff */
[----:B------:R-:W4:Y:S01]  /*18040*/  LDC R8, c[0x0][0x278] ;  /* 0x00009e00ff087b82 */ /* 0x000f220000000800 */
[----:B------:R-:W-:-:S07]  /*18050*/  LEA.HI.X.SX32 R49, R63, R141, 0x1, P3 ;  /* 0x0000008d3f317211 */ /* 0x000fce00018f0eff */
[----:B------:R-:W5:Y:S08]  /*18060*/  LDC R123, c[0x0][0x278] ;  /* 0x00009e00ff7b7b82 */ /* 0x000f700000000800 */
[----:B--2---:R-:W2:Y:S08]  /*18070*/  LDC R61, c[0x0][0x278] ;  /* 0x00009e00ff3d7b82 */ /* 0x004eb00000000800 */
[----:B------:R-:W3:Y:S08]  /*18080*/  LDC R12, c[0x0][0x278] ;  /* 0x00009e00ff0c7b82 */ /* 0x000ef00000000800 */
[----:B------:R-:W2:Y:S01]  /*18090*/  LDC R14, c[0x0][0x278] ;  /* 0x00009e00ff0e7b82 */ /* 0x000ea20000000800 */
[----:B0-----:R-:W-:-:S02]  /*180a0*/  IMAD R2, R127, 0x130, R0 ;  /* 0x000001307f027824 */ /* 0x001fc400078e0200 */
[----:B-1----:R-:W-:-:S05]  /*180b0*/  IMAD R127, R18, 0x134, RZ ;  /* 0x00000134127f7824 */ /* 0x002fca00078e02ff */
[----:B------:R-:W0:Y:S01]  /*180c0*/  LDC R63, c[0x0][0x278] ;  /* 0x00009e00ff3f7b82 */ /* 0x000e220000000800 */
[----:B------:R-:W-:Y:S01]  /*180d0*/  IMAD R48, R129, 0x12c, R0 ;  /* 0x0000012c81307824 */ /* 0x000fe200078e0200 */
[----:B------:R-:W-:-:S06]  /*180e0*/  LEA.HI.X.SX32 R51, R51, R141, 0x1, P5 ;  /* 0x0000008d33337211 */ /* 0x000fcc00028f0eff */
[----:B------:R-:W1:Y:S01]  /*180f0*/  LDC R16, c[0x0][0x278] ;  /* 0x00009e00ff107b82 */ /* 0x000e620000000800 */
[----:B------:R-:W-:Y:S02]  /*18100*/  PRMT R20, R135, 0x7632, R20 ;  /* 0x0000763287147816 */ /* 0x000fe40000000014 */
[----:B------:R-:W-:Y:S01]  /*18110*/  LEA.HI.X.SX32 R3, R3, R141, 0x1, P6 ;  /* 0x0000008d03037211 */ /* 0x000fe200030f0eff */
[----:B------:R4:W-:Y:S01]  /*18120*/  STG.E.U16 desc[UR60][R48.64], R135 ;  /* 0x0000008730007986 */ /* 0x0009e2000c10153c */
[----:B------:R-:W-:-:S03]  /*18130*/  IADD3 RZ, P5, R127, R140, RZ ;  /* 0x0000008c7fff7210 */ /* 0x000fc60007fbe0ff */
[----:B------:R-:W-:Y:S01]  /*18140*/  STG.E.U16 desc[UR60][R50.64], R20 ;  /* 0x0000001432007986 */ /* 0x000fe2000c10153c */
[----:B------:R-:W-:Y:S01]  /*18150*/  IADD3 RZ, P3, R125, R140, RZ ;  /* 0x0000008c7dff7210 */ /* 0x000fe20007f7e0ff */
[----:B------:R-:W1:Y:S02]  /*18160*/  LDC R18, c[0x0][0x278] ;  /* 0x00009e00ff127b82 */ /* 0x000e640000000800 */
[----:B------:R5:W-:Y:S01]  /*18170*/  STG.E.U16 desc[UR60][R2.64], R112 ;  /* 0x0000007002007986 */ /* 0x000be2000c10153c */
[----:B---3--:R-:W-:Y:S02]  /*18180*/  IMAD R125, R12, 0x136, RZ ;  /* 0x000001360c7d7824 */ /* 0x008fe400078e02ff */
[----:B----4-:R-:W-:Y:S02]  /*18190*/  IMAD R49, R10, 0x99, RZ ;  /* 0x000000990a317824 */ /* 0x010fe400078e02ff */
[----:B-----5:R-:W-:Y:S01]  /*181a0*/  IMAD R48, R123, 0x132, R0 ;  /* 0x000001327b307824 */ /* 0x020fe200078e0200 */
[----:B------:R-:W3:Y:S01]  /*181b0*/  LDC R10, c[0x0][0x278] ;  /* 0x00009e00ff0a7b82 */ /* 0x000ee20000000800 */
[----:B------:R-:W-:Y:S01]  /*181c0*/  LEA.HI.X.SX32 R3, R9, R141, 0x1, P5 ;  /* 0x0000008d09037211 */ /* 0x000fe200028f0eff */
[----:B------:R-:W-:-:S02]  /*181d0*/  IMAD R9, R8, 0x9b, RZ ;  /* 0x0000009b08097824 */ /* 0x000fc400078e02ff */
[----:B--2---:R-:W-:-:S04]  /*181e0*/  IMAD R8, R61, 0x136, R0 ;  /* 0x000001363d087824 */ /* 0x004fc800078e0200 */
[----:B------:R-:W2:Y:S01]  /*181f0*/  LDC R123, c[0x0][0x278] ;  /* 0x00009e00ff7b7b82 */ /* 0x000ea20000000800 */
[----:B------:R-:W-:Y:S01]  /*18200*/  IMAD R61, R14, 0x138, RZ ;  /* 0x000001380e3d7824 */ /* 0x000fe200078e02ff */
[----:B------:R-:W-:Y:S02]  /*18210*/  LEA.HI.X.SX32 R49, R49, R141, 0x1, P3 ;  /* 0x0000008d31317211 */ /* 0x000fe400018f0eff */
[----:B------:R-:W-:-:S04]  /*18220*/  IADD3 RZ, P3, R125, R140, RZ ;  /* 0x0000008c7dff7210 */ /* 0x000fc80007f7e0ff */
[----:B------:R-:W4:Y:S01]  /*18230*/  LDC R14, c[0x0][0x278] ;  /* 0x00009e00ff0e7b82 */ /* 0x000f220000000800 */
[----:B------:R-:W-:Y:S01]  /*18240*/  PRMT R24, R112, 0x7632, R24 ;  /* 0x0000763270187816 */ /* 0x000fe20000000018 */
[----:B0-----:R-:W-:Y:S01]  /*18250*/  IMAD R2, R63, 0x134, R0 ;  /* 0x000001343f027824 */ /* 0x001fe200078e0200 */
[----:B------:R-:W-:Y:S01]  /*18260*/  LEA.HI.X.SX32 R9, R9, R141, 0x1, P3 ;  /* 0x0000008d09097211 */ /* 0x000fe200018f0eff */
[----:B-1----:R-:W-:-:S04]  /*18270*/  IMAD R63, R16, 0x13a, RZ ;  /* 0x0000013a103f7824 */ /* 0x002fc800078e02ff */
[----:B------:R-:W0:Y:S01]  /*18280*/  LDC R51, c[0x0][0x278] ;  /* 0x00009e00ff337b82 */ /* 0x000e220000000800 */
[-C--:B------:R-:W-:Y:S01]  /*18290*/  IADD3 RZ, P3, R61, R140.reuse, RZ ;  /* 0x0000008c3dff7210 */ /* 0x080fe20007f7e0ff */
[----:B------:R-:W-:Y:S01]  /*182a0*/  STG.E.U16 desc[UR60][R48.64], R24 ;  /* 0x0000001830007986 */ /* 0x000fe2000c10153c */
[----:B------:R-:W-:-:S03]  /*182b0*/  IADD3 RZ, P5, R63, R140, RZ ;  /* 0x0000008c3fff7210 */ /* 0x000fc60007fbe0ff */
[----:B------:R1:W-:Y:S02]  /*182c0*/  STG.E.U16 desc[UR60][R2.64], R113 ;  /* 0x0000007102007986 */ /* 0x0003e4000c10153c */
[----:B------:R-:W5:Y:S08]  /*182d0*/  LDC R61, c[0x0][0x278] ;  /* 0x00009e00ff3d7b82 */ /* 0x000f700000000800 */
[----:B------:R-:W5:Y:S01]  /*182e0*/  LDC R20, c[0x0][0x278] ;  /* 0x00009e00ff147b82 */ /* 0x000f620000000800 */
[----:B-1----:R-:W-:-:S07]  /*182f0*/  PRMT R3, R113, 0x7632, R3 ;  /* 0x0000763271037816 */ /* 0x002fce0000000003 */
[----:B------:R-:W1:Y:S08]  /*18300*/  LDC R63, c[0x0][0x278] ;  /* 0x00009e00ff3f7b82 */ /* 0x000e700000000800 */
[----:B------:R-:W5:Y:S01]  /*18310*/  LDC R113, c[0x0][0x278] ;  /* 0x00009e00ff717b82 */ /* 0x000f620000000800 */
[----:B--2---:R-:W-:-:S07]  /*18320*/  IMAD R48, R123, 0x13a, R0 ;  /* 0x0000013a7b307824 */ /* 0x004fce00078e0200 */
[----:B------:R-:W2:Y:S01]  /*18330*/  LDC R12, c[0x0][0x278] ;  /* 0x00009e00ff0c7b82 */ /* 0x000ea20000000800 */
[----:B----4-:R-:W-:-:S07]  /*18340*/  IMAD R123, R14, 0x13e, RZ ;  /* 0x0000013e0e7b7824 */ /* 0x010fce00078e02ff */
[----:B------:R-:W4:Y:S01]  /*18350*/  LDC R16, c[0x0][0x278] ;  /* 0x00009e00ff107b82 */ /* 0x000f220000000800 */
[----:B---3--:R-:W-:Y:S01]  /*18360*/  IMAD R49, R10, 0x9d, RZ ;  /* 0x0000009d0a317824 */ /* 0x008fe200078e02ff */
[----:B------:R3:W-:Y:S01]  /*18370*/  STG.E.U16 desc[UR60][R8.64], R3 ;  /* 0x0000000308007986 */ /* 0x0007e2000c10153c */
[----:B0-----:R-:W-:-:S05]  /*18380*/  IMAD R2, R51, 0x138, R0 ;  /* 0x0000013833027824 */ /* 0x001fca00078e0200 */
[----:B------:R-:W0:Y:S01]  /*18390*/  LDC R14, c[0x0][0x278] ;  /* 0x00009e00ff0e7b82 */ /* 0x000e220000000800 */
[----:B---3--:R-:W-:-:S07]  /*183a0*/  LEA.HI.X.SX32 R3, R179, R141, 0x1, P3 ;  /* 0x0000008db3037211 */ /* 0x008fce00018f0eff */
[----:B------:R-:W3:Y:S01]  /*183b0*/  LDC R10, c[0x0][0x278] ;  /* 0x00009e00ff0a7b82 */ /* 0x000ee20000000800 */
[----:B------:R-:W-:Y:S01]  /*183c0*/  IMAD R9, R18, 0x13c, RZ ;  /* 0x0000013c12097824 */ /* 0x000fe200078e02ff */
[----:B------:R5:W-:Y:S01]  /*183d0*/  STG.E.U16 desc[UR60][R2.64], R114 ;  /* 0x0000007202007986 */ /* 0x000be2000c10153c */
[----:B------:R-:W-:Y:S01]  /*183e0*/  LEA.HI.X.SX32 R49, R49, R141, 0x1, P5 ;  /* 0x0000008d31317211 */ /* 0x000fe200028f0eff */
[----:B-1----:R-:W-:Y:S01]  /*183f0*/  IMAD R8, R63, 0x13e, R0 ;  /* 0x0000013e3f087824 */ /* 0x002fe200078e0200 */
[----:B------:R-:W-:Y:S01]  /*18400*/  PRMT R24, R114, 0x7632, R24 ;  /* 0x0000763272187816 */ /* 0x000fe20000000018 */
[--C-:B-----5:R-:W-:Y:S02]  /*18410*/  IMAD R18, R113, 0x140, R0.reuse ;  /* 0x0000014071127824 */ /* 0x120fe400078e0200 */
[----:B------:R-:W1:Y:S01]  /*18420*/  LDC R51, c[0x0][0x278] ;  /* 0x00009e00ff337b82 */ /* 0x000e620000000800 */
[----:B------:R-:W-:Y:S01]  /*18430*/  IADD3 RZ, P3, R9, R140, RZ ;  /* 0x0000008c09ff7210 */ /* 0x000fe20007f7e0ff */
[----:B------:R-:W-:-:S02]  /*18440*/  IMAD R2, R61, 0x13c, R0 ;  /* 0x0000013c3d027824 */ /* 0x000fc400078e0200 */
[----:B------:R-:W-:-:S04]  /*18450*/  IMAD R61, R20, 0x142, RZ ;  /* 0x00000142143d7824 */ /* 0x000fc800078e02ff */
[----:B------:R-:W5:Y:S01]  /*18460*/  LDC R0, c[0x0][0x278] ;  /* 0x00009e00ff007b82 */ /* 0x000f620000000800 */
[----:B------:R4:W-:Y:S01]  /*18470*/  STG.E.U16 desc[UR60][R48.64], R24 ;  /* 0x0000001830007986 */ /* 0x0009e2000c10153c */
[----:B--2---:R-:W-:-:S06]  /*18480*/  IMAD R9, R12, 0x9f, RZ ;  /* 0x0000009f0c097824 */ /* 0x004fcc00078e02ff */
[----:B------:R-:W2:Y:S01]  /*18490*/  LDC R20, c[0x0][0x278] ;  /* 0x00009e00ff147b82 */ /* 0x000ea20000000800 */
[----:B------:R-:W-:Y:S02]  /*184a0*/  IADD3 RZ, P5, R123, R140, RZ ;  /* 0x0000008c7bff7210 */ /* 0x000fe40007fbe0ff */
[----:B------:R-:W-:Y:S01]  /*184b0*/  LEA.HI.X.SX32 R3, R181, R141, 0x1, P3 ;  /* 0x0000008db5037211 */ /* 0x000fe200018f0eff */
[----:B----4-:R-:W-:-:S04]  /*184c0*/  IMAD R49, R16, 0x140, RZ ;  /* 0x0000014010317824 */ /* 0x010fc800078e02ff */
[----:B------:R-:W4:Y:S01]  /*184d0*/  LDC R12, c[0x0][0x278] ;  /* 0x00009e00ff0c7b82 */ /* 0x000f220000000800 */
[----:B------:R-:W-:Y:S01]  /*184e0*/  LEA.HI.X.SX32 R9, R9, R141, 0x1, P5 ;  /* 0x0000008d09097211 */ /* 0x000fe200028f0eff */
[----:B------:R-:W-:Y:S01]  /*184f0*/  IMAD R63, R22, 0x144, RZ ;  /* 0x00000144163f7824 */ /* 0x000fe200078e02ff */
[----:B------:R-:W-:Y:S01]  /*18500*/  PRMT R24, R115, 0x7632, R24 ;  /* 0x0000763273187816 */ /* 0x000fe20000000018 */
[----:B------:R0:W-:Y:S01]  /*18510*/  STG.E.U16 desc[UR60][R2.64], R115 ;  /* 0x0000007302007986 */ /* 0x0001e2000c10153c */
[----:B------:R-:W-:-:S03]  /*18520*/  IADD3 RZ, P5, R49, R140, RZ ;  /* 0x0000008c31ff7210 */ /* 0x000fc60007fbe0ff */
[----:B------:R-:W5:Y:S01]  /*18530*/  LDC R16, c[0x0][0x278] ;  /* 0x00009e00ff107b82 */ /* 0x000f620000000800 */
[----:B---3--:R-:W-:Y:S01]  /*18540*/  IMAD R49, R10, 0xa1, RZ ;  /* 0x000000a10a317824 */ /* 0x008fe200078e02ff */
[----:B------:R3:W-:Y:S01]  /*18550*/  STG.E.U16 desc[UR60][R8.64], R24 ;  /* 0x0000001808007986 */ /* 0x0007e2000c10153c */
[----:B------:R-:W-:Y:S01]  /*18560*/  LEA.HI.X.SX32 R19, R19, R141, 0x1, P5 ;  /* 0x0000008d13137211 */ /* 0x000fe200028f0eff */
[----:B0-----:R-:W-:Y:S01]  /*18570*/  IMAD R3, R14, 0x146, RZ ;  /* 0x000001460e037824 */ /* 0x001fe200078e02ff */
[----:B------:R-:W-:-:S03]  /*18580*/  IADD3 R2, P3, R61, R140, RZ ;  /* 0x0000008c3d027210 */ /* 0x000fc60007f7e0ff */
[----:B------:R-:W0:Y:S01]  /*18590*/  LDC R14, c[0x0][0x278] ;  /* 0x00009e00ff0e7b82 */ /* 0x000e220000000800 */
[-C--:B---3--:R-:W-:Y:S02]  /*185a0*/  IADD3 R8, P5, R63, R140.reuse, RZ ;  /* 0x0000008c3f087210 */ /* 0x088fe40007fbe0ff */
[----:B------:R-:W-:Y:S02]  /*185b0*/  IADD3 R48, P6, R3, R140, RZ ;  /* 0x0000008c03307210 */ /* 0x000fe40007fde0ff */
[----:B------:R-:W-:-:S03]  /*185c0*/  LEA.HI.X.SX32 R3, R49, R141, 0x1, P3 ;  /* 0x0000008d31037211 */ /* 0x000fc600018f0eff */
[----:B------:R-:W3:Y:S01]  /*185d0*/  LDC R10, c[0x0][0x278] ;  /* 0x00009e00ff0a7b82 */ /* 0x000ee20000000800 */
[----:B------:R-:W-:Y:S02]  /*185e0*/  PRMT R24, R116, 0x7632, R24 ;  /* 0x0000763274187816 */ /* 0x000fe40000000018 */
[----:B------:R-:W-:Y:S01]  /*185f0*/  LEA.HI.X.SX32 R9, R53, R141, 0x1, P5 ;  /* 0x0000008d35097211 */ /* 0x000fe200028f0eff */
[----:B------:R4:W-:Y:S01]  /*18600*/  STG.E.U16 desc[UR60][R18.64], R116 ;  /* 0x0000007412007986 */ /* 0x0009e2000c10153c */
[----:B--2---:R-:W-:-:S03]  /*18610*/  IMAD R61, R20, 0x14c, RZ ;  /* 0x0000014c143d7824 */ /* 0x004fc600078e02ff */
[----:B------:R-:W2:Y:S01]  /*18620*/  LDC R22, c[0x0][0x278] ;  /* 0x00009e00ff167b82 */ /* 0x000ea20000000800 */
[----:B------:R-:W-:Y:S01]  /*18630*/  STG.E.U16 desc[UR60][R2.64], R24 ;  /* 0x0000001802007986 */ /* 0x000fe2000c10153c */
[----:B-1----:R-:W-:-:S03]  /*18640*/  IMAD R51, R51, 0xa3, RZ ;  /* 0x000000a333337824 */ /* 0x002fc600078e02ff */
[----:B------:R5:W-:Y:S03]  /*18650*/  STG.E.U16 desc[UR60][R8.64], R117 ;  /* 0x0000007508007986 */ /* 0x000be6000c10153c */
[----:B----4-:R-:W1:Y:S01]  /*18660*/  LDC R19, c[0x0][0x278] ;  /* 0x00009e00ff137b82 */ /* 0x010e620000000800 */
[----:B------:R-:W-:Y:S01]  /*18670*/  LEA.HI.X.SX32 R49, R51, R141, 0x1, P6 ;  /* 0x0000008d33317211 */ /* 0x000fe200030f0eff */
[----:B------:R-:W-:-:S06]  /*18680*/  IMAD R51, R12, 0x148, RZ ;  /* 0x000001480c337824 */ /* 0x000fcc00078e02ff */
[----:B------:R-:W4:Y:S01]  /*18690*/  LDC R20, c[0x0][0x278] ;  /* 0x00009e00ff147b82 */ /* 0x000f220000000800 */
[----:B-----5:R-:W-:-:S07]  /*186a0*/  IMAD R9, R0, 0xa5, RZ ;  /* 0x000000a500097824 */ /* 0x020fce00078e02ff */
[----:B------:R-:W5:Y:S01]  /*186b0*/  LDC R0, c[0x0][0x278] ;  /* 0x00009e00ff007b82 */ /* 0x000f620000000800 */
[----:B------:R-:W-:Y:S01]  /*186c0*/  IMAD R53, R16, 0x14a, RZ ;  /* 0x0000014a10357824 */ /* 0x000fe200078e02ff */
[----:B------:R-:W-:Y:S02]  /*186d0*/  PRMT R26, R117, 0x7632, R26 ;  /* 0x00007632751a7816 */ /* 0x000fe4000000001a */
[----:B------:R-:W-:-:S04]  /*186e0*/  IADD3 R2, P3, R51, R140, RZ ;  /* 0x0000008c33027210 */ /* 0x000fc80007f7e0ff */
[----:B------:R-:W5:Y:S01]  /*186f0*/  LDC R24, c[0x0][0x278] ;  /* 0x00009e00ff187b82 */ /* 0x000f620000000800 */
[-C--:B------:R-:W-:Y:S01]  /*18700*/  IADD3 R8, P5, R53, R140.reuse, RZ ;  /* 0x0000008c35087210 */ /* 0x080fe20007fbe0ff */
[----:B------:R0:W-:Y:S01]  /*18710*/  STG.E.U16 desc[UR60][R48.64], R26 ;  /* 0x0000001a30007986 */ /* 0x0001e2000c10153c */
[-C--:B------:R-:W-:Y:S02]  /*18720*/  LEA.HI.X.SX32 R3, R17, R141.reuse, 0x1, P3 ;  /* 0x0000008d11037211 */ /* 0x080fe400018f0eff */
[----:B------:R-:W-:Y:S02]  /*18730*/  IADD3 R16, P6, R61, R140, RZ ;  /* 0x0000008c3d107210 */ /* 0x000fe40007fde0ff */
[-C--:B------:R-:W-:Y:S01]  /*18740*/  LEA.HI.X.SX32 R9, R9, R141.reuse, 0x1, P5 ;  /* 0x0000008d09097211 */ /* 0x080fe200028f0eff */
[----:B------:R3:W-:Y:S01]  /*18750*/  STG.E.U16 desc[UR60][R2.64], R118 ;  /* 0x0000007602007986 */ /* 0x0007e2000c10153c */
[----:B------:R-:W-:Y:S01]  /*18760*/  LEA.HI.X.SX32 R17, R55, R141, 0x1, P6 ;  /* 0x0000008d37117211 */ /* 0x000fe200030f0eff */
[----:B------:R-:W5:Y:S01]  /*18770*/  LDC R12, c[0x0][0x278] ;  /* 0x00009e00ff0c7b82 */ /* 0x000f620000000800 */
[----:B0-----:R-:W-:-:S07]  /*18780*/  IMAD R49, R14, 0x14e, RZ ;  /* 0x0000014e0e317824 */ /* 0x001fce00078e02ff */
[----:B------:R-:W0:Y:S01]  /*18790*/  LDC R26, c[0x0][0x278] ;  /* 0x00009e00ff1a7b82 */ /* 0x000e220000000800 */
[----:B--2---:R-:W-:Y:S01]  /*187a0*/  IMAD R51, R22, 0x150, RZ ;  /* 0x0000015016337824 */ /* 0x004fe200078e02ff */
[----:B---3--:R-:W-:Y:S01]  /*187b0*/  IADD3 R2, P5, R49, R140, RZ ;  /* 0x0000008c31027210 */ /* 0x008fe20007fbe0ff */
[----:B------:R-:W-:Y:S01]  /*187c0*/  IMAD R3, R10, 0xa7, RZ ;  /* 0x000000a70a037824 */ /* 0x000fe200078e02ff */
[----:B------:R4:W-:Y:S01]  /*187d0*/  STG.E.U16 desc[UR60][R8.64], R34 ;  /* 0x0000002208007986 */ /* 0x0009e2000c10153c */
[----:B-1----:R-:W-:-:S03]  /*187e0*/  IMAD R19, R19, 0x152, RZ ;  /* 0x0000015213137824 */ /* 0x002fc600078e02ff */
[----:B------:R-:W1:Y:S01]  /*187f0*/  LDC R18, c[0x0][0x278] ;  /* 0x00009e00ff127b82 */ /* 0x000e620000000800 */
[----:B------:R5:W-:Y:S01]  /*18800*/  STG.E.U16 desc[UR60][R16.64], R119 ;  /* 0x0000007710007986 */ /* 0x000be2000c10153c */
[----:B------:R-:W-:Y:S02]  /*18810*/  LEA.HI.X.SX32 R3, R3, R141, 0x1, P5 ;  /* 0x0000008d03037211 */ /* 0x000fe400028f0eff */
[-C--:B------:R-:W-:Y:S01]  /*18820*/  IADD3 R10, P5, R19, R140.reuse, RZ ;  /* 0x0000008c130a7210 */ /* 0x080fe20007fbe0ff */
[----:B----4-:R-:W-:Y:S01]  /*18830*/  IMAD R9, R20, 0x154, RZ ;  /* 0x0000015414097824 */ /* 0x010fe200078e02ff */
[-C--:B------:R-:W-:Y:S02]  /*18840*/  IADD3 R8, P3, R51, R140.reuse, RZ ;  /* 0x0000008c33087210 */ /* 0x080fe40007f7e0ff */
[----:B------:R-:W2:Y:S01]  /*18850*/  LDC R19, c[0x0][0x278] ;  /* 0x00009e00ff137b82 */ /* 0x000ea20000000800 */
[----:B-----5:R-:W-:Y:S01]  /*18860*/  IMAD R17, R0, 0xa9, RZ ;  /* 0x000000a900117824 */ /* 0x020fe200078e02ff */
[----:B------:R-:W-:-:S02]  /*18870*/  IADD3 R14, P6, R9, R140, RZ ;  /* 0x0000008c090e7210 */ /* 0x000fc40007fde0ff */
[-C--:B------:R-:W-:Y:S02]  /*18880*/  LEA.HI.X.SX32 R9, R11, R141.reuse, 0x1, P3 ;  /* 0x0000008d0b097211 */ /* 0x080fe400018f0eff */
[----:B------:R-:W-:Y:S02]  /*18890*/  PRMT R36, R119, 0x7632, R36 ;  /* 0x0000763277247816 */ /* 0x000fe40000000024 */
[----:B------:R-:W3:Y:S01]  /*188a0*/  LDC R16, c[0x0][0x278] ;  /* 0x00009e00ff107b82 */ /* 0x000ee20000000800 */
[----:B------:R-:W-:Y:S01]  /*188b0*/  LEA.HI.X.SX32 R11, R17, R141, 0x1, P5 ;  /* 0x0000008d110b7211 */ /* 0x000fe200028f0eff */
[----:B------:R-:W-:Y:S01]  /*188c0*/  IMAD R17, R24, 0x156, RZ ;  /* 0x0000015618117824 */ /* 0x000fe200078e02ff */
[----:B------:R4:W-:Y:S05]  /*188d0*/  STG.E.U16 desc[UR60][R2.64], R36 ;  /* 0x0000002402007986 */ /* 0x0009ea000c10153c */
[----:B------:R-:W5:Y:S01]  /*188e0*/  LDC R22, c[0x0][0x278] ;  /* 0x00009e00ff167b82 */ /* 0x000f620000000800 */
[----:B------:R-:W-:Y:S01]  /*188f0*/  PRMT R34, R136, 0x7632, R34 ;  /* 0x0000763288227816 */ /* 0x000fe20000000022 */
[----:B0-----:R-:W-:-:S06]  /*18900*/  IMAD R49, R26, 0x158, RZ ;  /* 0x000001581a317824 */ /* 0x001fcc00078e02ff */
[----:B------:R-:W0:Y:S01]  /*18910*/  LDC R20, c[0x0][0x278] ;  /* 0x00009e00ff147b82 */ /* 0x000e220000000800 */
[----:B----4-:R-:W-:Y:S01]  /*18920*/  IADD3 R2, P3, R17, R140, RZ ;  /* 0x0000008c11027210 */ /* 0x010fe20007f7e0ff */
[----:B------:R-:W-:-:S06]  /*18930*/  IMAD R51, R32, 0x15a, RZ ;  /* 0x0000015a20337824 */ /* 0x000fcc00078e02ff */
[----:B------:R-:W4:Y:S01]  /*18940*/  LDC R0, c[0x0][0x278] ;  /* 0x00009e00ff007b82 */ /* 0x000f220000000800 */
[----:B------:R-:W-:-:S07]  /*18950*/  LEA.HI.X.SX32 R15, R15, R141, 0x1, P6 ;  /* 0x0000008d0f0f7211 */ /* 0x000fce00030f0eff */
[----:B------:R-:W5:Y:S01]  /*18960*/  LDC R17, c[0x0][0x278] ;  /* 0x00009e00ff117b82 */ /* 0x000f620000000800 */
[----:B------:R1:W-:Y:S01]  /*18970*/  STG.E.U16 desc[UR60][R8.64], R136 ;  /* 0x0000008808007986 */ /* 0x0003e2000c10153c */
[----:B------:R-:W-:-:S03]  /*18980*/  IMAD R3, R12, 0xab, RZ ;  /* 0x000000ab0c037824 */ /* 0x000fc600078e02ff */
[----:B------:R3:W-:Y:S02]  /*18990*/  STG.E.U16 desc[UR60][R10.64], R34 ;  /* 0x000000220a007986 */ /* 0x0007e4000c10153c */
[----:B------:R-:W-:Y:S01]  /*189a0*/  LEA.HI.X.SX32 R3, R3, R141, 0x1, P3 ;  /* 0x0000008d03037211 */ /* 0x000fe200018f0eff */
[----:B------:R-:W0:Y:S01]  /*189b0*/  LDC R24, c[0x0][0x278] ;  /* 0x00009e00ff187b82 */ /* 0x000e220000000800 */
[----:B------:R3:W-:Y:S01]  /*189c0*/  STG.E.U16 desc[UR60][R14.64], R137 ;  /* 0x000000890e007986 */ /* 0x0007e2000c10153c */
[----:B-1----:R-:W-:Y:S01]  /*189d0*/  IADD3 R8, P5, R49, R140, RZ ;  /* 0x0000008c31087210 */ /* 0x002fe20007fbe0ff */
[----:B--2---:R-:W-:-:S05]  /*189e0*/  IMAD R19, R19, 0x15e, RZ ;  /* 0x0000015e13137824 */ /* 0x004fca00078e02ff */
[----:B------:R-:W1:Y:S01]  /*189f0*/  LDC R26, c[0x0][0x278] ;  /* 0x00009e00ff1a7b82 */ /* 0x000e620000000800 */
[----:B---3--:R-:W-:Y:S01]  /*18a00*/  IMAD R11, R18, 0xad, RZ ;  /* 0x000000ad120b7824 */ /* 0x008fe200078e02ff */
[----:B------:R-:W-:Y:S02]  /*18a10*/  IADD3 R10, P6, R51, R140, RZ ;  /* 0x0000008c330a7210 */ /* 0x000fe40007fde0ff */
[-C--:B------:R-:W-:Y:S02]  /*18a20*/  LEA.HI.X.SX32 R9, R57, R141.reuse, 0x1, P5 ;  /* 0x0000008d39097211 */ /* 0x080fe400028f0eff */
[----:B------:R-:W-:Y:S02]  /*18a30*/  PRMT R137, R137, 0x7632, R137 ;  /* 0x0000763289897816 */ /* 0x000fe40000000089 */
[----:B------:R-:W2:Y:S01]  /*18a40*/  LDC R18, c[0x0][0x278] ;  /* 0x00009e00ff127b82 */ /* 0x000ea20000000800 */
[----:B------:R-:W-:Y:S02]  /*18a50*/  LEA.HI.X.SX32 R11, R11, R141, 0x1, P6 ;  /* 0x0000008d0b0b7211 */ /* 0x000fe400030f0eff */
[----:B------:R-:W-:Y:S01]  /*18a60*/  PRMT R14, R138, 0x7632, R14 ;  /* 0x000076328a0e7816 */ /* 0x000fe2000000000e */
[----:B------:R3:W-:Y:S01]  /*18a70*/  STG.E.U16 desc[UR60][R2.64], R137 ;  /* 0x0000008902007986 */ /* 0x0007e2000c10153c */
[----:B------:R-:W-:-:S03]  /*18a80*/  IMAD R49, R16, 0x15c, RZ ;  /* 0x0000015c10317824 */ /* 0x000fc600078e02ff */
[----:B------:R5:W-:Y:S01]  /*18a90*/  STG.E.U16 desc[UR60][R8.64], R138 ;  /* 0x0000008a08007986 */ /* 0x000be2000c10153c */
[----:B------:R-:W1:Y:S03]  /*18aa0*/  LDC R12, c[0x0][0x278] ;  /* 0x00009e00ff0c7b82 */ /* 0x000e660000000800 */
[----:B------:R0:W-:Y:S01]  /*18ab0*/  STG.E.U16 desc[UR60][R10.64], R14 ;  /* 0x0000000e0a007986 */ /* 0x0001e2000c10153c */
[----:B----4-:R-:W-:Y:S01]  /*18ac0*/  IMAD R15, R0, 0xaf, RZ ;  /* 0x000000af000f7824 */ /* 0x010fe200078e02ff */
[-C--:B---3--:R-:W-:Y:S01]  /*18ad0*/  IADD3 R2, P5, R49, R140.reuse, RZ ;  /* 0x0000008c31027210 */ /* 0x088fe20007fbe0ff */
[----:B-----5:R-:W-:Y:S02]  /*18ae0*/  IMAD R17, R17, 0xb1, RZ ;  /* 0x000000b111117824 */ /* 0x020fe400078e02ff */
[----:B------:R-:W3:Y:S01]  /*18af0*/  LDC R0, c[0x0][0x278] ;  /* 0x00009e00ff007b82 */ /* 0x000ee20000000800 */
[----:B------:R-:W-:Y:S01]  /*18b00*/  IADD3 R8, P3, R19, R140, RZ ;  /* 0x0000008c13087210 */ /* 0x000fe20007f7e0ff */
[----:B0-----:R-:W-:-:S02]  /*18b10*/  IMAD R9, R20, 0x160, RZ ;  /* 0x0000016014097824 */ /* 0x001fc400078e02ff */
[----:B------:R-:W-:-:S04]  /*18b20*/  IMAD R11, R22, 0x162, RZ ;  /* 0x00000162160b7824 */ /* 0x000fc800078e02ff */
[----:B------:R-:W0:Y:S01]  /*18b30*/  LDC R19, c[0x0][0x278] ;  /* 0x00009e00ff137b82 */ /* 0x000e220000000800 */
[----:B------:R-:W-:Y:S02]  /*18b40*/  LEA.HI.X.SX32 R3, R185, R141, 0x1, P5 ;  /* 0x0000008db9037211 */ /* 0x000fe400028f0eff */
[-C--:B------:R-:W-:Y:S02]  /*18b50*/  IADD3 R14, P6, R11, R140.reuse, RZ ;  /* 0x0000008c0b0e7210 */ /* 0x080fe40007fde0ff */
[----:B------:R-:W-:-:S03]  /*18b60*/  IADD3 R10, P5, R9, R140, RZ ;  /* 0x0000008c090a7210 */ /* 0x000fc60007fbe0ff */
[----:B------:R-:W4:Y:S01]  /*18b70*/  LDC R20, c[0x0][0x278] ;  /* 0x00009e00ff147b82 */ /* 0x000f220000000800 */
[-C--:B------:R-:W-:Y:S02]  /*18b80*/  LEA.HI.X.SX32 R9, R15, R141.reuse, 0x1, P3 ;  /* 0x0000008d0f097211 */ /* 0x080fe400018f0eff */
[----:B------:R-:W-:-:S05]  /*18b90*/  LEA.HI.X.SX32 R15, R17, R141, 0x1, P6 ;  /* 0x0000008d110f7211 */ /* 0x000fca00030f0eff */
[----:B------:R-:W5:Y:S01]  /*18ba0*/  LDC R32, c[0x0][0x278] ;  /* 0x00009e00ff207b82 */ /* 0x000f620000000800 */
[----:B------:R-:W-:Y:S01]  /*18bb0*/  PRMT R34, R139, 0x7632, R34 ;  /* 0x000076328b227816 */ /* 0x000fe20000000022 */
[----:B------:R2:W-:Y:S06]  /*18bc0*/  STG.E.U16 desc[UR60][R2.64], R139 ;  /* 0x0000008b02007986 */ /* 0x0005ec000c10153c */
[----:B------:R-:W4:Y:S01]  /*18bd0*/  LDC R22, c[0x0][0x278] ;  /* 0x00009e00ff167b82 */ /* 0x000f220000000800 */
[----:B------:R-:W-:-:S07]  /*18be0*/  LEA.HI.X.SX32 R11, R37, R141, 0x1, P5 ;  /* 0x0000008d250b7211 */ /* 0x000fce00028f0eff */
[----:B------:R-:W4:Y:S01]  /*18bf0*/  LDC R17, c[0x0][0x278] ;  /* 0x00009e00ff117b82 */ /* 0x000f220000000800 */
[----:B--2---:R-:W-:Y:S01]  /*18c00*/  IMAD R3, R18, 0x164, RZ ;  /* 0x0000016412037824 */ /* 0x004fe200078e02ff */
[----:B------:R1:W-:Y:S01]  /*18c10*/  STG.E.U16 desc[UR60][R8.64], R34 ;  /* 0x0000002208007986 */ /* 0x0003e2000c10153c */
[----:B------:R-:W-:Y:S01]  /*18c20*/  IMAD R37, R24, 0x166, RZ ;  /* 0x0000016618257824 */ /* 0x000fe200078e02ff */
[----:B------:R-:W-:Y:S02]  /*18c30*/  PRMT R36, R108, 0x7632, R36 ;  /* 0x000076326c247816 */ /* 0x000fe40000000024 */
[----:B------:R2:W-:Y:S01]  /*18c40*/  STG.E.U16 desc[UR60][R10.64], R108 ;  /* 0x0000006c0a007986 */ /* 0x0005e2000c10153c */
[-C--:B------:R-:W-:Y:S01]  /*18c50*/  IADD3 R2, P5, R3, R140.reuse, RZ ;  /* 0x0000008c03027210 */ /* 0x080fe20007fbe0ff */
[----:B------:R-:W4:Y:S03]  /*18c60*/  LDC R16, c[0x0][0x278] ;  /* 0x00009e00ff107b82 */ /* 0x000f260000000800 */
[----:B------:R-:W-:Y:S01]  /*18c70*/  LEA.HI.X.SX32 R3, R183, R141, 0x1, P5 ;  /* 0x0000008db7037211 */ /* 0x000fe200028f0eff */
[----:B-1----:R-:W-:Y:S01]  /*18c80*/  IMAD R9, R12, 0xb3, RZ ;  /* 0x000000b30c097824 */ /* 0x002fe200078e02ff */
[----:B------:R-:W-:-:S03]  /*18c90*/  IADD3 R8, P3, R37, R140, RZ ;  /* 0x0000008c25087210 */ /* 0x000fc60007f7e0ff */
[----:B------:R-:W1:Y:S01]  /*18ca0*/  LDC R18, c[0x0][0x278] ;  /* 0x00009e00ff127b82 */ /* 0x000e620000000800 */
[----:B--2---:R-:W-:Y:S02]  /*18cb0*/  IMAD R11, R26, 0x168, RZ ;  /* 0x000001681a0b7824 */ /* 0x004fe400078e02ff */
[----:B0-----:R-:W-:Y:S01]  /*18cc0*/  IMAD R37, R19, 0x16c, RZ ;  /* 0x0000016c13257824 */ /* 0x001fe200078e02ff */
[----:B------:R3:W-:Y:S01]  /*18cd0*/  STG.E.U16 desc[UR60][R14.64], R36 ;  /* 0x000000240e007986 */ /* 0x0007e2000c10153c */
[----:B------:R-:W-:-:S03]  /*18ce0*/  LEA.HI.X.SX32 R9, R9, R141, 0x1, P3 ;  /* 0x0000008d09097211 */ /* 0x000fc600018f0eff */
[----:B------:R-:W0:Y:S01]  /*18cf0*/  LDC R19, c[0x0][0x278] ;  /* 0x00009e00ff137b82 */ /* 0x000e220000000800 */
[----:B------:R-:W-:Y:S02]  /*18d00*/  IADD3 R10, P5, R11, R140, RZ ;  /* 0x0000008c0b0a7210 */ /* 0x000fe40007fbe0ff */
[----:B------:R-:W-:Y:S01]  /*18d10*/  PRMT R12, R109, 0x7632, R12 ;  /* 0x000076326d0c7816 */ /* 0x000fe2000000000c */
[----:B------:R2:W-:Y:S01]  /*18d20*/  STG.E.U16 desc[UR60][R2.64], R109 ;  /* 0x0000006d02007986 */ /* 0x0005e2000c10153c */
[----:B------:R-:W-:Y:S01]  /*18d30*/  LEA.HI.X.SX32 R11, R21, R141, 0x1, P5 ;  /* 0x0000008d150b7211 */ /* 0x000fe200028f0eff */
[----:B-----5:R-:W-:Y:S02]  /*18d40*/  IMAD R49, R32, 0x16a, RZ ;  /* 0x0000016a20317824 */ /* 0x020fe400078e02ff */
[----:B------:R-:W5:Y:S01]  /*18d50*/  LDC R21, c[0x0][0x278] ;  /* 0x00009e00ff157b82 */ /* 0x000f620000000800 */
[----:B---3--:R-:W-:Y:S01]  /*18d60*/  IMAD R15, R0, 0xb5, RZ ;  /* 0x000000b5000f7824 */ /* 0x008fe200078e02ff */
[----:B------:R3:W-:Y:S01]  /*18d70*/  STG.E.U16 desc[UR60][R8.64], R12 ;  /* 0x0000000c08007986 */ /* 0x0007e2000c10153c */
[----:B----4-:R-:W-:-:S05]  /*18d80*/  IMAD R17, R17, 0xb7, RZ ;  /* 0x000000b711117824 */ /* 0x010fca00078e02ff */
[----:B------:R-:W4:Y:S01]  /*18d90*/  LDC R0, c[0x0][0x278] ;  /* 0x00009e00ff007b82 */ /* 0x000f220000000800 */
[----:B--2---:R-:W-:Y:S01]  /*18da0*/  IMAD R3, R20, 0x16e, RZ ;  /* 0x0000016e14037824 */ /* 0x004fe200078e02ff */
[----:B------:R-:W-:Y:S01]  /*18db0*/  IADD3 R2, P5, R37, R140, RZ ;  /* 0x0000008c25027210 */ /* 0x000fe20007fbe0ff */
[----:B---3--:R-:W-:-:S05]  /*18dc0*/  IMAD R9, R22, 0x170, RZ ;  /* 0x0000017016097824 */ /* 0x008fca00078e02ff */
[----:B------:R-:W2:Y:S01]  /*18dd0*/  LDC R24, c[0x0][0x278] ;  /* 0x00009e00ff187b82 */ /* 0x000ea20000000800 */
[-C--:B------:R-:W-:Y:S01]  /*18de0*/  IADD3 R8, P3, R3, R140.reuse, RZ ;  /* 0x0000008c03087210 */ /* 0x080fe20007f7e0ff */
[----:B------:R3:W-:Y:S01]  /*18df0*/  STG.E.U16 desc[UR60][R10.64], R110 ;  /* 0x0000006e0a007986 */ /* 0x0007e2000c10153c */
[-C--:B------:R-:W-:Y:S02]  /*18e00*/  IADD3 R14, P6, R49, R140.reuse, RZ ;  /* 0x0000008c310e7210 */ /* 0x080fe40007fde0ff */
[-C--:B------:R-:W-:Y:S02]  /*18e10*/  LEA.HI.X.SX32 R3, R187, R141.reuse, 0x1, P5 ;  /* 0x0000008dbb037211 */ /* 0x080fe400028f0eff */
[----:B------:R-:W-:Y:S01]  /*18e20*/  LEA.HI.X.SX32 R15, R15, R141, 0x1, P6 ;  /* 0x0000008d0f0f7211 */ /* 0x000fe200030f0eff */
[----:B------:R-:W4:Y:S01]  /*18e30*/  LDC R12, c[0x0][0x278] ;  /* 0x00009e00ff0c7b82 */ /* 0x000f220000000800 */
[----:B------:R-:W-:Y:S02]  /*18e40*/  PRMT R26, R110, 0x7632, R26 ;  /* 0x000076326e1a7816 */ /* 0x000fe4000000001a */
[----:B---3--:R-:W-:-:S02]  /*18e50*/  IADD3 R10, P5, R9, R140, RZ ;  /* 0x0000008c090a7210 */ /* 0x008fc40007fbe0ff */
[----:B------:R-:W-:-:S03]  /*18e60*/  LEA.HI.X.SX32 R9, R17, R141, 0x1, P3 ;  /* 0x0000008d11097211 */ /* 0x000fc600018f0eff */
[----:B------:R-:W3:Y:S01]  /*18e70*/  LDC R20, c[0x0][0x278] ;  /* 0x00009e00ff147b82 */ /* 0x000ee20000000800 */
[----:B------:R0:W-:Y:S07]  /*18e80*/  STG.E.U16 desc[UR60][R14.64], R26 ;  /* 0x0000001a0e007986 */ /* 0x0001ee000c10153c */
[----:B------:R-:W3:Y:S01]  /*18e90*/  LDC R17, c[0x0][0x278] ;  /* 0x00009e00ff117b82 */ /* 0x000ee20000000800 */
[----:B-1----:R-:W-:Y:S01]  /*18ea0*/  IMAD R11, R18, 0x172, RZ ;  /* 0x00000172120b7824 */ /* 0x002fe200078e02ff */
[----:B------:R1:W-:Y:S01]  /*18eb0*/  STG.E.U16 desc[UR60][R2.64], R111 ;  /* 0x0000006f02007986 */ /* 0x0003e2000c10153c */
[----:B0-----:R-:W-:Y:S01]  /*18ec0*/  IMAD R15, R16, 0xb9, RZ ;  /* 0x000000b9100f7824 */ /* 0x001fe200078e02ff */
[----:B------:R-:W-:-:S04]  /*18ed0*/  PRMT R16, R111, 0x7632, R16 ;  /* 0x000076326f107816 */ /* 0x000fc80000000010 */
[----:B------:R-:W0:Y:S01]  /*18ee0*/  LDC R18, c[0x0][0x278] ;  /* 0x00009e00ff127b82 */ /* 0x000e220000000800 */
[----:B------:R-:W-:Y:S01]  /*18ef0*/  IADD3 R14, P6, R11, R140, RZ ;  /* 0x0000008c0b0e7210 */ /* 0x000fe20007fde0ff */
[----:B------:R4:W-:Y:S01]  /*18f00*/  STG.E.U16 desc[UR60][R8.64], R16 ;  /* 0x0000001008007986 */ /* 0x0009e2000c10153c */
[----:B-1----:R-:W-:-:S05]  /*18f10*/  IMAD R3, R19, 0x176, RZ ;  /* 0x0000017613037824 */ /* 0x002fca00078e02ff */
[----:B------:R-:W1:Y:S01]  /*18f20*/  LDC R19, c[0x0][0x278] ;  /* 0x00009e00ff137b82 */ /* 0x000e620000000800 */
[-C--:B------:R-:W-:Y:S01]  /*18f30*/  LEA.HI.X.SX32 R11, R23, R141.reuse, 0x1, P5 ;  /* 0x0000008d170b7211 */ /* 0x080fe200028f0eff */
[----:B-----5:R-:W-:Y:S02]  /*18f40*/  IMAD R21, R21, 0x174, RZ ;  /* 0x0000017415157824 */ /* 0x020fe400078e02ff */
[----:B--2---:R-:W-:Y:S02]  /*18f50*/  IMAD R23, R24, 0x178, RZ ;  /* 0x0000017818177824 */ /* 0x004fe400078e02ff */
[----:B----4-:R-:W-:Y:S01]  /*18f60*/  IMAD R9, R0, 0xbb, RZ ;  /* 0x000000bb00097824 */ /* 0x010fe200078e02ff */
[----:B------:R-:W-:Y:S01]  /*18f70*/  LEA.HI.X.SX32 R15, R15, R141, 0x1, P6 ;  /* 0x0000008d0f0f7211 */ /* 0x000fe200030f0eff */
[----:B------:R-:W2:Y:S01]  /*18f80*/  LDC R0, c[0x0][0x278] ;  /* 0x00009e00ff007b82 */ /* 0x000ea20000000800 */
[----:B------:R-:W-:Y:S01]  /*18f90*/  PRMT R22, R104, 0x7632, R22 ;  /* 0x0000763268167816 */ /* 0x000fe20000000016 */
[----:B------:R4:W-:Y:S01]  /*18fa0*/  STG.E.U16 desc[UR60][R10.64], R104 ;  /* 0x000000680a007986 */ /* 0x0009e2000c10153c */
[----:B------:R-:W-:-:S02]  /*18fb0*/  IADD3 R2, P3, R21, R140, RZ ;  /* 0x0000008c15027210 */ /* 0x000fc40007f7e0ff */
[-C--:B------:R-:W-:Y:S01]  /*18fc0*/  IADD3 R8, P5, R3, R140.reuse, RZ ;  /* 0x0000008c03087210 */ /* 0x080fe20007fbe0ff */
[----:B------:R3:W-:Y:S02]  /*18fd0*/  STG.E.U16 desc[UR60][R14.64], R22 ;  /* 0x000000160e007986 */ /* 0x0007e4000c10153c */
[----:B------:R-:W5:Y:S01]  /*18fe0*/  LDC R21, c[0x0][0x278] ;  /* 0x00009e00ff157b82 */ /* 0x000f620000000800 */
[----:B----4-:R-:W-:-:S07]  /*18ff0*/  IADD3 R10, P6, R23, R140, RZ ;  /* 0x0000008c170a7210 */ /* 0x010fce0007fde0ff */
[----:B------:R-:W4:Y:S01]  /*19000*/  LDC R23, c[0x0][0x278] ;  /* 0x00009e00ff177b82 */ /* 0x000f220000000800 */
[----:B---3--:R-:W-:Y:S01]  /*19010*/  IMAD R15, R17, 0x17a, RZ ;  /* 0x0000017a110f7824 */ /* 0x008fe200078e02ff */
[----:B------:R-:W-:-:S06]  /*19020*/  LEA.HI.X.SX32 R3, R59, R141, 0x1, P3 ;  /* 0x0000008d3b037211 */ /* 0x000fcc00018f0eff */
[----:B------:R-:W3:Y:S01]  /*19030*/  LDC R22, c[0x0][0x278] ;  /* 0x00009e00ff167b82 */ /* 0x000ee20000000800 */
[----:B------:R-:W-:Y:S02]  /*19040*/  LEA.HI.X.SX32 R9, R9, R141, 0x1, P5 ;  /* 0x0000008d09097211 */ /* 0x000fe400028f0eff */
[----:B------:R-:W-:-:S05]  /*19050*/  PRMT R14, R105, 0x7632, R14 ;  /* 0x00007632690e7816 */ /* 0x000fca000000000e */
[----:B------:R-:W3:Y:S01]  /*19060*/  LDC R17, c[0x0][0x278] ;  /* 0x00009e00ff117b82 */ /* 0x000ee20000000800 */
[----:B------:R-:W-:Y:S01]  /*19070*/  LEA.HI.X.SX32 R11, R189, R141, 0x1, P6 ;  /* 0x0000008dbd0b7211 */ /* 0x000fe200030f0eff */
[----:B------:R2:W-:Y:S06]  /*19080*/  STG.E.U16 desc[UR60][R2.64], R105 ;  /* 0x0000006902007986 */ /* 0x0005ec000c10153c */
[----:B------:R-:W3:Y:S01]  /*19090*/  LDC R16, c[0x0][0x278] ;  /* 0x00009e00ff107b82 */ /* 0x000ee20000000800 */
[----:B------:R5:W-:Y:S01]  /*190a0*/  STG.E.U16 desc[UR60][R8.64], R14 ;  /* 0x0000000e08007986 */ /* 0x000be2000c10153c */
[----:B0-----:R-:W-:-:S02]  /*190b0*/  IMAD R37, R18, 0x17c, RZ ;  /* 0x0000017c12257824 */ /* 0x001fc400078e02ff */
[----:B-1----:R-:W-:Y:S02]  /*190c0*/  IMAD R19, R19, 0x180, RZ ;  /* 0x0000018013137824 */ /* 0x002fe400078e02ff */
[----:B--2---:R-:W-:Y:S01]  /*190d0*/  IMAD R3, R12, 0xbd, RZ ;  /* 0x000000bd0c037824 */ /* 0x004fe200078e02ff */
[-C--:B------:R-:W-:Y:S01]  /*190e0*/  IADD3 R2, P5, R15, R140.reuse, RZ ;  /* 0x0000008c0f027210 */ /* 0x080fe20007fbe0ff */
[----:B------:R-:W0:Y:S01]  /*190f0*/  LDC R18, c[0x0][0x278] ;  /* 0x00009e00ff127b82 */ /* 0x000e220000000800 */
[----:B------:R1:W-:Y:S01]  /*19100*/  STG.E.U16 desc[UR60][R10.64], R106 ;  /* 0x0000006a0a007986 */ /* 0x0003e2000c10153c */
[----:B-----5:R-:W-:Y:S01]  /*19110*/  IMAD R9, R20, 0x17e, RZ ;  /* 0x0000017e14097824 */ /* 0x020fe200078e02ff */
[----:B------:R-:W-:Y:S02]  /*19120*/  IADD3 R8, P3, R37, R140, RZ ;  /* 0x0000008c25087210 */ /* 0x000fe40007f7e0ff */
[----:B------:R-:W-:-:S03]  /*19130*/  LEA.HI.X.SX32 R3, R3, R141, 0x1, P5 ;  /* 0x0000008d03037211 */ /* 0x000fc600028f0eff */
[----:B------:R-:W2:Y:S01]  /*19140*/  LDC R20, c[0x0][0x278] ;  /* 0x00009e00ff147b82 */ /* 0x000ea20000000800 */
[-C--:B------:R-:W-:Y:S01]  /*19150*/  IADD3 R14, P6, R19, R140.reuse, RZ ;  /* 0x0000008c130e7210 */ /* 0x080fe20007fde0ff */
[----:B-1----:R-:W-:Y:S01]  /*19160*/  IMAD R11, R0, 0xbf, RZ ;  /* 0x000000bf000b7824 */ /* 0x002fe200078e02ff */
[----:B------:R-:W-:Y:S02]  /*19170*/  IADD3 R10, P5, R9, R140, RZ ;  /* 0x0000008c090a7210 */ /* 0x000fe40007fbe0ff */
[----:B------:R-:W-:-:S03]  /*19180*/  PRMT R24, R106, 0x7632, R24 ;  /* 0x000076326a187816 */ /* 0x000fc60000000018 */
[----:B------:R-:W1:Y:S01]  /*19190*/  LDC R19, c[0x0][0x278] ;  /* 0x00009e00ff137b82 */ /* 0x000e620000000800 */
[-C--:B------:R-:W-:Y:S02]  /*191a0*/  LEA.HI.X.SX32 R9, R65, R141.reuse, 0x1, P3 ;  /* 0x0000008d41097211 */ /* 0x080fe400018f0eff */
[----:B------:R-:W-:Y:S02]  /*191b0*/  LEA.HI.X.SX32 R11, R11, R141, 0x1, P5 ;  /* 0x0000008d0b0b7211 */ /* 0x000fe400028f0eff */
[----:B------:R-:W-:Y:S01]  /*191c0*/  PRMT R12, R107, 0x7632, R12 ;  /* 0x000076326b0c7816 */ /* 0x000fe2000000000c */
[----:B------:R-:W-:Y:S02]  /*191d0*/  IMAD R37, R21, 0x182, RZ ;  /* 0x0000018215257824 */ /* 0x000fe400078e02ff */
[----:B------:R-:W5:Y:S01]  /*191e0*/  LDC R0, c[0x0][0x278] ;  /* 0x00009e00ff007b82 */ /* 0x000f620000000800 */
[----:B------:R0:W-:Y:S01]  /*191f0*/  STG.E.U16 desc[UR60][R2.64], R24 ;  /* 0x0000001802007986 */ /* 0x0001e2000c10153c */
[----:B----4-:R-:W-:-:S02]  /*19200*/  IMAD R23, R23, 0x186, RZ ;  /* 0x0000018617177824 */ /* 0x010fc400078e02ff */
[----:B---3--:R-:W-:Y:S01]  /*19210*/  IMAD R49, R22, 0x184, RZ ;  /* 0x0000018416317824 */ /* 0x008fe200078e02ff */
[----:B------:R3:W-:Y:S03]  /*19220*/  STG.E.U16 desc[UR60][R8.64], R107 ;  /* 0x0000006b08007986 */ /* 0x0007e6000c10153c */
[----:B------:R-:W4:Y:S01]  /*19230*/  LDC R21, c[0x0][0x278] ;  /* 0x00009e00ff157b82 */ /* 0x000f220000000800 */
[----:B------:R3:W-:Y:S01]  /*19240*/  STG.E.U16 desc[UR60][R10.64], R12 ;  /* 0x0000000c0a007986 */ /* 0x0007e2000c10153c */
[----:B------:R-:W-:Y:S01]  /*19250*/  LEA.HI.X.SX32 R15, R143, R141, 0x1, P6 ;  /* 0x0000008d8f0f7211 */ /* 0x000fe200030f0eff */
[----:B0-----:R-:W-:Y:S01]  /*19260*/  IMAD R3, R16, 0xc1, RZ ;  /* 0x000000c110037824 */ /* 0x001fe200078e02ff */
[----:B------:R-:W-:-:S04]  /*19270*/  IADD3 R2, P3, R37, R140, RZ ;  /* 0x0000008c25027210 */ /* 0x000fc80007f7e0ff */
[----:B------:R-:W0:Y:S01]  /*19280*/  LDC R22, c[0x0][0x278] ;  /* 0x00009e00ff167b82 */ /* 0x000e220000000800 */
[-C--:B---3--:R-:W-:Y:S01]  /*19290*/  IADD3 R8, P5, R49, R140.reuse, RZ ;  /* 0x0000008c31087210 */ /* 0x088fe20007fbe0ff */
[----:B------:R-:W-:Y:S01]  /*192a0*/  IMAD R11, R17, 0xc3, RZ ;  /* 0x000000c3110b7824 */ /* 0x000fe200078e02ff */
[----:B------:R-:W-:-:S05]  /*192b0*/  IADD3 R10, P6, R23, R140, RZ ;  /* 0x0000008c170a7210 */ /* 0x000fca0007fde0ff */
[----:B------:R-:W3:Y:S01]  /*192c0*/  LDC R17, c[0x0][0x278] ;  /* 0x00009e00ff117b82 */ /* 0x000ee20000000800 */
[----:B------:R2:W-:Y:S01]  /*192d0*/  STG.E.U16 desc[UR60][R14.64], R84 ;  /* 0x000000540e007986 */ /* 0x0005e2000c10153c */
[----:B------:R-:W-:-:S06]  /*192e0*/  LEA.HI.X.SX32 R3, R3, R141, 0x1, P3 ;  /* 0x0000008d03037211 */ /* 0x000fcc00018f0eff */
[----:B------:R-:W0:Y:S01]  /*192f0*/  LDC R23, c[0x0][0x278] ;  /* 0x00009e00ff177b82 */ /* 0x000e220000000800 */
[-C--:B------:R-:W-:Y:S01]  /*19300*/  LEA.HI.X.SX32 R9, R39, R141.reuse, 0x1, P5 ;  /* 0x0000008d27097211 */ /* 0x080fe200028f0eff */
[----:B------:R-:W-:Y:S01]  /*19310*/  IMAD R37, R18, 0x188, RZ ;  /* 0x0000018812257824 */ /* 0x000fe200078e02ff */
[----:B------:R-:W-:Y:S02]  /*19320*/  LEA.HI.X.SX32 R11, R11, R141, 0x1, P6 ;  /* 0x0000008d0b0b7211 */ /* 0x000fe400030f0eff */
[----:B--2---:R-:W-:-:S03]  /*19330*/  PRMT R84, R84, 0x7632, R84 ;  /* 0x0000763254547816 */ /* 0x004fc60000000054 */
[----:B------:R-:W2:Y:S01]  /*19340*/  LDC R24, c[0x0][0x278] ;  /* 0x00009e00ff187b82 */ /* 0x000ea20000000800 */
[----:B------:R-:W-:Y:S01]  /*19350*/  PRMT R14, R85, 0x7632, R14 ;  /* 0x00007632550e7816 */ /* 0x000fe2000000000e */
[----:B------:R5:W-:Y:S06]  /*19360*/  STG.E.U16 desc[UR60][R2.64], R84 ;  /* 0x0000005402007986 */ /* 0x000bec000c10153c */
[----:B------:R-:W2:Y:S01]  /*19370*/  LDC R12, c[0x0][0x278] ;  /* 0x00009e00ff0c7b82 */ /* 0x000ea20000000800 */
[----:B------:R-:W-:Y:S01]  /*19380*/  STG.E.U16 desc[UR60][R8.64], R85 ;  /* 0x0000005508007986 */ /* 0x000fe2000c10153c */
[----:B-1----:R-:W-:-:S03]  /*19390*/  IMAD R19, R19, 0x18a, RZ ;  /* 0x0000018a13137824 */ /* 0x002fc600078e02ff */
[----:B------:R1:W-:Y:S01]  /*193a0*/  STG.E.U16 desc[UR60][R10.64], R14 ;  /* 0x0000000e0a007986 */ /* 0x0003e2000c10153c */
[----:B-----5:R-:W-:Y:S01]  /*193b0*/  IADD3 R2, P5, R37, R140, RZ ;  /* 0x0000008c25027210 */ /* 0x020fe20007fbe0ff */
[----:B------:R-:W-:Y:S01]  /*193c0*/  IMAD R15, R0, 0xc5, RZ ;  /* 0x000000c5000f7824 */ /* 0x000fe200078e02ff */
[----:B------:R-:W5:Y:S02]  /*193d0*/  LDC R16, c[0x0][0x278] ;  /* 0x00009e00ff107b82 */ /* 0x000f640000000800 */
[----:B------:R-:W-:Y:S01]  /*193e0*/  LEA.HI.X.SX32 R3, R191, R141, 0x1, P5 ;  /* 0x0000008dbf037211 */ /* 0x000fe200028f0eff */
[----:B----4-:R-:W-:-:S05]  /*193f0*/  IMAD R21, R21, 0x18e, RZ ;  /* 0x0000018e15157824 */ /* 0x010fca00078e02ff */
[----:B------:R-:W4:Y:S01]  /*19400*/  LDC R18, c[0x0][0x278] ;  /* 0x00009e00ff127b82 */ /* 0x000f220000000800 */
[----:B-1----:R-:W-:Y:S01]  /*19410*/  IMAD R11, R20, 0x18c, RZ ;  /* 0x0000018c140b7824 */ /* 0x002fe200078e02ff */
[-C--:B------:R-:W-:Y:S01]  /*19420*/  IADD3 R8, P3, R19, R140.reuse, RZ ;  /* 0x0000008c13087210 */ /* 0x080fe20007f7e0ff */
[----:B------:R1:W-:Y:S03]  /*19430*/  STG.E.U16 desc[UR60][R2.64], R86 ;  /* 0x0000005602007986 */ /* 0x0003e6000c10153c */
[-C--:B------:R-:W-:Y:S02]  /*19440*/  IADD3 R10, P5, R11, R140.reuse, RZ ;  /* 0x0000008c0b0a7210 */ /* 0x080fe40007fbe0ff */
[----:B------:R-:W5:Y:S01]  /*19450*/  LDC R19, c[0x0][0x278] ;  /* 0x00009e00ff137b82 */ /* 0x000f620000000800 */
[-C--:B------:R-:W-:Y:S01]  /*19460*/  LEA.HI.X.SX32 R9, R15, R141.reuse, 0x1, P3 ;  /* 0x0000008d0f097211 */ /* 0x080fe200018f0eff */
[----:B---3--:R-:W-:Y:S01]  /*19470*/  IMAD R17, R17, 0xc7, RZ ;  /* 0x000000c711117824 */ /* 0x008fe200078e02ff */
[----:B------:R-:W-:Y:S01]  /*19480*/  LEA.HI.X.SX32 R11, R25, R141, 0x1, P5 ;  /* 0x0000008d190b7211 */ /* 0x000fe200028f0eff */
[----:B0-----:R-:W-:Y:S01]  /*19490*/  IMAD R25, R22, 0x190, RZ ;  /* 0x0000019016197824 */ /* 0x001fe200078e02ff */
[----:B------:R-:W-:-:S02]  /*194a0*/  IADD3 R14, P6, R21, R140, RZ ;  /* 0x0000008c150e7210 */ /* 0x000fc40007fde0ff */
[----:B-1----:R-:W-:Y:S01]  /*194b0*/  PRMT R3, R86, 0x7632, R3 ;  /* 0x0000763256037816 */ /* 0x002fe20000000003 */
[----:B------:R-:W0:Y:S01]  /*194c0*/  LDC R0, c[0x0][0x278] ;  /* 0x00009e00ff007b82 */ /* 0x000e220000000800 */
[----:B------:R-:W-:Y:S01]  /*194d0*/  IMAD R23, R23, 0x192, RZ ;  /* 0x0000019217177824 */ /* 0x000fe200078e02ff */
[----:B------:R-:W-:Y:S02]  /*194e0*/  LEA.HI.X.SX32 R15, R17, R141, 0x1, P6 ;  /* 0x0000008d110f7211 */ /* 0x000fe400030f0eff */
[----:B------:R1:W-:Y:S01]  /*194f0*/  STG.E.U16 desc[UR60][R8.64], R3 ;  /* 0x0000000308007986 */ /* 0x0003e2000c10153c */
[----:B------:R-:W-:-:S03]  /*19500*/  IADD3 R2, P5, R25, R140, RZ ;  /* 0x0000008c19027210 */ /* 0x000fc60007fbe0ff */
[----:B------:R-:W3:Y:S01]  /*19510*/  LDC R21, c[0x0][0x278] ;  /* 0x00009e00ff157b82 */ /* 0x000ee20000000800 */
[----:B--2---:R-:W-:Y:S01]  /*19520*/  IMAD R17, R12, 0xc9, RZ ;  /* 0x000000c90c117824 */ /* 0x004fe200078e02ff */
[----:B------:R2:W-:Y:S01]  /*19530*/  STG.E.U16 desc[UR60][R10.64], R87 ;  /* 0x000000570a007986 */ /* 0x0005e2000c10153c */
[----:B-1----:R-:W-:Y:S01]  /*19540*/  IMAD R9, R24, 0x194, RZ ;  /* 0x0000019418097824 */ /* 0x002fe200078e02ff */
[----:B------:R-:W-:-:S04]  /*19550*/  IADD3 R8, P3, R23, R140, RZ ;  /* 0x0000008c17087210 */ /* 0x000fc80007f7e0ff */
[----:B------:R-:W1:Y:S01]  /*19560*/  LDC R20, c[0x0][0x278] ;  /* 0x00009e00ff147b82 */ /* 0x000e620000000800 */
[-C--:B------:R-:W-:Y:S02]  /*19570*/  LEA.HI.X.SX32 R3, R33, R141.reuse, 0x1, P5 ;  /* 0x0000008d21037211 */ /* 0x080fe400028f0eff */
[----:B--2---:R-:W-:Y:S02]  /*19580*/  IADD3 R10, P5, R9, R140, RZ ;  /* 0x0000008c090a7210 */ /* 0x004fe40007fbe0ff */
[----:B------:R-:W-:Y:S02]  /*19590*/  LEA.HI.X.SX32 R9, R17, R141, 0x1, P3 ;  /* 0x0000008d11097211 */ /* 0x000fe400018f0eff */
[----:B------:R-:W-:Y:S01]  /*195a0*/  PRMT R26, R87, 0x7632, R26 ;  /* 0x00007632571a7816 */ /* 0x000fe2000000001a */
[----:B------:R-:W2:Y:S01]  /*195b0*/  LDC R17, c[0x0][0x278] ;  /* 0x00009e00ff117b82 */ /* 0x000ea20000000800 */
[----:B----4-:R-:W-:-:S03]  /*195c0*/  IMAD R11, R18, 0x196, RZ ;  /* 0x00000196120b7824 */ /* 0x010fc600078e02ff */
[----:B------:R5:W-:Y:S04]  /*195d0*/  STG.E.U16 desc[UR60][R14.64], R26 ;  /* 0x0000001a0e007986 */ /* 0x000be8000c10153c */
[----:B------:R4:W-:Y:S01]  /*195e0*/  STG.E.U16 desc[UR60][R2.64], R88 ;  /* 0x0000005802007986 */ /* 0x0009e2000c10153c */
[----:B------:R-:W2:Y:S01]  /*195f0*/  LDC R12, c[0x0][0x278] ;  /* 0x00009e00ff0c7b82 */ /* 0x000ea20000000800 */
[----:B-----5:R-:W-:Y:S01]  /*19600*/  IMAD R15, R16, 0xcb, RZ ;  /* 0x000000cb100f7824 */ /* 0x020fe200078e02ff */
[----:B------:R-:W-:-:S06]  /*19610*/  PRMT R16, R88, 0x7632, R16 ;  /* 0x0000763258107816 */ /* 0x000fcc0000000010 */
[----:B------:R-:W5:Y:S01]  /*19620*/  LDC R18, c[0x0][0x278] ;  /* 0x00009e00ff127b82 */ /* 0x000f620000000800 */
[----:B----4-:R-:W-:Y:S01]  /*19630*/  IMAD R3, R19, 0x198, RZ ;  /* 0x0000019813037824 */ /* 0x010fe200078e02ff */
[----:B------:R-:W-:Y:S01]  /*19640*/  IADD3 R14, P6, R11, R140, RZ ;  /* 0x0000008c0b0e7210 */ /* 0x000fe20007fde0ff */
[----:B------:R0:W-:Y:S05]  /*19650*/  STG.E.U16 desc[UR60][R8.64], R16 ;  /* 0x0000001008007986 */ /* 0x0001ea000c10153c */
[----:B------:R-:W4:Y:S01]  /*19660*/  LDC R19, c[0x0][0x278] ;  /* 0x00009e00ff137b82 */ /* 0x000f220000000800 */
[-C--:B------:R-:W-:Y:S01]  /*19670*/  LEA.HI.X.SX32 R11, R147, R141.reuse, 0x1, P5 ;  /* 0x0000008d930b7211 */ /* 0x080fe200028f0eff */
[----:B---3--:R-:W-:Y:S01]  /*19680*/  IMAD R21, R21, 0x19c, RZ ;  /* 0x0000019c15157824 */ /* 0x008fe200078e02ff */
[----:B------:R-:W-:Y:S01]  /*19690*/  LEA.HI.X.SX32 R15, R15, R141, 0x1, P6 ;  /* 0x0000008d0f0f7211 */ /* 0x000fe200030f0eff */
[----:B0-----:R-:W-:Y:S01]  /*196a0*/  IMAD R9, R0, 0xcd, RZ ;  /* 0x000000cd00097824 */ /* 0x001fe200078e02ff */
[----:B------:R-:W-:-:S03]  /*196b0*/  PRMT R22, R89, 0x7632, R22 ;  /* 0x0000763259167816 */ /* 0x000fc60000000016 */
[----:B------:R-:W0:Y:S01]  /*196c0*/  LDC R0, c[0x0][0x278] ;  /* 0x00009e00ff007b82 */ /* 0x000e220000000800 */
[----:B------:R3:W-:Y:S01]  /*196d0*/  STG.E.U16 desc[UR60][R10.64], R89 ;  /* 0x000000590a007986 */ /* 0x0007e2000c10153c */
[----:B-1----:R-:W-:Y:S01]  /*196e0*/  IMAD R23, R20, 0x19a, RZ ;  /* 0x0000019a14177824 */ /* 0x002fe200078e02ff */
[-C--:B------:R-:W-:Y:S02]  /*196f0*/  IADD3 R2, P3, R3, R140.reuse, RZ ;  /* 0x0000008c03027210 */ /* 0x080fe40007f7e0ff */
[----:B------:R2:W-:Y:S03]  /*19700*/  STG.E.U16 desc[UR60][R14.64], R22 ;  /* 0x000000160e007986 */ /* 0x0005e6000c10153c */
[----:B------:R-:W1:Y:S01]  /*19710*/  LDC R20, c[0x0][0x278] ;  /* 0x00009e00ff147b82 */ /* 0x000e620000000800 */
[----:B---3--:R-:W-:-:S07]  /*19720*/  IADD3 R10, P6, R21, R140, RZ ;  /* 0x0000008c150a7210 */ /* 0x008fce0007fde0ff */
[----:B------:R-:W3:Y:S01]  /*19730*/  LDC R21, c[0x0][0x278] ;  /* 0x00009e00ff157b82 */ /* 0x000ee20000000800 */
[----:B--2---:R-:W-:Y:S01]  /*19740*/  IMAD R15, R17, 0x19e, RZ ;  /* 0x0000019e110f7824 */ /* 0x004fe200078e02ff */
[----:B------:R-:W-:Y:S02]  /*19750*/  IADD3 R8, P5, R23, R140, RZ ;  /* 0x0000008c17087210 */ /* 0x000fe40007fbe0ff */
[----:B------:R-:W-:-:S04]  /*19760*/  LEA.HI.X.SX32 R3, R67, R141, 0x1, P3 ;  /* 0x0000008d43037211 */ /* 0x000fc800018f0eff */
[----:B------:R-:W2:Y:S01]  /*19770*/  LDC R17, c[0x0][0x278] ;  /* 0x00009e00ff117b82 */ /* 0x000ea20000000800 */
[-C--:B------:R-:W-:Y:S01]  /*19780*/  LEA.HI.X.SX32 R9, R9, R141.reuse, 0x1, P5 ;  /* 0x0000008d09097211 */ /* 0x080fe200028f0eff */
[----:B------:R4:W-:Y:S01]  /*19790*/  STG.E.U16 desc[UR60][R2.64], R90 ;  /* 0x0000005a02007986 */ /* 0x0009e2000c10153c */
[----:B------:R-:W-:Y:S01]  /*197a0*/  PRMT R14, R90, 0x7632, R14 ;  /* 0x000076325a0e7816 */ /* 0x000fe2000000000e */
[----:B-----5:R-:W-:Y:S01]  /*197b0*/  IMAD R25, R18, 0x1a0, RZ ;  /* 0x000001a012197824 */ /* 0x020fe200078e02ff */
[----:B------:R-:W-:-:S03]  /*197c0*/  LEA.HI.X.SX32 R11, R145, R141, 0x1, P6 ;  /* 0x0000008d910b7211 */ /* 0x000fc600030f0eff */
[----:B------:R-:W5:Y:S01]  /*197d0*/  LDC R22, c[0x0][0x278] ;  /* 0x00009e00ff167b82 */ /* 0x000f620000000800 */
[----:B----4-:R-:W-:Y:S01]  /*197e0*/  IMAD R19, R19, 0x1a2, RZ ;  /* 0x000001a213137824 */ /* 0x010fe200078e02ff */
[----:B------:R4:W-:Y:S01]  /*197f0*/  STG.E.U16 desc[UR60][R8.64], R14 ;  /* 0x0000000e08007986 */ /* 0x0009e2000c10153c */
[----:B------:R-:W-:Y:S01]  /*19800*/  IMAD R3, R12, 0xcf, RZ ;  /* 0x000000cf0c037824 */ /* 0x000fe200078e02ff */
[----:B------:R-:W-:-:S04]  /*19810*/  IADD3 R2, P5, R15, R140, RZ ;  /* 0x0000008c0f027210 */ /* 0x000fc80007fbe0ff */
[----:B------:R-:W5:Y:S01]  /*19820*/  LDC R16, c[0x0][0x278] ;  /* 0x00009e00ff107b82 */ /* 0x000f620000000800 */
[----:B------:R0:W-:Y:S01]  /*19830*/  STG.E.U16 desc[UR60][R10.64], R91 ;  /* 0x0000005b0a007986 */ /* 0x0001e2000c10153c */
[----:B------:R-:W-:-:S06]  /*19840*/  LEA.HI.X.SX32 R3, R3, R141, 0x1, P5 ;  /* 0x0000008d03037211 */ /* 0x000fcc00028f0eff */
[----:B------:R-:W5:Y:S01]  /*19850*/  LDC R23, c[0x0][0x278] ;  /* 0x00009e00ff177b82 */ /* 0x000f620000000800 */
[-C--:B----4-:R-:W-:Y:S01]  /*19860*/  IADD3 R8, P3, R25, R140.reuse, RZ ;  /* 0x0000008c19087210 */ /* 0x090fe20007f7e0ff */
[----:B0-----:R-:W-:Y:S01]  /*19870*/  IMAD R11, R0, 0xd1, RZ ;  /* 0x000000d1000b7824 */ /* 0x001fe200078e02ff */
[----:B------:R-:W-:Y:S02]  /*19880*/  IADD3 R10, P5, R19, R140, RZ ;  /* 0x0000008c130a7210 */ /* 0x000fe40007fbe0ff */
[----:B------:R-:W-:-:S03]  /*19890*/  PRMT R24, R91, 0x7632, R24 ;  /* 0x000076325b187816 */ /* 0x000fc60000000018 */
[----:B------:R-:W0:Y:S01]  /*198a0*/  LDC R19, c[0x0][0x278] ;  /* 0x00009e00ff137b82 */ /* 0x000e220000000800 */
[-C--:B------:R-:W-:Y:S02]  /*198b0*/  LEA.HI.X.SX32 R9, R81, R141.reuse, 0x1, P3 ;  /* 0x0000008d51097211 */ /* 0x080fe400018f0eff */
[----:B------:R-:W-:Y:S02]  /*198c0*/  LEA.HI.X.SX32 R11, R11, R141, 0x1, P5 ;  /* 0x0000008d0b0b7211 */ /* 0x000fe400028f0eff */
[----:B------:R-:W-:Y:S01]  /*198d0*/  PRMT R12, R92, 0x7632, R12 ;  /* 0x000076325c0c7816 */ /* 0x000fe2000000000c */
[----:B---3--:R-:W-:Y:S02]  /*198e0*/  IMAD R25, R21, 0x1a6, RZ ;  /* 0x000001a615197824 */ /* 0x008fe400078e02ff */
[----:B------:R-:W3:Y:S01]  /*198f0*/  LDC R18, c[0x0][0x278] ;  /* 0x00009e00ff127b82 */ /* 0x000ee20000000800 */
[----:B------:R-:W-:Y:S01]  /*19900*/  STG.E.U16 desc[UR60][R2.64], R24 ;  /* 0x0000001802007986 */ /* 0x000fe2000c10153c */
[----:B-1----:R-:W-:-:S03]  /*19910*/  IMAD R15, R20, 0x1a4, RZ ;  /* 0x000001a4140f7824 */ /* 0x002fc600078e02ff */
[----:B------:R-:W-:Y:S03]  /*19920*/  STG.E.U16 desc[UR60][R8.64], R92 ;  /* 0x0000005c08007986 */ /* 0x000fe6000c10153c */
[----:B------:R-:W1:Y:S01]  /*19930*/  LDC R21, c[0x0][0x278] ;  /* 0x00009e00ff157b82 */ /* 0x000e620000000800 */
[----:B------:R2:W-:Y:S01]  /*19940*/  STG.E.U16 desc[UR60][R10.64], R12 ;  /* 0x0000000c0a007986 */ /* 0x0005e2000c10153c */
[----:B------:R-:W-:-:S06]  /*19950*/  IADD3 R14, P6, R15, R140, RZ ;  /* 0x0000008c0f0e7210 */ /* 0x000fcc0007fde0ff */
[----:B------:R-:W4:Y:S01]  /*19960*/  LDC R0, c[0x0][0x278] ;  /* 0x00009e00ff007b82 */ /* 0x000f220000000800 */
[----:B--2---:R-:W-:-:S07]  /*19970*/  IMAD R11, R17, 0xd5, RZ ;  /* 0x000000d5110b7824 */ /* 0x004fce00078e02ff */
[----:B------:R-:W2:Y:S01]  /*19980*/  LDC R20, c[0x0][0x278] ;  /* 0x00009e00ff147b82 */ /* 0x000ea20000000800 */
[----:B-----5:R-:W-:-:S07]  /*19990*/  IMAD R33, R22, 0x1a8, RZ ;  /* 0x000001a816217824 */ /* 0x020fce00078e02ff */
[----:B------:R-:W5:Y:S01]  /*199a0*/  LDC R17, c[0x0][0x278] ;  /* 0x00009e00ff117b82 */ /* 0x000f620000000800 */
[-C--:B------:R-:W-:Y:S01]  /*199b0*/  LEA.HI.X.SX32 R15, R193, R141.reuse, 0x1, P6 ;  /* 0x0000008dc10f7211 */ /* 0x080fe200030f0eff */
[----:B------:R-:W-:Y:S01]  /*199c0*/  IMAD R3, R16, 0xd3, RZ ;  /* 0x000000d310037824 */ /* 0x000fe200078e02ff */
[-C--:B------:R-:W-:Y:S01]  /*199d0*/  IADD3 R2, P3, R25, R140.reuse, RZ ;  /* 0x0000008c19027210 */ /* 0x080fe20007f7e0ff */
[----:B------:R-:W-:Y:S01]  /*199e0*/  IMAD R23, R23, 0x1aa, RZ ;  /* 0x000001aa17177824 */ /* 0x000fe200078e02ff */
[-C--:B------:R-:W-:Y:S01]  /*199f0*/  IADD3 R8, P5, R33, R140.reuse, RZ ;  /* 0x0000008c21087210 */ /* 0x080fe20007fbe0ff */
[----:B------:R3:W-:Y:S02]  /*19a00*/  STG.E.U16 desc[UR60][R14.64], R93 ;  /* 0x0000005d0e007986 */ /* 0x0007e4000c10153c */
[----:B------:R-:W5:Y:S01]  /*19a10*/  LDC R16, c[0x0][0x278] ;  /* 0x00009e00ff107b82 */ /* 0x000f620000000800 */
[----:B------:R-:W-:Y:S01]  /*19a20*/  LEA.HI.X.SX32 R3, R3, R141, 0x1, P3 ;  /* 0x0000008d03037211 */ /* 0x000fe200018f0eff */
[----:B0-----:R-:W-:Y:S01]  /*19a30*/  IMAD R19, R19, 0x1ae, RZ ;  /* 0x000001ae13137824 */ /* 0x001fe200078e02ff */
[----:B------:R-:W-:-:S02]  /*19a40*/  IADD3 R10, P6, R23, R140, RZ ;  /* 0x0000008c170a7210 */ /* 0x000fc40007fde0ff */
[----:B------:R-:W-:-:S03]  /*19a50*/  LEA.HI.X.SX32 R9, R35, R141, 0x1, P5 ;  /* 0x0000008d23097211 */ /* 0x000fc600028f0eff */
[----:B------:R-:W0:Y:S01]  /*19a60*/  LDC R22, c[0x0][0x278] ;  /* 0x00009e00ff167b82 */ /* 0x000e220000000800 */
[----:B---3--:R-:W-:Y:S01]  /*19a70*/  PRMT R93, R93, 0x7632, R93 ;  /* 0x000076325d5d7816 */ /* 0x008fe2000000005d */
[----:B------:R-:W-:Y:S01]  /*19a80*/  IMAD R25, R18, 0x1ac, RZ ;  /* 0x000001ac12197824 */ /* 0x000fe200078e02ff */
[----:B------:R-:W-:-:S05]  /*19a90*/  LEA.HI.X.SX32 R11, R11, R141, 0x1, P6 ;  /* 0x0000008d0b0b7211 */ /* 0x000fca00030f0eff */
[----:B------:R-:W3:Y:S01]  /*19aa0*/  LDC R23, c[0x0][0x278] ;  /* 0x00009e00ff177b82 */ /* 0x000ee20000000800 */
[----:B------:R-:W-:Y:S01]  /*19ab0*/  STG.E.U16 desc[UR60][R2.64], R93 ;  /* 0x0000005d02007986 */ /* 0x000fe2000c10153c */
[----:B------:R-:W-:Y:S01]  /*19ac0*/  PRMT R14, R94, 0x7632, R14 ;  /* 0x000076325e0e7816 */ /* 0x000fe2000000000e */
[----:B-1----:R-:W-:Y:S02]  /*19ad0*/  IMAD R21, R21, 0x1b2, RZ ;  /* 0x000001b215157824 */ /* 0x002fe400078e02ff */
[----:B------:R1:W-:Y:S03]  /*19ae0*/  STG.E.U16 desc[UR60][R8.64], R94 ;  /* 0x0000005e08007986 */ /* 0x0003e6000c10153c */
[----:B------:R-:W3:Y:S01]  /*19af0*/  LDC R12, c[0x0][0x278] ;  /* 0x00009e00ff0c7b82 */ /* 0x000ee20000000800 */
[----:B----4-:R-:W-:Y:S01]  /*19b00*/  IMAD R15, R0, 0xd7, RZ ;  /* 0x000000d7000f7824 */ /* 0x010fe200078e02ff */
[----:B------:R4:W-:Y:S06]  /*19b10*/  STG.E.U16 desc[UR60][R10.64], R14 ;  /* 0x0000000e0a007986 */ /* 0x0009ec000c10153c */
[----:B------:R-:W3:Y:S01]  /*19b20*/  LDC R18, c[0x0][0x278] ;  /* 0x00009e00ff127b82 */ /* 0x000ee20000000800 */
[-C--:B-1----:R-:W-:Y:S01]  /*19b30*/  IADD3 R8, P3, R19, R140.reuse, RZ ;  /* 0x0000008c13087210 */ /* 0x082fe20007f7e0ff */
[----:B--2---:R-:W-:Y:S01]  /*19b40*/  IMAD R9, R20, 0x1b0, RZ ;  /* 0x000001b014097824 */ /* 0x004fe200078e02ff */
[----:B------:R-:W-:Y:S01]  /*19b50*/  IADD3 R2, P5, R25, R140, RZ ;  /* 0x0000008c19027210 */ /* 0x000fe20007fbe0ff */
[----:B-----5:R-:W-:-:S04]  /*19b60*/  IMAD R17, R17, 0xd9, RZ ;  /* 0x000000d911117824 */ /* 0x020fc800078e02ff */
[----:B------:R-:W1:Y:S01]  /*19b70*/  LDC R19, c[0x0][0x278] ;  /* 0x00009e00ff137b82 */ /* 0x000e620000000800 */
[----:B----4-:R-:W-:Y:S02]  /*19b80*/  IADD3 R14, P6, R21, R140, RZ ;  /* 0x0000008c150e7210 */ /* 0x010fe40007fde0ff */
[----:B------:R-:W-:-:S05]  /*19b90*/  LEA.HI.X.SX32 R3, R153, R141, 0x1, P5 ;  /* 0x0000008d99037211 */ /* 0x000fca00028f0eff */
[----:B------:R-:W2:Y:S01]  /*19ba0*/  LDC R0, c[0x0][0x278] ;  /* 0x00009e00ff007b82 */ /* 0x000ea20000000800 */
[----:B------:R-:W-:Y:S02]  /*19bb0*/  IADD3 R10, P5, R9, R140, RZ ;  /* 0x0000008c090a7210 */ /* 0x000fe40007fbe0ff */
[-C--:B------:R-:W-:Y:S02]  /*19bc0*/  LEA.HI.X.SX32 R9, R15, R141.reuse, 0x1, P3 ;  /* 0x0000008d0f097211 */ /* 0x080fe400018f0eff */
[----:B------:R-:W-:-:S03]  /*19bd0*/  LEA.HI.X.SX32 R15, R17, R141, 0x1, P6 ;  /* 0x0000008d110f7211 */ /* 0x000fc600030f0eff */
[----:B------:R-:W4:Y:S01]  /*19be0*/  LDC R20, c[0x0][0x278] ;  /* 0x00009e00ff147b82 */ /* 0x000f220000000800 */
[----:B------:R5:W-:Y:S01]  /*19bf0*/  STG.E.U16 desc[UR60][R2.64], R95 ;  /* 0x0000005f02007986 */ /* 0x000be2000c10153c */
[----:B------:R-:W-:-:S06]  /*19c00*/  PRMT R26, R95, 0x7632, R26 ;  /* 0x000076325f1a7816 */ /* 0x000fcc000000001a */
[----:B------:R-:W4:Y:S01]  /*19c10*/  LDC R24, c[0x0][0x278] ;  /* 0x00009e00ff187b82 */ /* 0x000f220000000800 */
[----:B------:R-:W-:-:S07]  /*19c20*/  LEA.HI.X.SX32 R11, R83, R141, 0x1, P5 ;  /* 0x0000008d530b7211 */ /* 0x000fce00028f0eff */
[----:B------:R-:W4:Y:S01]  /*19c30*/  LDC R17, c[0x0][0x278] ;  /* 0x00009e00ff117b82 */ /* 0x000f220000000800 */
[----:B-----5:R-:W-:Y:S01]  /*19c40*/  IMAD R3, R16, 0x1b4, RZ ;  /* 0x000001b410037824 */ /* 0x020fe200078e02ff */
[----:B------:R-:W-:Y:S01]  /*19c50*/  PRMT R32, R76, 0x7632, R32 ;  /* 0x000076324c207816 */ /* 0x000fe20000000020 */
[----:B0-----:R-:W-:Y:S01]  /*19c60*/  IMAD R25, R22, 0x1b6, RZ ;  /* 0x000001b616197824 */ /* 0x001fe200078e02ff */
[----:B------:R0:W-:Y:S01]  /*19c70*/  STG.E.U16 desc[UR60][R8.64], R26 ;  /* 0x0000001a08007986 */ /* 0x0001e2000c10153c */
[----:B---3--:R-:W-:-:S03]  /*19c80*/  IMAD R23, R23, 0x1ba, RZ ;  /* 0x000001ba17177824 */ /* 0x008fc600078e02ff */
[----:B------:R-:W3:Y:S01]  /*19c90*/  LDC R21, c[0x0][0x278] ;  /* 0x00009e00ff157b82 */ /* 0x000ee20000000800 */
[-C--:B------:R-:W-:Y:S01]  /*19ca0*/  IADD3 R2, P5, R3, R140.reuse, RZ ;  /* 0x0000008c03027210 */ /* 0x080fe20007fbe0ff */
[----:B------:R5:W-:Y:S03]  /*19cb0*/  STG.E.U16 desc[UR60][R10.64], R76 ;  /* 0x0000004c0a007986 */ /* 0x000be6000c10153c */
[----:B------:R-:W-:Y:S01]  /*19cc0*/  LEA.HI.X.SX32 R3, R195, R141, 0x1, P5 ;  /* 0x0000008dc3037211 */ /* 0x000fe200028f0eff */
[----:B------:R1:W-:Y:S02]  /*19cd0*/  STG.E.U16 desc[UR60][R14.64], R32 ;  /* 0x000000200e007986 */ /* 0x0003e4000c10153c */
[----:B------:R-:W3:Y:S01]  /*19ce0*/  LDC R16, c[0x0][0x278] ;  /* 0x00009e00ff107b82 */ /* 0x000ee20000000800 */
[----:B0-----:R-:W-:Y:S01]  /*19cf0*/  IMAD R9, R12, 0xdb, RZ ;  /* 0x000000db0c097824 */ /* 0x001fe200078e02ff */
[----:B------:R-:W-:Y:S01]  /*19d00*/  IADD3 R8, P3, R25, R140, RZ ;  /* 0x0000008c19087210 */ /* 0x000fe20007f7e0ff */
[----:B-----5:R-:W-:-:S05]  /*19d10*/  IMAD R11, R18, 0x1b8, RZ ;  /* 0x000001b8120b7824 */ /* 0x020fca00078e02ff */
[----:B------:R-:W0:Y:S01]  /*19d20*/  LDC R18, c[0x0][0x278] ;  /* 0x00009e00ff127b82 */ /* 0x000e220000000800 */
[-C--:B-1----:R-:W-:Y:S01]  /*19d30*/  IADD3 R14, P6, R23, R140.reuse, RZ ;  /* 0x0000008c170e7210 */ /* 0x082fe20007fde0ff */
[----:B------:R-:W-:Y:S01]  /*19d40*/  IMAD R23, R19, 0x1bc, RZ ;  /* 0x000001bc13177824 */ /* 0x000fe200078e02ff */
[----:B------:R-:W-:Y:S01]  /*19d50*/  IADD3 R10, P5, R11, R140, RZ ;  /* 0x0000008c0b0a7210 */ /* 0x000fe20007fbe0ff */
[----:B--2---:R-:W-:Y:S01]  /*19d60*/  IMAD R15, R0, 0xdd, RZ ;  /* 0x000000dd000f7824 */ /* 0x004fe200078e02ff */
[----:B------:R-:W-:-:S03]  /*19d70*/  LEA.HI.X.SX32 R9, R9, R141, 0x1, P3 ;  /* 0x0000008d09097211 */ /* 0x000fc600018f0eff */
[----:B------:R-:W1:Y:S01]  /*19d80*/  LDC R19, c[0x0][0x278] ;  /* 0x00009e00ff137b82 */ /* 0x000e620000000800 */
[----:B------:R-:W-:Y:S01]  /*19d90*/  PRMT R12, R77, 0x7632, R12 ;  /* 0x000076324d0c7816 */ /* 0x000fe2000000000c */
[----:B------:R4:W-:Y:S01]  /*19da0*/  STG.E.U16 desc[UR60][R2.64], R77 ;  /* 0x0000004d02007986 */ /* 0x0009e2000c10153c */
[-C--:B------:R-:W-:Y:S02]  /*19db0*/  LEA.HI.X.SX32 R11, R69, R141.reuse, 0x1, P5 ;  /* 0x0000008d450b7211 */ /* 0x080fe400028f0eff */
[----:B------:R-:W-:-:S03]  /*19dc0*/  LEA.HI.X.SX32 R15, R15, R141, 0x1, P6 ;  /* 0x0000008d0f0f7211 */ /* 0x000fc600030f0eff */
[----:B------:R-:W2:Y:S01]  /*19dd0*/  LDC R0, c[0x0][0x278] ;  /* 0x00009e00ff007b82 */ /* 0x000ea20000000800 */
[----:B------:R-:W-:Y:S01]  /*19de0*/  PRMT R25, R78, 0x7632, R25 ;  /* 0x000076324e197816 */ /* 0x000fe20000000019 */
[----:B------:R5:W-:Y:S01]  /*19df0*/  STG.E.U16 desc[UR60][R8.64], R12 ;  /* 0x0000000c08007986 */ /* 0x000be2000c10153c */
[----:B----4-:R-:W-:-:S05]  /*19e00*/  IMAD R3, R20, 0x1be, RZ ;  /* 0x000001be14037824 */ /* 0x010fca00078e02ff */
[----:B------:R-:W4:Y:S01]  /*19e10*/  LDC R22, c[0x0][0x278] ;  /* 0x00009e00ff167b82 */ /* 0x000f220000000800 */
[----:B------:R-:W-:Y:S01]  /*19e20*/  IMAD R17, R17, 0xdf, RZ ;  /* 0x000000df11117824 */ /* 0x000fe200078e02ff */
[----:B------:R-:W-:Y:S01]  /*19e30*/  STG.E.U16 desc[UR60][R10.64], R78 ;  /* 0x0000004e0a007986 */ /* 0x000fe2000c10153c */
[----:B-----5:R-:W-:Y:S01]  /*19e40*/  IMAD R9, R24, 0x1c2, RZ ;  /* 0x000001c218097824 */ /* 0x020fe200078e02ff */
[-C--:B------:R-:W-:Y:S02]  /*19e50*/  IADD3 R8, P3, R3, R140.reuse, RZ ;  /* 0x0000008c03087210 */ /* 0x080fe40007f7e0ff */
[----:B------:R5:W-:Y:S01]  /*19e60*/  STG.E.U16 desc[UR60][R14.64], R25 ;  /* 0x000000190e007986 */ /* 0x000be2000c10153c */
[----:B------:R-:W-:Y:S01]  /*19e70*/  IADD3 R2, P5, R23, R140, RZ ;  /* 0x0000008c17027210 */ /* 0x000fe20007fbe0ff */
[----:B---3--:R-:W-:Y:S01]  /*19e80*/  IMAD R21, R21, 0x1c0, RZ ;  /* 0x000001c015157824 */ /* 0x008fe200078e02ff */
[----:B------:R-:W3:Y:S02]  /*19e90*/  LDC R12, c[0x0][0x278] ;  /* 0x00009e00ff0c7b82 */ /* 0x000ee40000000800 */
[----:B------:R-:W-:-:S06]  /*19ea0*/  LEA.HI.X.SX32 R3, R151, R141, 0x1, P5 ;  /* 0x0000008d97037211 */ /* 0x000fcc00028f0eff */
[----:B------:R-:W3:Y:S01]  /*19eb0*/  LDC R20, c[0x0][0x278] ;  /* 0x00009e00ff147b82 */ /* 0x000ee20000000800 */
[----:B-----5:R-:W-:Y:S02]  /*19ec0*/  IADD3 R14, P6, R9, R140, RZ ;  /* 0x0000008c090e7210 */ /* 0x020fe40007fde0ff */
[----:B------:R-:W-:-:S05]  /*19ed0*/  LEA.HI.X.SX32 R9, R17, R141, 0x1, P3 ;  /* 0x0000008d11097211 */ /* 0x000fca00018f0eff */
[----:B------:R-:W5:Y:S01]  /*19ee0*/  LDC R17, c[0x0][0x278] ;  /* 0x00009e00ff117b82 */ /* 0x000f620000000800 */
[----:B------:R-:W-:Y:S01]  /*19ef0*/  IMAD R15, R16, 0xe1, RZ ;  /* 0x000000e1100f7824 */ /* 0x000fe200078e02ff */
[----:B------:R-:W-:Y:S01]  /*19f00*/  IADD3 R10, P5, R21, R140, RZ ;  /* 0x0000008c150a7210 */ /* 0x000fe20007fbe0ff */
[----:B0-----:R-:W-:Y:S01]  /*19f10*/  IMAD R21, R18, 0x1c4, RZ ;  /* 0x000001c412157824 */ /* 0x001fe200078e02ff */
[----:B------:R-:W-:Y:S01]  /*19f20*/  PRMT R16, R79, 0x7632, R16 ;  /* 0x000076324f107816 */ /* 0x000fe20000000010 */
[----:B------:R1:W-:Y:S03]  /*19f30*/  STG.E.U16 desc[UR60][R2.64], R79 ;  /* 0x0000004f02007986 */ /* 0x0003e6000c10153c */
[----:B------:R-:W0:Y:S01]  /*19f40*/  LDC R18, c[0x0][0x278] ;  /* 0x00009e00ff127b82 */ /* 0x000e220000000800 */
[----:B------:R2:W-:Y:S01]  /*19f50*/  STG.E.U16 desc[UR60][R8.64], R16 ;  /* 0x0000001008007986 */ /* 0x0005e2000c10153c */
[----:B------:R-:W-:Y:S01]  /*19f60*/  LEA.HI.X.SX32 R11, R41, R141, 0x1, P5 ;  /* 0x0000008d290b7211 */ /* 0x000fe200028f0eff */
[----:B-1----:R-:W-:-:S05]  /*19f70*/  IMAD R3, R19, 0x1c6, RZ ;  /* 0x000001c613037824 */ /* 0x002fca00078e02ff */
[----:B------:R-:W1:Y:S01]  /*19f80*/  LDC R19, c[0x0][0x278] ;  /* 0x00009e00ff137b82 */ /* 0x000e620000000800 */
[----:B--2---:R-:W-:Y:S01]  /*19f90*/  IMAD R9, R0, 0xe3, RZ ;  /* 0x000000e300097824 */ /* 0x004fe200078e02ff */
[----:B------:R-:W-:Y:S01]  /*19fa0*/  LEA.HI.X.SX32 R15, R15, R141, 0x1, P6 ;  /* 0x0000008d0f0f7211 */ /* 0x000fe200030f0eff */
[----:B----4-:R-:W-:-:S05]  /*19fb0*/  IMAD R23, R22, 0x1c8, RZ ;  /* 0x000001c816177824 */ /* 0x010fca00078e02ff */
[----:B------:R-:W2:Y:S01]  /*19fc0*/  LDC R0, c[0x0][0x278] ;  /* 0x00009e00ff007b82 */ /* 0x000ea20000000800 */
[----:B------:R-:W-:Y:S01]  /*19fd0*/  PRMT R24, R28, 0x7632, R24 ;  /* 0x000076321c187816 */ /* 0x000fe20000000018 */
[----:B------:R4:W-:Y:S01]  /*19fe0*/  STG.E.U16 desc[UR60][R10.64], R28 ;  /* 0x0000001c0a007986 */ /* 0x0009e2000c10153c */
[-C--:B------:R-:W-:Y:S02]  /*19ff0*/  IADD3 R2, P3, R21, R140.reuse, RZ ;  /* 0x0000008c15027210 */ /* 0x080fe40007f7e0ff */
[-C--:B------:R-:W-:Y:S01]  /*1a000*/  IADD3 R8, P5, R3, R140.reuse, RZ ;  /* 0x0000008c03087210 */ /* 0x080fe20007fbe0ff */
[----:B------:R5:W-:Y:S02]  /*1a010*/  STG.E.U16 desc[UR60][R14.64], R24 ;  /* 0x000000180e007986 */ /* 0x000be4000c10153c */
[----:B------:R-:W2:Y:S01]  /*1a020*/  LDC R21, c[0x0][0x278] ;  /* 0x00009e00ff157b82 */ /* 0x000ea20000000800 */
[----:B------:R-:W-:Y:S02]  /*1a030*/  LEA.HI.X.SX32 R3, R199, R141, 0x1, P3 ;  /* 0x0000008dc7037211 */ /* 0x000fe400018f0eff */
[----:B----4-:R-:W-:-:S05]  /*1a040*/  IADD3 R10, P6, R23, R140, RZ ;  /* 0x0000008c170a7210 */ /* 0x010fca0007fde0ff */
[----:B------:R-:W4:Y:S01]  /*1a050*/  LDC R23, c[0x0][0x278] ;  /* 0x00009e00ff177b82 */ /* 0x000f220000000800 */
[----:B-----5:R-:W-:Y:S01]  /*1a060*/  IMAD R15, R17, 0x1ca, RZ ;  /* 0x000001ca110f7824 */ /* 0x020fe200078e02ff */
[----:B------:R-:W-:Y:S02]  /*1a070*/  LEA.HI.X.SX32 R9, R9, R141, 0x1, P5 ;  /* 0x0000008d09097211 */ /* 0x000fe400028f0eff */
[----:B------:R-:W-:-:S04]  /*1a080*/  PRMT R14, R29, 0x7632, R14 ;  /* 0x000076321d0e7816 */ /* 0x000fc8000000000e */
[----:B------:R-:W5:Y:S01]  /*1a090*/  LDC R17, c[0x0][0x278] ;  /* 0x00009e00ff117b82 */ /* 0x000f620000000800 */
[----:B------:R0:W-:Y:S01]  /*1a0a0*/  STG.E.U16 desc[UR60][R2.64], R29 ;  /* 0x0000001d02007986 */ /* 0x0001e2000c10153c */
[----:B------:R-:W-:-:S06]  /*1a0b0*/  LEA.HI.X.SX32 R11, R197, R141, 0x1, P6 ;  /* 0x0000008dc50b7211 */ /* 0x000fcc00030f0eff */
[----:B------:R-:W5:Y:S01]  /*1a0c0*/  LDC R22, c[0x0][0x278] ;  /* 0x00009e00ff167b82 */ /* 0x000f620000000800 */
[----:B------:R1:W-:Y:S01]  /*1a0d0*/  STG.E.U16 desc[UR60][R8.64], R14 ;  /* 0x0000000e08007986 */ /* 0x0003e2000c10153c */
[----:B---3--:R-:W-:-:S06]  /*1a0e0*/  IMAD R25, R20, 0x1cc, RZ ;  /* 0x000001cc14197824 */ /* 0x008fcc00078e02ff */
[----:B------:R-:W3:Y:S01]  /*1a0f0*/  LDC R16, c[0x0][0x278] ;  /* 0x00009e00ff107b82 */ /* 0x000ee20000000800 */
[----:B0-----:R-:W-:Y:S01]  /*1a100*/  IMAD R3, R12, 0xe5, RZ ;  /* 0x000000e50c037824 */ /* 0x001fe200078e02ff */
[----:B------:R-:W-:Y:S01]  /*1a110*/  IADD3 R2, P5, R15, R140, RZ ;  /* 0x0000008c0f027210 */ /* 0x000fe20007fbe0ff */
[----:B-1----:R-:W-:-:S05]  /*1a120*/  IMAD R9, R18, 0x1ce, RZ ;  /* 0x000001ce12097824 */ /* 0x002fca00078e02ff */
[----:B------:R-:W0:Y:S01]  /*1a130*/  LDC R18, c[0x0][0x278] ;  /* 0x00009e00ff127b82 */ /* 0x000e220000000800 */
[----:B------:R-:W-:Y:S01]  /*1a140*/  IMAD R19, R19, 0x1d0, RZ ;  /* 0x000001d013137824 */ /* 0x000fe200078e02ff */
[----:B------:R2:W-:Y:S01]  /*1a150*/  STG.E.U16 desc[UR60][R10.64], R30 ;  /* 0x0000001e0a007986 */ /* 0x0005e2000c10153c */
[-C--:B------:R-:W-:Y:S02]  /*1a160*/  IADD3 R8, P3, R25, R140.reuse, RZ ;  /* 0x0000008c19087210 */ /* 0x080fe40007f7e0ff */
[----:B------:R-:W-:Y:S02]  /*1a170*/  LEA.HI.X.SX32 R3, R3, R141, 0x1, P5 ;  /* 0x0000008d03037211 */ /* 0x000fe400028f0eff */
[-C--:B------:R-:W-:Y:S01]  /*1a180*/  IADD3 R14, P6, R19, R140.reuse, RZ ;  /* 0x0000008c130e7210 */ /* 0x080fe20007fde0ff */
[----:B------:R-:W1:Y:S01]  /*1a190*/  LDC R20, c[0x0][0x278] ;  /* 0x00009e00ff147b82 */ /* 0x000e620000000800 */
[----:B------:R-:W-:Y:S01]  /*1a1a0*/  PRMT R24, R30, 0x7632, R24 ;  /* 0x000076321e187816 */ /* 0x000fe20000000018 */
[----:B--2---:R-:W-:Y:S01]  /*1a1b0*/  IMAD R11, R0, 0xe7, RZ ;  /* 0x000000e7000b7824 */ /* 0x004fe200078e02ff */
[----:B------:R-:W-:-:S05]  /*1a1c0*/  IADD3 R10, P5, R9, R140, RZ ;  /* 0x0000008c090a7210 */ /* 0x000fca0007fbe0ff */
[----:B------:R-:W2:Y:S01]  /*1a1d0*/  LDC R19, c[0x0][0x278] ;  /* 0x00009e00ff137b82 */ /* 0x000ea20000000800 */
[-C--:B------:R-:W-:Y:S02]  /*1a1e0*/  LEA.HI.X.SX32 R9, R43, R141.reuse, 0x1, P3 ;  /* 0x0000008d2b097211 */ /* 0x080fe400018f0eff */
[----:B------:R-:W-:Y:S02]  /*1a1f0*/  LEA.HI.X.SX32 R11, R11, R141, 0x1, P5 ;  /* 0x0000008d0b0b7211 */ /* 0x000fe400028f0eff */
[----:B------:R-:W-:Y:S01]  /*1a200*/  PRMT R12, R31, 0x7632, R12 ;  /* 0x000076321f0c7816 */ /* 0x000fe2000000000c */
[----:B------:R-:W-:Y:S02]  /*1a210*/  IMAD R25, R21, 0x1d2, RZ ;  /* 0x000001d215197824 */ /* 0x000fe400078e02ff */
[----:B------:R-:W1:Y:S01]  /*1a220*/  LDC R0, c[0x0][0x278] ;  /* 0x00009e00ff007b82 */ /* 0x000e620000000800 */
[----:B------:R3:W-:Y:S01]  /*1a230*/  STG.E.U16 desc[UR60][R2.64], R24 ;  /* 0x0000001802007986 */ /* 0x0007e2000c10153c */
[----:B----4-:R-:W-:-:S03]  /*1a240*/  IMAD R23, R23, 0x1d6, RZ ;  /* 0x000001d617177824 */ /* 0x010fc600078e02ff */
[----:B------:R-:W-:Y:S03]  /*1a250*/  STG.E.U16 desc[UR60][R8.64], R31 ;  /* 0x0000001f08007986 */ /* 0x000fe6000c10153c */
[----:B------:R-:W4:Y:S01]  /*1a260*/  LDC R21, c[0x0][0x278] ;  /* 0x00009e00ff157b82 */ /* 0x000f220000000800 */
[----:B------:R0:W-:Y:S01]  /*1a270*/  STG.E.U16 desc[UR60][R10.64], R12 ;  /* 0x0000000c0a007986 */ /* 0x0001e2000c10153c */
[----:B-----5:R-:W-:Y:S01]  /*1a280*/  IMAD R29, R22, 0x1d4, RZ ;  /* 0x000001d4161d7824 */ /* 0x020fe200078e02ff */
[----:B------:R-:W-:Y:S01]  /*1a290*/  LEA.HI.X.SX32 R15, R157, R141, 0x1, P6 ;  /* 0x0000008d9d0f7211 */ /* 0x000fe200030f0eff */
[----:B---3--:R-:W-:-:S04]  /*1a2a0*/  IMAD R3, R16, 0xe9, RZ ;  /* 0x000000e910037824 */ /* 0x008fc800078e02ff */
[----:B------:R-:W3:Y:S01]  /*1a2b0*/  LDC R22, c[0x0][0x278] ;  /* 0x00009e00ff167b82 */ /* 0x000ee20000000800 */
[----:B0-----:R-:W-:Y:S01]  /*1a2c0*/  IMAD R11, R17, 0xeb, RZ ;  /* 0x000000eb110b7824 */ /* 0x001fe200078e02ff */
[----:B------:R-:W-:-:S06]  /*1a2d0*/  IADD3 R10, P6, R23, R140, RZ ;  /* 0x0000008c170a7210 */ /* 0x000fcc0007fde0ff */
[----:B------:R-:W0:Y:S01]  /*1a2e0*/  LDC R17, c[0x0][0x278] ;  /* 0x00009e00ff117b82 */ /* 0x000e220000000800 */
[-C--:B------:R-:W-:Y:S01]  /*1a2f0*/  IADD3 R2, P3, R25, R140.reuse, RZ ;  /* 0x0000008c19027210 */ /* 0x080fe20007f7e0ff */
[----:B------:R5:W-:Y:S01]  /*1a300*/  STG.E.U16 desc[UR60][R14.64], R96 ;  /* 0x000000600e007986 */ /* 0x000be2000c10153c */
[----:B------:R-:W-:Y:S01]  /*1a310*/  IADD3 R8, P5, R29, R140, RZ ;  /* 0x0000008c1d087210 */ /* 0x000fe20007fbe0ff */
[----:B------:R-:W-:-:S04]  /*1a320*/  IMAD R25, R18, 0x1d8, RZ ;  /* 0x000001d812197824 */ /* 0x000fc800078e02ff */
[----:B------:R-:W3:Y:S01]  /*1a330*/  LDC R23, c[0x0][0x278] ;  /* 0x00009e00ff177b82 */ /* 0x000ee20000000800 */
[-C--:B------:R-:W-:Y:S02]  /*1a340*/  LEA.HI.X.SX32 R3, R3, R141.reuse, 0x1, P3 ;  /* 0x0000008d03037211 */ /* 0x080fe400018f0eff */
[----:B------:R-:W-:Y:S02]  /*1a350*/  LEA.HI.X.SX32 R9, R71, R141, 0x1, P5 ;  /* 0x0000008d47097211 */ /* 0x000fe400028f0eff */
[----:B-----5:R-:W-:-:S03]  /*1a360*/  PRMT R96, R96, 0x7632, R96 ;  /* 0x0000763260607816 */ /* 0x020fc60000000060 */
[----:B------:R-:W5:Y:S01]  /*1a370*/  LDC R24, c[0x0][0x278] ;  /* 0x00009e00ff187b82 */ /* 0x000f620000000800 */
[----:B------:R-:W-:Y:S02]  /*1a380*/  LEA.HI.X.SX32 R11, R11, R141, 0x1, P6 ;  /* 0x0000008d0b0b7211 */ /* 0x000fe400030f0eff */
[----:B------:R-:W-:-:S05]  /*1a390*/  PRMT R14, R97, 0x7632, R14 ;  /* 0x00007632610e7816 */ /* 0x000fca000000000e */
[----:B------:R-:W5:Y:S01]  /*1a3a0*/  LDC R12, c[0x0][0x278] ;  /* 0x00009e00ff0c7b82 */ /* 0x000f620000000800 */
[----:B------:R1:W-:Y:S07]  /*1a3b0*/  STG.E.U16 desc[UR60][R2.64], R96 ;  /* 0x0000006002007986 */ /* 0x0003ee000c10153c */
[----:B------:R-:W5:Y:S01]  /*1a3c0*/  LDC R18, c[0x0][0x278] ;  /* 0x00009e00ff127b82 */ /* 0x000f620000000800 */
[----:B------:R4:W-:Y:S01]  /*1a3d0*/  STG.E.U16 desc[UR60][R8.64], R97 ;  /* 0x0000006108007986 */ /* 0x0009e2000c10153c */
[----:B--2---:R-:W-:Y:S01]  /*1a3e0*/  IMAD R19, R19, 0x1da, RZ ;  /* 0x000001da13137824 */ /* 0x004fe200078e02ff */
[----:B-1----:R-:W-:-:S05]  /*1a3f0*/  IADD3 R2, P5, R25, R140, RZ ;  /* 0x0000008c19027210 */ /* 0x002fca0007fbe0ff */
[----:B------:R-:W1:Y:S01]  /*1a400*/  LDC R16, c[0x0][0x278] ;  /* 0x00009e00ff107b82 */ /* 0x000e620000000800 */
[----:B------:R2:W-:Y:S01]  /*1a410*/  STG.E.U16 desc[UR60][R10.64], R14 ;  /* 0x0000000e0a007986 */ /* 0x0005e2000c10153c */
[----:B------:R-:W-:Y:S01]  /*1a420*/  IMAD R15, R0, 0xed, RZ ;  /* 0x000000ed000f7824 */ /* 0x000fe200078e02ff */
[----:B------:R-:W-:Y:S01]  /*1a430*/  LEA.HI.X.SX32 R3, R155, R141, 0x1, P5 ;  /* 0x0000008d9b037211 */ /* 0x000fe200028f0eff */
[----:B----4-:R-:W-:Y:S01]  /*1a440*/  IMAD R21, R21, 0x1de, RZ ;  /* 0x000001de15157824 */ /* 0x010fe200078e02ff */
[----:B------:R-:W-:-:S03]  /*1a450*/  IADD3 R8, P3, R19, R140, RZ ;  /* 0x0000008c13087210 */ /* 0x000fc60007f7e0ff */
[----:B------:R-:W4:Y:S01]  /*1a460*/  LDC R0, c[0x0][0x278] ;  /* 0x00009e00ff007b82 */ /* 0x000f220000000800 */
[----:B--2---:R-:W-:Y:S01]  /*1a470*/  IMAD R11, R20, 0x1dc, RZ ;  /* 0x000001dc140b7824 */ /* 0x004fe200078e02ff */
[----:B------:R2:W-:Y:S06]  /*1a480*/  STG.E.U16 desc[UR60][R2.64], R98 ;  /* 0x0000006202007986 */ /* 0x0005ec000c10153c */
[----:B------:R-:W4:Y:S01]  /*1a490*/  LDC R19, c[0x0][0x278] ;  /* 0x00009e00ff137b82 */ /* 0x000f220000000800 */
[-C--:B------:R-:W-:Y:S01]  /*1a4a0*/  IADD3 R10, P5, R11, R140.reuse, RZ ;  /* 0x0000008c0b0a7210 */ /* 0x080fe20007fbe0ff */
[----:B0-----:R-:W-:Y:S01]  /*1a4b0*/  IMAD R17, R17, 0xef, RZ ;  /* 0x000000ef11117824 */ /* 0x001fe200078e02ff */
[-C--:B------:R-:W-:Y:S01]  /*1a4c0*/  LEA.HI.X.SX32 R9, R15, R141.reuse, 0x1, P3 ;  /* 0x0000008d0f097211 */ /* 0x080fe200018f0eff */
[----:B---3--:R-:W-:Y:S01]  /*1a4d0*/  IMAD R25, R22, 0x1e0, RZ ;  /* 0x000001e016197824 */ /* 0x008fe200078e02ff */
[----:B------:R-:W-:Y:S01]  /*1a4e0*/  IADD3 R14, P6, R21, R140, RZ ;  /* 0x0000008c150e7210 */ /* 0x000fe20007fde0ff */
[----:B------:R-:W-:Y:S01]  /*1a4f0*/  IMAD R23, R23, 0x1e2, RZ ;  /* 0x000001e217177824 */ /* 0x000fe200078e02ff */
[----:B------:R-:W-:Y:S01]  /*1a500*/  LEA.HI.X.SX32 R11, R73, R141, 0x1, P5 ;  /* 0x0000008d490b7211 */ /* 0x000fe200028f0eff */
[----:B------:R-:W0:Y:S01]  /*1a510*/  LDC R20, c[0x0][0x278] ;  /* 0x00009e00ff147b82 */ /* 0x000e220000000800 */
[----:B--2---:R-:W-:-:S02]  /*1a520*/  PRMT R3, R98, 0x7632, R3 ;  /* 0x0000763262037816 */ /* 0x004fc40000000003 */
[----:B------:R-:W-:Y:S02]  /*1a530*/  LEA.HI.X.SX32 R15, R17, R141, 0x1, P6 ;  /* 0x0000008d110f7211 */ /* 0x000fe400030f0eff */
[----:B------:R-:W-:Y:S01]  /*1a540*/  PRMT R26, R99, 0x7632, R26 ;  /* 0x00007632631a7816 */ /* 0x000fe2000000001a */
[----:B------:R2:W-:Y:S02]  /*1a550*/  STG.E.U16 desc[UR60][R8.64], R3 ;  /* 0x0000000308007986 */ /* 0x0005e4000c10153c */
[----:B------:R-:W3:Y:S01]  /*1a560*/  LDC R21, c[0x0][0x278] ;  /* 0x00009e00ff157b82 */ /* 0x000ee20000000800 */
[----:B------:R-:W-:Y:S01]  /*1a570*/  IADD3 R2, P5, R25, R140, RZ ;  /* 0x0000008c19027210 */ /* 0x000fe20007fbe0ff */
[----:B------:R1:W-:Y:S01]  /*1a580*/  STG.E.U16 desc[UR60][R10.64], R99 ;  /* 0x000000630a007986 */ /* 0x0003e2000c10153c */
[----:B-----5:R-:W-:-:S03]  /*1a590*/  IMAD R17, R12, 0xf1, RZ ;  /* 0x000000f10c117824 */ /* 0x020fc600078e02ff */
[----:B------:R5:W-:Y:S02]  /*1a5a0*/  STG.E.U16 desc[UR60][R14.64], R26 ;  /* 0x0000001a0e007986 */ /* 0x000be4000c10153c */
[----:B------:R-:W3:Y:S01]  /*1a5b0*/  LDC R12, c[0x0][0x278] ;  /* 0x00009e00ff0c7b82 */ /* 0x000ee20000000800 */
[----:B--2---:R-:W-:Y:S01]  /*1a5c0*/  IMAD R9, R24, 0x1e4, RZ ;  /* 0x000001e418097824 */ /* 0x004fe200078e02ff */
[----:B------:R-:W-:Y:S01]  /*1a5d0*/  IADD3 R8, P3, R23, R140, RZ ;  /* 0x0000008c17087210 */ /* 0x000fe20007f7e0ff */
[----:B------:R-:W2:Y:S01]  /*1a5e0*/  LDS.128 R24, [R27] ;  /* 0x000000001b187984 */ /* 0x000ea20000000c00 */
[----:B-1----:R-:W-:Y:S01]  /*1a5f0*/  IMAD R11, R18, 0x1e6, RZ ;  /* 0x000001e6120b7824 */ /* 0x002fe200078e02ff */
[----:B------:R-:W-:-:S03]  /*1a600*/  LEA.HI.X.SX32 R3, R149, R141, 0x1, P5 ;  /* 0x0000008d95037211 */ /* 0x000fc600028f0eff */
[----:B------:R-:W1:Y:S01]  /*1a610*/  LDC R18, c[0x0][0x278] ;  /* 0x00009e00ff127b82 */ /* 0x000e620000000800 */
[-C--:B------:R-:W-:Y:S01]  /*1a620*/  IADD3 R10, P5, R9, R140.reuse, RZ ;  /* 0x0000008c090a7210 */ /* 0x080fe20007fbe0ff */
[----:B-----5:R-:W-:Y:S01]  /*1a630*/  IMAD R15, R16, 0xf3, RZ ;  /* 0x000000f3100f7824 */ /* 0x020fe200078e02ff */
[----:B------:R-:W-:Y:S02]  /*1a640*/  LEA.HI.X.SX32 R9, R17, R141, 0x1, P3 ;  /* 0x0000008d11097211 */ /* 0x000fe400018f0eff */
[----:B------:R-:W-:Y:S01]  /*1a650*/  PRMT R16, R100, 0x7632, R16 ;  /* 0x0000763264107816 */ /* 0x000fe20000000010 */
[----:B------:R4:W-:Y:S02]  /*1a660*/  STG.E.U16 desc[UR60][R2.64], R100 ;  /* 0x0000006402007986 */ /* 0x0009e4000c10153c */
[----:B------:R-:W5:Y:S02]  /*1a670*/  LDC R22, c[0x0][0x278] ;  /* 0x00009e00ff167b82 */ /* 0x000f640000000800 */
[----:B------:R0:W-:Y:S01]  /*1a680*/  STG.E.U16 desc[UR60][R8.64], R16 ;  /* 0x0000001008007986 */ /* 0x0001e2000c10153c */
[----:B------:R-:W-:-:S05]  /*1a690*/  IADD3 R14, P6, R11, R140, RZ ;  /* 0x0000008c0b0e7210 */ /* 0x000fca0007fde0ff */
[----:B------:R-:W2:Y:S01]  /*1a6a0*/  LDC R23, c[0x0][0x278] ;  /* 0x00009e00ff177b82 */ /* 0x000ea20000000800 */
[----:B----4-:R-:W-:Y:S02]  /*1a6b0*/  IMAD R3, R19, 0x1e8, RZ ;  /* 0x000001e813037824 */ /* 0x010fe400078e02ff */
[----:B0-----:R-:W-:-:S05]  /*1a6c0*/  IMAD R9, R0, 0xf5, RZ ;  /* 0x000000f500097824 */ /* 0x001fca00078e02ff */
[----:B------:R-:W0:Y:S01]  /*1a6d0*/  LDC R0, c[0x0][0x278] ;  /* 0x00009e00ff007b82 */ /* 0x000e220000000800 */
[-C--:B------:R-:W-:Y:S01]  /*1a6e0*/  LEA.HI.X.SX32 R11, R201, R141.reuse, 0x1, P5 ;  /* 0x0000008dc90b7211 */ /* 0x080fe200028f0eff */
[----:B------:R-:W-:Y:S01]  /*1a6f0*/  IMAD R17, R20, 0x1ea, RZ ;  /* 0x000001ea14117824 */ /* 0x000fe200078e02ff */
[----:B------:R-:W-:-:S05]  /*1a700*/  LEA.HI.X.SX32 R15, R15, R141, 0x1, P6 ;  /* 0x0000008d0f0f7211 */ /* 0x000fca00030f0eff */
[----:B------:R-:W4:Y:S01]  /*1a710*/  LDC R19, c[0x0][0x278] ;  /* 0x00009e00ff137b82 */ /* 0x000f220000000800 */
[----:B------:R-:W-:Y:S01]  /*1a720*/  PRMT R28, R101, 0x7632, R28 ;  /* 0x00007632651c7816 */ /* 0x000fe2000000001c */
[----:B---3--:R-:W-:Y:S01]  /*1a730*/  IMAD R21, R21, 0x1ec, RZ ;  /* 0x000001ec15157824 */ /* 0x008fe200078e02ff */
[-C--:B------:R-:W-:Y:S01]  /*1a740*/  IADD3 R2, P3, R3, R140.reuse, RZ ;  /* 0x0000008c03027210 */ /* 0x080fe20007f7e0ff */
[----:B------:R3:W-:Y:S04]  /*1a750*/  STG.E.U16 desc[UR60][R10.64], R101 ;  /* 0x000000650a007986 */ /* 0x0007e8000c10153c */
[----:B------:R-:W4:Y:S01]  /*1a760*/  LDC R20, c[0x0][0x278] ;  /* 0x00009e00ff147b82 */ /* 0x000f220000000800 */
[----:B------:R-:W-:Y:S01]  /*1a770*/  LEA.HI.X.SX32 R3, R45, R141, 0x1, P3 ;  /* 0x0000008d2d037211 */ /* 0x000fe200018f0eff */
[----:B------:R1:W-:Y:S01]  /*1a780*/  STG.E.U16 desc[UR60][R14.64], R28 ;  /* 0x0000001c0e007986 */ /* 0x0003e2000c10153c */
[----:B------:R-:W-:-:S02]  /*1a790*/  IADD3 R8, P5, R17, R140, RZ ;  /* 0x0000008c11087210 */ /* 0x000fc40007fbe0ff */
[----:B---3--:R-:W-:-:S03]  /*1a7a0*/  IADD3 R10, P6, R21, R140, RZ ;  /* 0x0000008c150a7210 */ /* 0x008fc60007fde0ff */
[----:B------:R-:W3:Y:S01]  /*1a7b0*/  LDC R16, c[0x0][0x278] ;  /* 0x00009e00ff107b82 */ /* 0x000ee20000000800 */
[----:B------:R-:W-:Y:S01]  /*1a7c0*/  LEA.HI.X.SX32 R9, R9, R141, 0x1, P5 ;  /* 0x0000008d09097211 */ /* 0x000fe200028f0eff */
[----:B------:R5:W-:Y:S01]  /*1a7d0*/  STG.E.U16 desc[UR60][R2.64], R102 ;  /* 0x0000006602007986 */ /* 0x000be2000c10153c */
[----:B-1----:R-:W-:-:S05]  /*1a7e0*/  IMAD R15, R18, 0x1ee, RZ ;  /* 0x000001ee120f7824 */ /* 0x002fca00078e02ff */
[----:B------:R-:W1:Y:S01]  /*1a7f0*/  LDC R21, c[0x0][0x278] ;  /* 0x00009e00ff157b82 */ /* 0x000e620000000800 */
[----:B------:R-:W-:Y:S02]  /*1a800*/  PRMT R14, R102, 0x7632, R14 ;  /* 0x00007632660e7816 */ /* 0x000fe4000000000e */
[----:B------:R-:W-:-:S05]  /*1a810*/  LEA.HI.X.SX32 R11, R47, R141, 0x1, P6 ;  /* 0x0000008d2f0b7211 */ /* 0x000fca00030f0eff */
[----:B------:R-:W3:Y:S01]  /*1a820*/  LDC R18, c[0x0][0x278] ;  /* 0x00009e00ff127b82 */ /* 0x000ee20000000800 */
[----:B-----5:R-:W-:Y:S01]  /*1a830*/  IMAD R3, R12, 0xf7, RZ ;  /* 0x000000f70c037824 */ /* 0x020fe200078e02ff */
[----:B------:R-:W-:Y:S06]  /*1a840*/  STG.E.U16 desc[UR60][R8.64], R14 ;  /* 0x0000000e08007986 */ /* 0x000fec000c10153c */
[----:B------:R-:W5:Y:S01]  /*1a850*/  LDC R28, c[0x0][0x278] ;  /* 0x00009e00ff1c7b82 */ /* 0x000f620000000800 */
[----:B------:R0:W-:Y:S07]  /*1a860*/  STG.E.U16 desc[UR60][R10.64], R103 ;  /* 0x000000670a007986 */ /* 0x0001ee000c10153c */
[----:B------:R-:W5:Y:S01]  /*1a870*/  LDC R17, c[0x0][0x278] ;  /* 0x00009e00ff117b82 */ /* 0x000f620000000800 */
[----:B------:R-:W-:-:S07]  /*1a880*/  IMAD R29, R22, 0x1f0, RZ ;  /* 0x000001f0161d7824 */ /* 0x000fce00078e02ff */
[----:B------:R-:W5:Y:S01]  /*1a890*/  LDC R12, c[0x0][0x278] ;  /* 0x00009e00ff0c7b82 */ /* 0x000f620000000800 */
[----:B0-----:R-:W-:Y:S01]  /*1a8a0*/  IMAD R11, R0, 0xf9, RZ ;  /* 0x000000f9000b7824 */ /* 0x001fe200078e02ff */
[----:B------:R-:W-:Y:S01]  /*1a8b0*/  IADD3 R2, P5, R15, R140, RZ ;  /* 0x0000008c0f027210 */ /* 0x000fe20007fbe0ff */
[----:B--2---:R-:W-:Y:S02]  /*1a8c0*/  IMAD R23, R23, 0x1f2, RZ ;  /* 0x000001f217177824 */ /* 0x004fe400078e02ff */
[----:B----4-:R-:W-:-:S03]  /*1a8d0*/  IMAD R19, R19, 0x1f4, RZ ;  /* 0x000001f413137824 */ /* 0x010fc600078e02ff */
[----:B------:R-:W0:Y:S01]  /*1a8e0*/  LDC R0, c[0x0][0x278] ;  /* 0x00009e00ff007b82 */ /* 0x000e220000000800 */
[-C--:B------:R-:W-:Y:S02]  /*1a8f0*/  IADD3 R8, P3, R29, R140.reuse, RZ ;  /* 0x0000008c1d087210 */ /* 0x080fe40007f7e0ff */
[-C--:B------:R-:W-:Y:S02]  /*1a900*/  LEA.HI.X.SX32 R3, R3, R141.reuse, 0x1, P5 ;  /* 0x0000008d03037211 */ /* 0x080fe400028f0eff */
[----:B------:R-:W-:Y:S02]  /*1a910*/  PRMT R30, R103, 0x7632, R30 ;  /* 0x00007632671e7816 */ /* 0x000fe4000000001e */
[-C--:B------:R-:W-:Y:S02]  /*1a920*/  IADD3 R10, P5, R23, R140.reuse, RZ ;  /* 0x0000008c170a7210 */ /* 0x080fe40007fbe0ff */
[----:B------:R-:W-:Y:S01]  /*1a930*/  IADD3 R14, P6, R19, R140, RZ ;  /* 0x0000008c130e7210 */ /* 0x000fe20007fde0ff */
[----:B------:R-:W-:Y:S01]  /*1a940*/  IMAD R19, R20, 0x1f6, RZ ;  /* 0x000001f614137824 */ /* 0x000fe200078e02ff */
[-C--:B------:R-:W-:Y:S01]  /*1a950*/  LEA.HI.X.SX32 R9, R75, R141.reuse, 0x1, P3 ;  /* 0x0000008d4b097211 */ /* 0x080fe200018f0eff */
[----:B------:R3:W-:Y:S01]  /*1a960*/  STG.E.U16 desc[UR60][R2.64], R30 ;  /* 0x0000001e02007986 */ /* 0x0007e2000c10153c */
[----:B------:R-:W-:-:S02]  /*1a970*/  LEA.HI.X.SX32 R11, R11, R141, 0x1, P5 ;  /* 0x0000008d0b0b7211 */ /* 0x000fc400028f0eff */
[----:B------:R-:W-:Y:S01]  /*1a980*/  PRMT R22, R24, 0x7632, R22 ;  /* 0x0000763218167816 */ /* 0x000fe20000000016 */
[----:B-1----:R-:W-:Y:S01]  /*1a990*/  IMAD R21, R21, 0x1f8, RZ ;  /* 0x000001f815157824 */ /* 0x002fe200078e02ff */
[-C--:B------:R-:W-:Y:S01]  /*1a9a0*/  LEA.HI.X.SX32 R15, R159, R141.reuse, 0x1, P6 ;  /* 0x0000008d9f0f7211 */ /* 0x080fe200030f0eff */
[----:B------:R5:W-:Y:S01]  /*1a9b0*/  STG.E.U16 desc[UR60][R8.64], R24 ;  /* 0x0000001808007986 */ /* 0x000be2000c10153c */
[----:B---3--:R-:W-:Y:S01]  /*1a9c0*/  IMAD R3, R16, 0xfb, RZ ;  /* 0x000000fb10037824 */ /* 0x008fe200078e02ff */
[-C--:B------:R-:W-:Y:S01]  /*1a9d0*/  IADD3 R2, P5, R19, R140.reuse, RZ ;  /* 0x0000008c13027210 */ /* 0x080fe20007fbe0ff */
[----:B------:R-:W-:Y:S01]  /*1a9e0*/  IMAD R19, R18, 0x1fa, RZ ;  /* 0x000001fa12137824 */ /* 0x000fe200078e02ff */
[----:B------:R1:W-:Y:S01]  /*1a9f0*/  STG.E.U16 desc[UR60][R10.64], R22 ;  /* 0x000000160a007986 */ /* 0x0003e2000c10153c */
[----:B-----5:R-:W-:Y:S01]  /*1aa00*/  IMAD R9, R28, 0x1fc, RZ ;  /* 0x000001fc1c097824 */ /* 0x020fe200078e02ff */
[-C--:B------:R-:W-:Y:S02]  /*1aa10*/  IADD3 R8, P3, R21, R140.reuse, RZ ;  /* 0x0000008c15087210 */ /* 0x080fe40007f7e0ff */
[----:B------:R-:W-:Y:S01]  /*1aa20*/  LEA.HI.X.SX32 R3, R3, R141, 0x1, P5 ;  /* 0x0000008d03037211 */ /* 0x000fe200028f0eff */
[----:B------:R2:W-:Y:S01]  /*1aa30*/  STG.E.U16 desc[UR60][R14.64], R25 ;  /* 0x000000190e007986 */ /* 0x0005e2000c10153c */
[----:B-1----:R-:W-:Y:S01]  /*1aa40*/  IMAD R11, R17, 0xfd, RZ ;  /* 0x000000fd110b7824 */ /* 0x002fe200078e02ff */
[----:B------:R-:W-:Y:S01]  /*1aa50*/  IADD3 R10, P5, R19, R140, RZ ;  /* 0x0000008c130a7210 */ /* 0x000fe20007fbe0ff */
[----:B------:R-:W-:Y:S01]  /*1aa60*/  IMAD R17, R12, 0x1fe, RZ ;  /* 0x000001fe0c117824 */ /* 0x000fe200078e02ff */
[----:B------:R-:W-:-:S02]  /*1aa70*/  PRMT R18, R26, 0x7632, R18 ;  /* 0x000076321a127816 */ /* 0x000fc40000000012 */
[-C--:B------:R-:W-:Y:S02]  /*1aa80*/  LEA.HI.X.SX32 R11, R11, R141.reuse, 0x1, P5 ;  /* 0x0000008d0b0b7211 */ /* 0x080fe400028f0eff */
[----:B--2---:R-:W-:Y:S02]  /*1aa90*/  PRMT R15, R25, 0x7632, R15 ;  /* 0x00007632190f7816 */ /* 0x004fe4000000000f */
[-C--:B------:R-:W-:Y:S02]  /*1aaa0*/  IADD3 R14, P6, R9, R140.reuse, RZ ;  /* 0x0000008c090e7210 */ /* 0x080fe40007fde0ff */
[-C--:B------:R-:W-:Y:S02]  /*1aab0*/  LEA.HI.X.SX32 R9, R121, R141.reuse, 0x1, P3 ;  /* 0x0000008d79097211 */ /* 0x080fe400018f0eff */
[----:B------:R-:W-:Y:S01]  /*1aac0*/  IADD3 R16, P3, R17, R140, RZ ;  /* 0x0000008c11107210 */ /* 0x000fe20007f7e0ff */
[----:B0-----:R-:W-:Y:S01]  /*1aad0*/  IMAD R17, R0, 0xff, RZ ;  /* 0x000000ff00117824 */ /* 0x001fe200078e02ff */
[----:B------:R0:W-:Y:S04]  /*1aae0*/  STG.E.U16 desc[UR60][R2.64], R15 ;  /* 0x0000000f02007986 */ /* 0x0001e8000c10153c */
[----:B------:R-:W-:Y:S01]  /*1aaf0*/  STG.E.U16 desc[UR60][R8.64], R26 ;  /* 0x0000001a08007986 */ /* 0x000fe2000c10153c */
[----:B------:R-:W-:-:S03]  /*1ab00*/  LEA.HI.X.SX32 R17, R17, R141, 0x1, P3 ;  /* 0x0000008d11117211 */ /* 0x000fc600018f0eff */
[----:B------:R1:W-:Y:S01]  /*1ab10*/  STG.E.U16 desc[UR60][R10.64], R18 ;  /* 0x000000120a007986 */ /* 0x0003e2000c10153c */
[----:B0-----:R-:W-:Y:S02]  /*1ab20*/  LEA.HI.X.SX32 R15, R161, R141, 0x1, P6 ;  /* 0x0000008da10f7211 */ /* 0x001fe400030f0eff */
[----:B-1----:R-:W-:-:S03]  /*1ab30*/  PRMT R11, R27, 0x7632, R11 ;  /* 0x000076321b0b7816 */ /* 0x002fc6000000000b */
[----:B------:R-:W-:Y:S04]  /*1ab40*/  STG.E.U16 desc[UR60][R14.64], R27 ;  /* 0x0000001b0e007986 */ /* 0x000fe8000c10153c */
[----:B------:R-:W-:Y:S01]  /*1ab50*/  STG.E.U16 desc[UR60][R16.64], R11 ;  /* 0x0000000b10007986 */ /* 0x000fe2000c10153c */
[----:B------:R-:W-:Y:S02]  /*1ab60*/  FSEL R2, R219, -INF , P0 ;  /* 0xff800000db027808 */ /* 0x000fe40000000000 */
[----:B------:R-:W-:Y:S02]  /*1ab70*/  FSEL R3, R220, -INF , P2 ;  /* 0xff800000dc037808 */ /* 0x000fe40001000000 */
[----:B------:R-:W-:Y:S02]  /*1ab80*/  FSEL R0, R172, -INF , P1 ;  /* 0xff800000ac007808 */ /* 0x000fe40000800000 */
[----:B------:R-:W-:Y:S01]  /*1ab90*/  FSEL R19, R154, -INF , P4 ;  /* 0xff8000009a137808 */ /* 0x000fe20002000000 */
[----:B------:R-:W-:Y:S01]  /*1aba0*/  FFMA R8, R2, 0.69314718246459960938, R7 ;  /* 0x3f31721802087823 */ /* 0x000fe20000000007 */
[----:B------:R-:W-:Y:S01]  /*1abb0*/  FFMA R9, R3, 0.69314718246459960938, R6 ;  /* 0x3f31721803097823 */ /* 0x000fe20000000006 */
[----:B------:R-:W-:Y:S01]  /*1abc0*/  BAR.SYNC.DEFER_BLOCKING 0x0 ;  /* 0x0000000000007b1d */ /* 0x000fe20000010000 */
[----:B------:R-:W-:Y:S01]  /*1abd0*/  FFMA R18, R0, 0.69314718246459960938, R5 ;  /* 0x3f31721800127823 */ /* 0x000fe20000000005 */
[----:B------:R-:W-:-:S06]  /*1abe0*/  FFMA R19, R19, 0.69314718246459960938, R4 ;  /* 0x3f31721813137823 */ /* 0x000fcc0000000004 */
[----:B------:R-:W0:Y:S08]  /*1abf0*/  LDC R0, c[0x0][0x27c] ;  /* 0x00009f00ff007b82 */ /* 0x000e300000000800 */
[----:B------:R-:W1:Y:S01]  /*1ac00*/  LDC.64 R6, c[0x0][0x230] ;  /* 0x00008c00ff067b82 */ /* 0x000e620000000a00 */
[----:B------:R-:W-:Y:S04]  /*1ac10*/  STS.64 [R13], R8 ;  /* 0x000000080d007388 */ /* 0x000fe80000000a00 */
[----:B------:R-:W-:Y:S03]  /*1ac20*/  STS.64 [R13+0x100], R18 ;  /* 0x000100120d007388 */ /* 0x000fe60000000a00 */
[----:B------:R-:W-:Y:S01]  /*1ac30*/  BAR.SYNC.DEFER_BLOCKING 0x0 ;  /* 0x0000000000007b1d */ /* 0x000fe20000010000 */
[----:B0-----:R-:W-:-:S05]  /*1ac40*/  IMAD R0, R218, R0, RZ ;  /* 0x00000000da007224 */ /* 0x001fca00078e02ff */
[----:B------:R-:W0:Y:S01]  /*1ac50*/  LDS R5, [R208] ;  /* 0x00000000d0057984 */ /* 0x000e220000000800 */
[----:B------:R-:W-:Y:S02]  /*1ac60*/  SHF.L.U32 R3, R0, 0x2, RZ ;  /* 0x0000000200037819 */ /* 0x000fe400000006ff */
[----:B------:R-:W-:Y:S01]  /*1ac70*/  SHF.L.U32 R2, R216, 0x2, RZ ;  /* 0x00000002d8027819 */ /* 0x000fe200000006ff */
[----:B------:R-:W-:-:S03]  /*1ac80*/  IMAD.HI R0, R0, 0x4, RZ ;  /* 0x0000000400007827 */ /* 0x000fc600078e02ff */
[----:B-1----:R-:W-:Y:S01]  /*1ac90*/  IADD3 R2, P0, P1, R2, R6, R3 ;  /* 0x0000000602027210 */ /* 0x002fe2000791e003 */
[----:B------:R-:W-:-:S05]  /*1aca0*/  IMAD.HI R4, R216, 0x4, RZ ;  /* 0x00000004d8047827 */ /* 0x000fca00078e02ff */
[----:B------:R-:W-:-:S05]  /*1acb0*/  IADD3.X R3, R4, R7, R0, P0, P1 ;  /* 0x0000000704037210 */ /* 0x000fca00007e2400 */
[----:B0-----:R-:W-:Y:S01]  /*1acc0*/  STG.E desc[UR60][R2.64], R5 ;  /* 0x0000000502007986 */ /* 0x001fe2000c10193c */
[----:B------:R-:W-:Y:S05]  /*1acd0*/  EXIT ;  /* 0x000000000000794d */ /* 0x000fea0003800000 */
.L_x_2:
[----:B------:R-:W-:-:S00]  /*1ace0*/  BRA `(.L_x_2) ;  /* 0xfffffffc00fc7947 */ /* 0x000fc0000383ffff */
[----:B------:R-:W-:-:S00]  /*1acf0*/  NOP ;  /* 0x0000000000007918 */ /* 0x000fc00000000000 */
        /* <DEDUP_REMOVED lines=8> */
.L_x_3:


//--------------------- .nv.global.init           --------------------------
	.section	.nv.global.init,"aw",@progbits
.nv.global.init:
	.type		_$_str,@object
	.size		_$_str,(.L_0 - _$_str)
_$_str:
        /*0000*/ 	.byte	0x5f, 0x5f, 0x43, 0x55, 0x44, 0x41, 0x5f, 0x46, 0x54, 0x5a, 0x00
.L_0:


//--------------------- .nv.shared.attn_fwd       --------------------------
	.section	.nv.shared.attn_fwd,"aw",@nobits
	.sectionflags	@""
	.align	16
	.zero		1024


//--------------------- .nv.shared.reserved.0     --------------------------
	.section	.nv.shared.reserved.0,"aw",@nobits
	.weak		__nv_reservedSMEM_offset_0_alias
	.size		__nv_reservedSMEM_offset_0_alias, 0, 0
	.other		__nv_reservedSMEM_offset_0_alias,@"STO_CUDA_RESERVED_SHARED STV_DEFAULT"
__nv_reservedSMEM_offset_0_alias:
	.zero		0


//--------------------- .nv.constant0.attn_fwd    --------------------------
	.section	.nv.constant0.attn_fwd,"a",@progbits
	.sectionflags	@""
	.align	4
.nv.constant0.attn_fwd:
	.zero		664


//--------------------- SYMBOLS --------------------------

	.type		.nv.reservedSmem.offset0,@object
	.size		.nv.reservedSmem.offset0,0x4
